	.target	sm_90a

	.elftype	@"ET_EXEC"


//--------------------- .note.nv.tkinfo           --------------------------
	.section	.note.nv.tkinfo,"",@"SHT_NOTE"
	.sectionflags	@"SHF_NOTE_NV_TKINFO"
	.tkinfo
        /*0018*/ 	.word	0x00000002
        /*0030*/ 	.string	""
        /*0030*/ 	.string	"ptxas"
        /*0030*/ 	.string	"Cuda compilation tools, release 13.0, V13.0.88"
        /*0030*/ 	.string	"Build cuda_13.0.r13.0/compiler.36424714_0"
        /*0030*/ 	.string	"-arch sm_90a -m 64 "



//--------------------- .note.nv.cuinfo           --------------------------
	.section	.note.nv.cuinfo,"",@"SHT_NOTE"
	.sectionflags	@"SHF_NOTE_NV_CUINFO"
        /*0018*/ 	.short	0x0002
        /*001a*/ 	.short	0x005a
        /*001c*/ 	.short	0x0082
	.zero		2


//--------------------- .nv.info                  --------------------------
	.section	.nv.info,"",@"SHT_CUDA_INFO"
	.align	4


	//----- nvinfo : EIATTR_REGCOUNT
	.align		4
        /*0000*/ 	.byte	0x04, 0x2f
        /*0002*/ 	.short	(.L_29 - .L_28)
	.align		4
.L_28:
        /*0004*/ 	.word	index@(_ZN2at4cuda17kernelHistogram1DIfhlLi1ELi2ELin1ELNS0_23CUDAHistogramMemoryTypeE0EZNS0_21CUDA_tensor_histogramIfhLb1EEEbNS_6TensorES4_S4_lNS_14AccumulateTypeIT0_Lb1EE4typeES8_NS0_13TensorArgTypeES9_S9_EUllE_EEvNS0_6detail10TensorInfoIT_T1_EESF_NSC_IKS6_SE_EElS8_S8_SE_T6_)
        /*0008*/ 	.word	0x00000028


	//----- nvinfo : EIATTR_FRAME_SIZE
	.align		4
.L_29:
        /*000c*/ 	.byte	0x04, 0x11
        /*000e*/ 	.short	(.L_31 - .L_30)
	.align		4
.L_30:
        /*0010*/ 	.word	index@($__internal_87_$__cuda_sm20_div_s64)
        /*0014*/ 	.word	0x00000000


	//----- nvinfo : EIATTR_FRAME_SIZE
	.align		4
.L_31:
        /*0018*/ 	.byte	0x04, 0x11
        /*001a*/ 	.short	(.L_33 - .L_32)
	.align		4
.L_32:
        /*001c*/ 	.word	index@(_ZN2at4cuda17kernelHistogram1DIfhlLi1ELi2ELin1ELNS0_23CUDAHistogramMemoryTypeE0EZNS0_21CUDA_tensor_histogramIfhLb1EEEbNS_6TensorES4_S4_lNS_14AccumulateTypeIT0_Lb1EE4typeES8_NS0_13TensorArgTypeES9_S9_EUllE_EEvNS0_6detail10TensorInfoIT_T1_EESF_NSC_IKS6_SE_EElS8_S8_SE_T6_)
        /*0020*/ 	.word	0x00000000


	//----- nvinfo : EIATTR_REGCOUNT
	.align		4
.L_33:
        /*0024*/ 	.byte	0x04, 0x2f
        /*0026*/ 	.short	(.L_35 - .L_34)
	.align		4
.L_34:
        /*0028*/ 	.word	index@(_ZN2at4cuda17kernelHistogram1DIfhlLi1ELi2ELin1ELNS0_23CUDAHistogramMemoryTypeE1EZNS0_21CUDA_tensor_histogramIfhLb1EEEbNS_6TensorES4_S4_lNS_14AccumulateTypeIT0_Lb1EE4typeES8_NS0_13TensorArgTypeES9_S9_EUllE_EEvNS0_6detail10TensorInfoIT_T1_EESF_NSC_IKS6_SE_EElS8_S8_SE_T6_)
        /*002c*/ 	.word	0x00000026


	//----- nvinfo : EIATTR_FRAME_SIZE
	.align		4
.L_35:
        /*0030*/ 	.byte	0x04, 0x11
        /*0032*/ 	.short	(.L_37 - .L_36)
	.align		4
.L_36:
        /*0034*/ 	.word	index@($__internal_86_$__cuda_sm20_div_s64)
        /*0038*/ 	.word	0x00000000


	//----- nvinfo : EIATTR_FRAME_SIZE
	.align		4
.L_37:
        /*003c*/ 	.byte	0x04, 0x11
        /*003e*/ 	.short	(.L_39 - .L_38)
	.align		4
.L_38:
        /*0040*/ 	.word	index@(_ZN2at4cuda17kernelHistogram1DIfhlLi1ELi2ELin1ELNS0_23CUDAHistogramMemoryTypeE1EZNS0_21CUDA_tensor_histogramIfhLb1EEEbNS_6TensorES4_S4_lNS_14AccumulateTypeIT0_Lb1EE4typeES8_NS0_13TensorArgTypeES9_S9_EUllE_EEvNS0_6detail10TensorInfoIT_T1_EESF_NSC_IKS6_SE_EElS8_S8_SE_T6_)
        /*0044*/ 	.word	0x00000000


	//----- nvinfo : EIATTR_REGCOUNT
	.align		4
.L_39:
        /*0048*/ 	.byte	0x04, 0x2f
        /*004a*/ 	.short	(.L_41 - .L_40)
	.align		4
.L_40:
        /*004c*/ 	.word	index@(_ZN2at4cuda17kernelHistogram1DIfhlLi1ELi2ELin1ELNS0_23CUDAHistogramMemoryTypeE0EZNS0_21CUDA_tensor_histogramIfhLb1EEEbNS_6TensorES4_S4_lNS_14AccumulateTypeIT0_Lb1EE4typeES8_NS0_13TensorArgTypeES9_S9_EUllE0_EEvNS0_6detail10TensorInfoIT_T1_EESF_NSC_IKS6_SE_EElS8_S8_SE_T6_)
        /*0050*/ 	.word	0x00000028


	//----- nvinfo : EIATTR_FRAME_SIZE
	.align		4
.L_41:
        /*0054*/ 	.byte	0x04, 0x11
        /*0056*/ 	.short	(.L_43 - .L_42)
	.align		4
.L_42:
        /*0058*/ 	.word	index@($__internal_85_$__cuda_sm20_div_s64)
        /*005c*/ 	.word	0x00000000


	//----- nvinfo : EIATTR_FRAME_SIZE
	.align		4
.L_43:
        /*0060*/ 	.byte	0x04, 0x11
        /*0062*/ 	.short	(.L_45 - .L_44)
	.align		4
.L_44:
        /*0064*/ 	.word	index@(_ZN2at4cuda17kernelHistogram1DIfhlLi1ELi2ELin1ELNS0_23CUDAHistogramMemoryTypeE0EZNS0_21CUDA_tensor_histogramIfhLb1EEEbNS_6TensorES4_S4_lNS_14AccumulateTypeIT0_Lb1EE4typeES8_NS0_13TensorArgTypeES9_S9_EUllE0_EEvNS0_6detail10TensorInfoIT_T1_EESF_NSC_IKS6_SE_EElS8_S8_SE_T6_)
        /*0068*/ 	.word	0x00000000


	//----- nvinfo : EIATTR_REGCOUNT
	.align		4
.L_45:
        /*006c*/ 	.byte	0x04, 0x2f
        /*006e*/ 	.short	(.L_47 - .L_46)
	.align		4
.L_46:
        /*0070*/ 	.word	index@(_ZN2at4cuda17kernelHistogram1DIfhlLi1ELi2ELin1ELNS0_23CUDAHistogramMemoryTypeE1EZNS0_21CUDA_tensor_histogramIfhLb1EEEbNS_6TensorES4_S4_lNS_14AccumulateTypeIT0_Lb1EE4typeES8_NS0_13TensorArgTypeES9_S9_EUllE0_EEvNS0_6detail10TensorInfoIT_T1_EESF_NSC_IKS6_SE_EElS8_S8_SE_T6_)
        /*0074*/ 	.word	0x00000026


	//----- nvinfo : EIATTR_FRAME_SIZE
	.align		4
.L_47:
        /*0078*/ 	.byte	0x04, 0x11
        /*007a*/ 	.short	(.L_49 - .L_48)
	.align		4
.L_48:
        /*007c*/ 	.word	index@($__internal_84_$__cuda_sm20_div_s64)
        /*0080*/ 	.word	0x00000000


	//----- nvinfo : EIATTR_FRAME_SIZE
	.align		4
.L_49:
        /*0084*/ 	.byte	0x04, 0x11
        /*0086*/ 	.short	(.L_51 - .L_50)
	.align		4
.L_50:
        /*0088*/ 	.word	index@(_ZN2at4cuda17kernelHistogram1DIfhlLi1ELi2ELin1ELNS0_23CUDAHistogramMemoryTypeE1EZNS0_21CUDA_tensor_histogramIfhLb1EEEbNS_6TensorES4_S4_lNS_14AccumulateTypeIT0_Lb1EE4typeES8_NS0_13TensorArgTypeES9_S9_EUllE0_EEvNS0_6detail10TensorInfoIT_T1_EESF_NSC_IKS6_SE_EElS8_S8_SE_T6_)
        /*008c*/ 	.word	0x00000000


	//----- nvinfo : EIATTR_REGCOUNT
	.align		4
.L_51:
        /*0090*/ 	.byte	0x04, 0x2f
        /*0092*/ 	.short	(.L_53 - .L_52)
	.align		4
.L_52:
        /*0094*/ 	.word	index@(_ZN2at4cuda17kernelHistogram1DIlhlLi1ELi2ELin1ELNS0_23CUDAHistogramMemoryTypeE0EZNS0_21CUDA_tensor_histogramIlhLb0EEEbNS_6TensorES4_S4_lNS_14AccumulateTypeIT0_Lb1EE4typeES8_NS0_13TensorArgTypeES9_S9_EUllE_EEvNS0_6detail10TensorInfoIT_T1_EESF_NSC_IKS6_SE_EElS8_S8_SE_T6_)
        /*0098*/ 	.word	0x00000028


	//----- nvinfo : EIATTR_FRAME_SIZE
	.align		4
.L_53:
        /*009c*/ 	.byte	0x04, 0x11
        /*009e*/ 	.short	(.L_55 - .L_54)
	.align		4
.L_54:
        /*00a0*/ 	.word	index@($__internal_83_$__cuda_sm20_div_s64)
        /*00a4*/ 	.word	0x00000000


	//----- nvinfo : EIATTR_FRAME_SIZE
	.align		4
.L_55:
        /*00a8*/ 	.byte	0x04, 0x11
        /*00aa*/ 	.short	(.L_57 - .L_56)
	.align		4
.L_56:
        /*00ac*/ 	.word	index@(_ZN2at4cuda17kernelHistogram1DIlhlLi1ELi2ELin1ELNS0_23CUDAHistogramMemoryTypeE0EZNS0_21CUDA_tensor_histogramIlhLb0EEEbNS_6TensorES4_S4_lNS_14AccumulateTypeIT0_Lb1EE4typeES8_NS0_13TensorArgTypeES9_S9_EUllE_EEvNS0_6detail10TensorInfoIT_T1_EESF_NSC_IKS6_SE_EElS8_S8_SE_T6_)
        /*00b0*/ 	.word	0x00000000


	//----- nvinfo : EIATTR_REGCOUNT
	.align		4
.L_57:
        /*00b4*/ 	.byte	0x04, 0x2f
        /*00b6*/ 	.short	(.L_59 - .L_58)
	.align		4
.L_58:
        /*00b8*/ 	.word	index@(_ZN2at4cuda17kernelHistogram1DIlhlLi1ELi2ELin1ELNS0_23CUDAHistogramMemoryTypeE1EZNS0_21CUDA_tensor_histogramIlhLb0EEEbNS_6TensorES4_S4_lNS_14AccumulateTypeIT0_Lb1EE4typeES8_NS0_13TensorArgTypeES9_S9_EUllE_EEvNS0_6detail10TensorInfoIT_T1_EESF_NSC_IKS6_SE_EElS8_S8_SE_T6_)
        /*00bc*/ 	.word	0x00000026


	//----- nvinfo : EIATTR_FRAME_SIZE
	.align		4
.L_59:
        /*00c0*/ 	.byte	0x04, 0x11
        /*00c2*/ 	.short	(.L_61 - .L_60)
	.align		4
.L_60:
        /*00c4*/ 	.word	index@($__internal_82_$__cuda_sm20_div_s64)
        /*00c8*/ 	.word	0x00000000


	//----- nvinfo : EIATTR_FRAME_SIZE
	.align		4
.L_61:
        /*00cc*/ 	.byte	0x04, 0x11
        /*00ce*/ 	.short	(.L_63 - .L_62)
	.align		4
.L_62:
        /*00d0*/ 	.word	index@(_ZN2at4cuda17kernelHistogram1DIlhlLi1ELi2ELin1ELNS0_23CUDAHistogramMemoryTypeE1EZNS0_21CUDA_tensor_histogramIlhLb0EEEbNS_6TensorES4_S4_lNS_14AccumulateTypeIT0_Lb1EE4typeES8_NS0_13TensorArgTypeES9_S9_EUllE_EEvNS0_6detail10TensorInfoIT_T1_EESF_NSC_IKS6_SE_EElS8_S8_SE_T6_)
        /*00d4*/ 	.word	0x00000000


	//----- nvinfo : EIATTR_REGCOUNT
	.align		4
.L_63:
        /*00d8*/ 	.byte	0x04, 0x2f
        /*00da*/ 	.short	(.L_65 - .L_64)
	.align		4
.L_64:
        /*00dc*/ 	.word	index@(_ZN2at4cuda17kernelHistogram1DIlhlLi1ELi2ELin1ELNS0_23CUDAHistogramMemoryTypeE0EZNS0_21CUDA_tensor_histogramIlhLb0EEEbNS_6TensorES4_S4_lNS_14AccumulateTypeIT0_Lb1EE4typeES8_NS0_13TensorArgTypeES9_S9_EUllE0_EEvNS0_6detail10TensorInfoIT_T1_EESF_NSC_IKS6_SE_EElS8_S8_SE_T6_)
        /*00e0*/ 	.word	0x00000028


	//----- nvinfo : EIATTR_FRAME_SIZE
	.align		4
.L_65:
        /*00e4*/ 	.byte	0x04, 0x11
        /*00e6*/ 	.short	(.L_67 - .L_66)
	.align		4
.L_66:
        /*00e8*/ 	.word	index@($__internal_81_$__cuda_sm20_div_s64)
        /*00ec*/ 	.word	0x00000000


	//----- nvinfo : EIATTR_FRAME_SIZE
	.align		4
.L_67:
        /*00f0*/ 	.byte	0x04, 0x11
        /*00f2*/ 	.short	(.L_69 - .L_68)
	.align		4
.L_68:
        /*00f4*/ 	.word	index@(_ZN2at4cuda17kernelHistogram1DIlhlLi1ELi2ELin1ELNS0_23CUDAHistogramMemoryTypeE0EZNS0_21CUDA_tensor_histogramIlhLb0EEEbNS_6TensorES4_S4_lNS_14AccumulateTypeIT0_Lb1EE4typeES8_NS0_13TensorArgTypeES9_S9_EUllE0_EEvNS0_6detail10TensorInfoIT_T1_EESF_NSC_IKS6_SE_EElS8_S8_SE_T6_)
        /*00f8*/ 	.word	0x00000000


	//----- nvinfo : EIATTR_REGCOUNT
	.align		4
.L_69:
        /*00fc*/ 	.byte	0x04, 0x2f
        /*00fe*/ 	.short	(.L_71 - .L_70)
	.align		4
.L_70:
        /*0100*/ 	.word	index@(_ZN2at4cuda17kernelHistogram1DIlhlLi1ELi2ELin1ELNS0_23CUDAHistogramMemoryTypeE1EZNS0_21CUDA_tensor_histogramIlhLb0EEEbNS_6TensorES4_S4_lNS_14AccumulateTypeIT0_Lb1EE4typeES8_NS0_13TensorArgTypeES9_S9_EUllE0_EEvNS0_6detail10TensorInfoIT_T1_EESF_NSC_IKS6_SE_EElS8_S8_SE_T6_)
        /*0104*/ 	.word	0x00000026


	//----- nvinfo : EIATTR_FRAME_SIZE
	.align		4
.L_71:
        /*0108*/ 	.byte	0x04, 0x11
        /*010a*/ 	.short	(.L_73 - .L_72)
	.align		4
.L_72:
        /*010c*/ 	.word	index@($__internal_80_$__cuda_sm20_div_s64)
        /*0110*/ 	.word	0x00000000


	//----- nvinfo : EIATTR_FRAME_SIZE
	.align		4
.L_73:
        /*0114*/ 	.byte	0x04, 0x11
        /*0116*/ 	.short	(.L_75 - .L_74)
	.align		4
.L_74:
        /*0118*/ 	.word	index@(_ZN2at4cuda17kernelHistogram1DIlhlLi1ELi2ELin1ELNS0_23CUDAHistogramMemoryTypeE1EZNS0_21CUDA_tensor_histogramIlhLb0EEEbNS_6TensorES4_S4_lNS_14AccumulateTypeIT0_Lb1EE4typeES8_NS0_13TensorArgTypeES9_S9_EUllE0_EEvNS0_6detail10TensorInfoIT_T1_EESF_NSC_IKS6_SE_EElS8_S8_SE_T6_)
        /*011c*/ 	.word	0x00000000


	//----- nvinfo : EIATTR_REGCOUNT
	.align		4
.L_75:
        /*0120*/ 	.byte	0x04, 0x2f
        /*0122*/ 	.short	(.L_77 - .L_76)
	.align		4
.L_76:
        /*0124*/ 	.word	index@(_ZN2at4cuda17kernelHistogram1DIdhlLi1ELi2ELin1ELNS0_23CUDAHistogramMemoryTypeE0EZNS0_21CUDA_tensor_histogramIdhLb1EEEbNS_6TensorES4_S4_lNS_14AccumulateTypeIT0_Lb1EE4typeES8_NS0_13TensorArgTypeES9_S9_EUllE_EEvNS0_6detail10TensorInfoIT_T1_EESF_NSC_IKS6_SE_EElS8_S8_SE_T6_)
        /*0128*/ 	.word	0x00000028


	//----- nvinfo : EIATTR_FRAME_SIZE
	.align		4
.L_77:
        /*012c*/ 	.byte	0x04, 0x11
        /*012e*/ 	.short	(.L_79 - .L_78)
	.align		4
.L_78:
        /*0130*/ 	.word	index@($__internal_79_$__cuda_sm20_div_s64)
        /*0134*/ 	.word	0x00000000


	//----- nvinfo : EIATTR_FRAME_SIZE
	.align		4
.L_79:
        /*0138*/ 	.byte	0x04, 0x11
        /*013a*/ 	.short	(.L_81 - .L_80)
	.align		4
.L_80:
        /*013c*/ 	.word	index@(_ZN2at4cuda17kernelHistogram1DIdhlLi1ELi2ELin1ELNS0_23CUDAHistogramMemoryTypeE0EZNS0_21CUDA_tensor_histogramIdhLb1EEEbNS_6TensorES4_S4_lNS_14AccumulateTypeIT0_Lb1EE4typeES8_NS0_13TensorArgTypeES9_S9_EUllE_EEvNS0_6detail10TensorInfoIT_T1_EESF_NSC_IKS6_SE_EElS8_S8_SE_T6_)
        /*0140*/ 	.word	0x00000000


	//----- nvinfo : EIATTR_REGCOUNT
	.align		4
.L_81:
        /*0144*/ 	.byte	0x04, 0x2f
        /*0146*/ 	.short	(.L_83 - .L_82)
	.align		4
.L_82:
        /*0148*/ 	.word	index@(_ZN2at4cuda17kernelHistogram1DIdhlLi1ELi2ELin1ELNS0_23CUDAHistogramMemoryTypeE1EZNS0_21CUDA_tensor_histogramIdhLb1EEEbNS_6TensorES4_S4_lNS_14AccumulateTypeIT0_Lb1EE4typeES8_NS0_13TensorArgTypeES9_S9_EUllE_EEvNS0_6detail10TensorInfoIT_T1_EESF_NSC_IKS6_SE_EElS8_S8_SE_T6_)
        /*014c*/ 	.word	0x00000026


	//----- nvinfo : EIATTR_FRAME_SIZE
	.align		4
.L_83:
        /*0150*/ 	.byte	0x04, 0x11
        /*0152*/ 	.short	(.L_85 - .L_84)
	.align		4
.L_84:
        /*0154*/ 	.word	index@($__internal_78_$__cuda_sm20_div_s64)
        /*0158*/ 	.word	0x00000000


	//----- nvinfo : EIATTR_FRAME_SIZE
	.align		4
.L_85:
        /*015c*/ 	.byte	0x04, 0x11
        /*015e*/ 	.short	(.L_87 - .L_86)
	.align		4
.L_86:
        /*0160*/ 	.word	index@(_ZN2at4cuda17kernelHistogram1DIdhlLi1ELi2ELin1ELNS0_23CUDAHistogramMemoryTypeE1EZNS0_21CUDA_tensor_histogramIdhLb1EEEbNS_6TensorES4_S4_lNS_14AccumulateTypeIT0_Lb1EE4typeES8_NS0_13TensorArgTypeES9_S9_EUllE_EEvNS0_6detail10TensorInfoIT_T1_EESF_NSC_IKS6_SE_EElS8_S8_SE_T6_)
        /*0164*/ 	.word	0x00000000


	//----- nvinfo : EIATTR_REGCOUNT
	.align		4
.L_87:
        /*0168*/ 	.byte	0x04, 0x2f
        /*016a*/ 	.short	(.L_89 - .L_88)
	.align		4
.L_88:
        /*016c*/ 	.word	index@(_ZN2at4cuda17kernelHistogram1DIdhlLi1ELi2ELin1ELNS0_23CUDAHistogramMemoryTypeE0EZNS0_21CUDA_tensor_histogramIdhLb1EEEbNS_6TensorES4_S4_lNS_14AccumulateTypeIT0_Lb1EE4typeES8_NS0_13TensorArgTypeES9_S9_EUllE0_EEvNS0_6detail10TensorInfoIT_T1_EESF_NSC_IKS6_SE_EElS8_S8_SE_T6_)
        /*0170*/ 	.word	0x00000028


	//----- nvinfo : EIATTR_FRAME_SIZE
	.align		4
.L_89:
        /*0174*/ 	.byte	0x04, 0x11
        /*0176*/ 	.short	(.L_91 - .L_90)
	.align		4
.L_90:
        /*0178*/ 	.word	index@($__internal_77_$__cuda_sm20_div_s64)
        /*017c*/ 	.word	0x00000000


	//----- nvinfo : EIATTR_FRAME_SIZE
	.align		4
.L_91:
        /*0180*/ 	.byte	0x04, 0x11
        /*0182*/ 	.short	(.L_93 - .L_92)
	.align		4
.L_92:
        /*0184*/ 	.word	index@(_ZN2at4cuda17kernelHistogram1DIdhlLi1ELi2ELin1ELNS0_23CUDAHistogramMemoryTypeE0EZNS0_21CUDA_tensor_histogramIdhLb1EEEbNS_6TensorES4_S4_lNS_14AccumulateTypeIT0_Lb1EE4typeES8_NS0_13TensorArgTypeES9_S9_EUllE0_EEvNS0_6detail10TensorInfoIT_T1_EESF_NSC_IKS6_SE_EElS8_S8_SE_T6_)
        /*0188*/ 	.word	0x00000000


	//----- nvinfo : EIATTR_REGCOUNT
	.align		4
.L_93:
        /*018c*/ 	.byte	0x04, 0x2f
        /*018e*/ 	.short	(.L_95 - .L_94)
	.align		4
.L_94:
        /*0190*/ 	.word	index@(_ZN2at4cuda17kernelHistogram1DIdhlLi1ELi2ELin1ELNS0_23CUDAHistogramMemoryTypeE1EZNS0_21CUDA_tensor_histogramIdhLb1EEEbNS_6TensorES4_S4_lNS_14AccumulateTypeIT0_Lb1EE4typeES8_NS0_13TensorArgTypeES9_S9_EUllE0_EEvNS0_6detail10TensorInfoIT_T1_EESF_NSC_IKS6_SE_EElS8_S8_SE_T6_)
        /*0194*/ 	.word	0x00000026


	//----- nvinfo : EIATTR_FRAME_SIZE
	.align		4
.L_95:
        /*0198*/ 	.byte	0x04, 0x11
        /*019a*/ 	.short	(.L_97 - .L_96)
	.align		4
.L_96:
        /*019c*/ 	.word	index@($__internal_76_$__cuda_sm20_div_s64)
        /*01a0*/ 	.word	0x00000000


	//----- nvinfo : EIATTR_FRAME_SIZE
	.align		4
.L_97:
        /*01a4*/ 	.byte	0x04, 0x11
        /*01a6*/ 	.short	(.L_99 - .L_98)
	.align		4
.L_98:
        /*01a8*/ 	.word	index@(_ZN2at4cuda17kernelHistogram1DIdhlLi1ELi2ELin1ELNS0_23CUDAHistogramMemoryTypeE1EZNS0_21CUDA_tensor_histogramIdhLb1EEEbNS_6TensorES4_S4_lNS_14AccumulateTypeIT0_Lb1EE4typeES8_NS0_13TensorArgTypeES9_S9_EUllE0_EEvNS0_6detail10TensorInfoIT_T1_EESF_NSC_IKS6_SE_EElS8_S8_SE_T6_)
        /*01ac*/ 	.word	0x00000000


	//----- nvinfo : EIATTR_REGCOUNT
	.align		4
.L_99:
        /*01b0*/ 	.byte	0x04, 0x2f
        /*01b2*/ 	.short	(.L_101 - .L_100)
	.align		4
.L_100:
        /*01b4*/ 	.word	index@(_ZN2at4cuda17kernelHistogram1DIfalLi1ELi2ELin1ELNS0_23CUDAHistogramMemoryTypeE0EZNS0_21CUDA_tensor_histogramIfaLb1EEEbNS_6TensorES4_S4_lNS_14AccumulateTypeIT0_Lb1EE4typeES8_NS0_13TensorArgTypeES9_S9_EUllE_EEvNS0_6detail10TensorInfoIT_T1_EESF_NSC_IKS6_SE_EElS8_S8_SE_T6_)
        /*01b8*/ 	.word	0x00000028


	//----- nvinfo : EIATTR_FRAME_SIZE
	.align		4
.L_101:
        /*01bc*/ 	.byte	0x04, 0x11
        /*01be*/ 	.short	(.L_103 - .L_102)
	.align		4
.L_102:
        /*01c0*/ 	.word	index@($__internal_75_$__cuda_sm20_div_s64)
        /*01c4*/ 	.word	0x00000000


	//----- nvinfo : EIATTR_FRAME_SIZE
	.align		4
.L_103:
        /*01c8*/ 	.byte	0x04, 0x11
        /*01ca*/ 	.short	(.L_105 - .L_104)
	.align		4
.L_104:
        /*01cc*/ 	.word	index@(_ZN2at4cuda17kernelHistogram1DIfalLi1ELi2ELin1ELNS0_23CUDAHistogramMemoryTypeE0EZNS0_21CUDA_tensor_histogramIfaLb1EEEbNS_6TensorES4_S4_lNS_14AccumulateTypeIT0_Lb1EE4typeES8_NS0_13TensorArgTypeES9_S9_EUllE_EEvNS0_6detail10TensorInfoIT_T1_EESF_NSC_IKS6_SE_EElS8_S8_SE_T6_)
        /*01d0*/ 	.word	0x00000000


	//----- nvinfo : EIATTR_REGCOUNT
	.align		4
.L_105:
        /*01d4*/ 	.byte	0x04, 0x2f
        /*01d6*/ 	.short	(.L_107 - .L_106)
	.align		4
.L_106:
        /*01d8*/ 	.word	index@(_ZN2at4cuda17kernelHistogram1DIfalLi1ELi2ELin1ELNS0_23CUDAHistogramMemoryTypeE1EZNS0_21CUDA_tensor_histogramIfaLb1EEEbNS_6TensorES4_S4_lNS_14AccumulateTypeIT0_Lb1EE4typeES8_NS0_13TensorArgTypeES9_S9_EUllE_EEvNS0_6detail10TensorInfoIT_T1_EESF_NSC_IKS6_SE_EElS8_S8_SE_T6_)
        /*01dc*/ 	.word	0x00000026


	//----- nvinfo : EIATTR_FRAME_SIZE
	.align		4
.L_107:
        /*01e0*/ 	.byte	0x04, 0x11
        /*01e2*/ 	.short	(.L_109 - .L_108)
	.align		4
.L_108:
        /*01e4*/ 	.word	index@($__internal_74_$__cuda_sm20_div_s64)
        /*01e8*/ 	.word	0x00000000


	//----- nvinfo : EIATTR_FRAME_SIZE
	.align		4
.L_109:
        /*01ec*/ 	.byte	0x04, 0x11
        /*01ee*/ 	.short	(.L_111 - .L_110)
	.align		4
.L_110:
        /*01f0*/ 	.word	index@(_ZN2at4cuda17kernelHistogram1DIfalLi1ELi2ELin1ELNS0_23CUDAHistogramMemoryTypeE1EZNS0_21CUDA_tensor_histogramIfaLb1EEEbNS_6TensorES4_S4_lNS_14AccumulateTypeIT0_Lb1EE4typeES8_NS0_13TensorArgTypeES9_S9_EUllE_EEvNS0_6detail10TensorInfoIT_T1_EESF_NSC_IKS6_SE_EElS8_S8_SE_T6_)
        /*01f4*/ 	.word	0x00000000


	//----- nvinfo : EIATTR_REGCOUNT
	.align		4
.L_111:
        /*01f8*/ 	.byte	0x04, 0x2f
        /*01fa*/ 	.short	(.L_113 - .L_112)
	.align		4
.L_112:
        /*01fc*/ 	.word	index@(_ZN2at4cuda17kernelHistogram1DIfalLi1ELi2ELin1ELNS0_23CUDAHistogramMemoryTypeE0EZNS0_21CUDA_tensor_histogramIfaLb1EEEbNS_6TensorES4_S4_lNS_14AccumulateTypeIT0_Lb1EE4typeES8_NS0_13TensorArgTypeES9_S9_EUllE0_EEvNS0_6detail10TensorInfoIT_T1_EESF_NSC_IKS6_SE_EElS8_S8_SE_T6_)
        /*0200*/ 	.word	0x00000028


	//----- nvinfo : EIATTR_FRAME_SIZE
	.align		4
.L_113:
        /*0204*/ 	.byte	0x04, 0x11
        /*0206*/ 	.short	(.L_115 - .L_114)
	.align		4
.L_114:
        /*0208*/ 	.word	index@($__internal_73_$__cuda_sm20_div_s64)
        /*020c*/ 	.word	0x00000000


	//----- nvinfo : EIATTR_FRAME_SIZE
	.align		4
.L_115:
        /*0210*/ 	.byte	0x04, 0x11
        /*0212*/ 	.short	(.L_117 - .L_116)
	.align		4
.L_116:
        /*0214*/ 	.word	index@(_ZN2at4cuda17kernelHistogram1DIfalLi1ELi2ELin1ELNS0_23CUDAHistogramMemoryTypeE0EZNS0_21CUDA_tensor_histogramIfaLb1EEEbNS_6TensorES4_S4_lNS_14AccumulateTypeIT0_Lb1EE4typeES8_NS0_13TensorArgTypeES9_S9_EUllE0_EEvNS0_6detail10TensorInfoIT_T1_EESF_NSC_IKS6_SE_EElS8_S8_SE_T6_)
        /*0218*/ 	.word	0x00000000


	//----- nvinfo : EIATTR_REGCOUNT
	.align		4
.L_117:
        /*021c*/ 	.byte	0x04, 0x2f
        /*021e*/ 	.short	(.L_119 - .L_118)
	.align		4
.L_118:
        /*0220*/ 	.word	index@(_ZN2at4cuda17kernelHistogram1DIfalLi1ELi2ELin1ELNS0_23CUDAHistogramMemoryTypeE1EZNS0_21CUDA_tensor_histogramIfaLb1EEEbNS_6TensorES4_S4_lNS_14AccumulateTypeIT0_Lb1EE4typeES8_NS0_13TensorArgTypeES9_S9_EUllE0_EEvNS0_6detail10TensorInfoIT_T1_EESF_NSC_IKS6_SE_EElS8_S8_SE_T6_)
        /*0224*/ 	.word	0x00000026


	//----- nvinfo : EIATTR_FRAME_SIZE
	.align		4
.L_119:
        /*0228*/ 	.byte	0x04, 0x11
        /*022a*/ 	.short	(.L_121 - .L_120)
	.align		4
.L_120:
        /*022c*/ 	.word	index@($__internal_72_$__cuda_sm20_div_s64)
        /*0230*/ 	.word	0x00000000


	//----- nvinfo : EIATTR_FRAME_SIZE
	.align		4
.L_121:
        /*0234*/ 	.byte	0x04, 0x11
        /*0236*/ 	.short	(.L_123 - .L_122)
	.align		4
.L_122:
        /*0238*/ 	.word	index@(_ZN2at4cuda17kernelHistogram1DIfalLi1ELi2ELin1ELNS0_23CUDAHistogramMemoryTypeE1EZNS0_21CUDA_tensor_histogramIfaLb1EEEbNS_6TensorES4_S4_lNS_14AccumulateTypeIT0_Lb1EE4typeES8_NS0_13TensorArgTypeES9_S9_EUllE0_EEvNS0_6detail10TensorInfoIT_T1_EESF_NSC_IKS6_SE_EElS8_S8_SE_T6_)
        /*023c*/ 	.word	0x00000000


	//----- nvinfo : EIATTR_REGCOUNT
	.align		4
.L_123:
        /*0240*/ 	.byte	0x04, 0x2f
        /*0242*/ 	.short	(.L_125 - .L_124)
	.align		4
.L_124:
        /*0244*/ 	.word	index@(_ZN2at4cuda17kernelHistogram1DIlalLi1ELi2ELin1ELNS0_23CUDAHistogramMemoryTypeE0EZNS0_21CUDA_tensor_histogramIlaLb0EEEbNS_6TensorES4_S4_lNS_14AccumulateTypeIT0_Lb1EE4typeES8_NS0_13TensorArgTypeES9_S9_EUllE_EEvNS0_6detail10TensorInfoIT_T1_EESF_NSC_IKS6_SE_EElS8_S8_SE_T6_)
        /*0248*/ 	.word	0x00000028


	//----- nvinfo : EIATTR_FRAME_SIZE
	.align		4
.L_125:
        /*024c*/ 	.byte	0x04, 0x11
        /*024e*/ 	.short	(.L_127 - .L_126)
	.align		4
.L_126:
        /*0250*/ 	.word	index@($__internal_71_$__cuda_sm20_div_s64)
        /*0254*/ 	.word	0x00000000


	//----- nvinfo : EIATTR_FRAME_SIZE
	.align		4
.L_127:
        /*0258*/ 	.byte	0x04, 0x11
        /*025a*/ 	.short	(.L_129 - .L_128)
	.align		4
.L_128:
        /*025c*/ 	.word	index@(_ZN2at4cuda17kernelHistogram1DIlalLi1ELi2ELin1ELNS0_23CUDAHistogramMemoryTypeE0EZNS0_21CUDA_tensor_histogramIlaLb0EEEbNS_6TensorES4_S4_lNS_14AccumulateTypeIT0_Lb1EE4typeES8_NS0_13TensorArgTypeES9_S9_EUllE_EEvNS0_6detail10TensorInfoIT_T1_EESF_NSC_IKS6_SE_EElS8_S8_SE_T6_)
        /*0260*/ 	.word	0x00000000


	//----- nvinfo : EIATTR_REGCOUNT
	.align		4
.L_129:
        /*0264*/ 	.byte	0x04, 0x2f
        /*0266*/ 	.short	(.L_131 - .L_130)
	.align		4
.L_130:
        /*0268*/ 	.word	index@(_ZN2at4cuda17kernelHistogram1DIlalLi1ELi2ELin1ELNS0_23CUDAHistogramMemoryTypeE1EZNS0_21CUDA_tensor_histogramIlaLb0EEEbNS_6TensorES4_S4_lNS_14AccumulateTypeIT0_Lb1EE4typeES8_NS0_13TensorArgTypeES9_S9_EUllE_EEvNS0_6detail10TensorInfoIT_T1_EESF_NSC_IKS6_SE_EElS8_S8_SE_T6_)
        /*026c*/ 	.word	0x00000026


	//----- nvinfo : EIATTR_FRAME_SIZE
	.align		4
.L_131:
        /*0270*/ 	.byte	0x04, 0x11
        /*0272*/ 	.short	(.L_133 - .L_132)
	.align		4
.L_132:
        /*0274*/ 	.word	index@($__internal_70_$__cuda_sm20_div_s64)
        /*0278*/ 	.word	0x00000000


	//----- nvinfo : EIATTR_FRAME_SIZE
	.align		4
.L_133:
        /*027c*/ 	.byte	0x04, 0x11
        /*027e*/ 	.short	(.L_135 - .L_134)
	.align		4
.L_134:
        /*0280*/ 	.word	index@(_ZN2at4cuda17kernelHistogram1DIlalLi1ELi2ELin1ELNS0_23CUDAHistogramMemoryTypeE1EZNS0_21CUDA_tensor_histogramIlaLb0EEEbNS_6TensorES4_S4_lNS_14AccumulateTypeIT0_Lb1EE4typeES8_NS0_13TensorArgTypeES9_S9_EUllE_EEvNS0_6detail10TensorInfoIT_T1_EESF_NSC_IKS6_SE_EElS8_S8_SE_T6_)
        /*0284*/ 	.word	0x00000000


	//----- nvinfo : EIATTR_REGCOUNT
	.align		4
.L_135:
        /*0288*/ 	.byte	0x04, 0x2f
        /*028a*/ 	.short	(.L_137 - .L_136)
	.align		4
.L_136:
        /*028c*/ 	.word	index@(_ZN2at4cuda17kernelHistogram1DIlalLi1ELi2ELin1ELNS0_23CUDAHistogramMemoryTypeE0EZNS0_21CUDA_tensor_histogramIlaLb0EEEbNS_6TensorES4_S4_lNS_14AccumulateTypeIT0_Lb1EE4typeES8_NS0_13TensorArgTypeES9_S9_EUllE0_EEvNS0_6detail10TensorInfoIT_T1_EESF_NSC_IKS6_SE_EElS8_S8_SE_T6_)
        /*0290*/ 	.word	0x00000028


	//----- nvinfo : EIATTR_FRAME_SIZE
	.align		4
.L_137:
        /*0294*/ 	.byte	0x04, 0x11
        /*0296*/ 	.short	(.L_139 - .L_138)
	.align		4
.L_138:
        /*0298*/ 	.word	index@($__internal_69_$__cuda_sm20_div_s64)
        /*029c*/ 	.word	0x00000000


	//----- nvinfo : EIATTR_FRAME_SIZE
	.align		4
.L_139:
        /*02a0*/ 	.byte	0x04, 0x11
        /*02a2*/ 	.short	(.L_141 - .L_140)
	.align		4
.L_140:
        /*02a4*/ 	.word	index@(_ZN2at4cuda17kernelHistogram1DIlalLi1ELi2ELin1ELNS0_23CUDAHistogramMemoryTypeE0EZNS0_21CUDA_tensor_histogramIlaLb0EEEbNS_6TensorES4_S4_lNS_14AccumulateTypeIT0_Lb1EE4typeES8_NS0_13TensorArgTypeES9_S9_EUllE0_EEvNS0_6detail10TensorInfoIT_T1_EESF_NSC_IKS6_SE_EElS8_S8_SE_T6_)
        /*02a8*/ 	.word	0x00000000


	//----- nvinfo : EIATTR_REGCOUNT
	.align		4
.L_141:
        /*02ac*/ 	.byte	0x04, 0x2f
        /*02ae*/ 	.short	(.L_143 - .L_142)
	.align		4
.L_142:
        /*02b0*/ 	.word	index@(_ZN2at4cuda17kernelHistogram1DIlalLi1ELi2ELin1ELNS0_23CUDAHistogramMemoryTypeE1EZNS0_21CUDA_tensor_histogramIlaLb0EEEbNS_6TensorES4_S4_lNS_14AccumulateTypeIT0_Lb1EE4typeES8_NS0_13TensorArgTypeES9_S9_EUllE0_EEvNS0_6detail10TensorInfoIT_T1_EESF_NSC_IKS6_SE_EElS8_S8_SE_T6_)
        /*02b4*/ 	.word	0x00000026


	//----- nvinfo : EIATTR_FRAME_SIZE
	.align		4
.L_143:
        /*02b8*/ 	.byte	0x04, 0x11
        /*02ba*/ 	.short	(.L_145 - .L_144)
	.align		4
.L_144:
        /*02bc*/ 	.word	index@($__internal_68_$__cuda_sm20_div_s64)
        /*02c0*/ 	.word	0x00000000


	//----- nvinfo : EIATTR_FRAME_SIZE
	.align		4
.L_145:
        /*02c4*/ 	.byte	0x04, 0x11
        /*02c6*/ 	.short	(.L_147 - .L_146)
	.align		4
.L_146:
        /*02c8*/ 	.word	index@(_ZN2at4cuda17kernelHistogram1DIlalLi1ELi2ELin1ELNS0_23CUDAHistogramMemoryTypeE1EZNS0_21CUDA_tensor_histogramIlaLb0EEEbNS_6TensorES4_S4_lNS_14AccumulateTypeIT0_Lb1EE4typeES8_NS0_13TensorArgTypeES9_S9_EUllE0_EEvNS0_6detail10TensorInfoIT_T1_EESF_NSC_IKS6_SE_EElS8_S8_SE_T6_)
        /*02cc*/ 	.word	0x00000000


	//----- nvinfo : EIATTR_REGCOUNT
	.align		4
.L_147:
        /*02d0*/ 	.byte	0x04, 0x2f
        /*02d2*/ 	.short	(.L_149 - .L_148)
	.align		4
.L_148:
        /*02d4*/ 	.word	index@(_ZN2at4cuda17kernelHistogram1DIdalLi1ELi2ELin1ELNS0_23CUDAHistogramMemoryTypeE0EZNS0_21CUDA_tensor_histogramIdaLb1EEEbNS_6TensorES4_S4_lNS_14AccumulateTypeIT0_Lb1EE4typeES8_NS0_13TensorArgTypeES9_S9_EUllE_EEvNS0_6detail10TensorInfoIT_T1_EESF_NSC_IKS6_SE_EElS8_S8_SE_T6_)
        /*02d8*/ 	.word	0x00000028


	//----- nvinfo : EIATTR_FRAME_SIZE
	.align		4
.L_149:
        /*02dc*/ 	.byte	0x04, 0x11
        /*02de*/ 	.short	(.L_151 - .L_150)
	.align		4
.L_150:
        /*02e0*/ 	.word	index@($__internal_67_$__cuda_sm20_div_s64)
        /*02e4*/ 	.word	0x00000000


	//----- nvinfo : EIATTR_FRAME_SIZE
	.align		4
.L_151:
        /*02e8*/ 	.byte	0x04, 0x11
        /*02ea*/ 	.short	(.L_153 - .L_152)
	.align		4
.L_152:
        /*02ec*/ 	.word	index@(_ZN2at4cuda17kernelHistogram1DIdalLi1ELi2ELin1ELNS0_23CUDAHistogramMemoryTypeE0EZNS0_21CUDA_tensor_histogramIdaLb1EEEbNS_6TensorES4_S4_lNS_14AccumulateTypeIT0_Lb1EE4typeES8_NS0_13TensorArgTypeES9_S9_EUllE_EEvNS0_6detail10TensorInfoIT_T1_EESF_NSC_IKS6_SE_EElS8_S8_SE_T6_)
        /*02f0*/ 	.word	0x00000000


	//----- nvinfo : EIATTR_REGCOUNT
	.align		4
.L_153:
        /*02f4*/ 	.byte	0x04, 0x2f
        /*02f6*/ 	.short	(.L_155 - .L_154)
	.align		4
.L_154:
        /*02f8*/ 	.word	index@(_ZN2at4cuda17kernelHistogram1DIdalLi1ELi2ELin1ELNS0_23CUDAHistogramMemoryTypeE1EZNS0_21CUDA_tensor_histogramIdaLb1EEEbNS_6TensorES4_S4_lNS_14AccumulateTypeIT0_Lb1EE4typeES8_NS0_13TensorArgTypeES9_S9_EUllE_EEvNS0_6detail10TensorInfoIT_T1_EESF_NSC_IKS6_SE_EElS8_S8_SE_T6_)
        /*02fc*/ 	.word	0x00000026


	//----- nvinfo : EIATTR_FRAME_SIZE
	.align		4
.L_155:
        /*0300*/ 	.byte	0x04, 0x11
        /*0302*/ 	.short	(.L_157 - .L_156)
	.align		4
.L_156:
        /*0304*/ 	.word	index@($__internal_66_$__cuda_sm20_div_s64)
        /*0308*/ 	.word	0x00000000


	//----- nvinfo : EIATTR_FRAME_SIZE
	.align		4
.L_157:
        /*030c*/ 	.byte	0x04, 0x11
        /*030e*/ 	.short	(.L_159 - .L_158)
	.align		4
.L_158:
        /*0310*/ 	.word	index@(_ZN2at4cuda17kernelHistogram1DIdalLi1ELi2ELin1ELNS0_23CUDAHistogramMemoryTypeE1EZNS0_21CUDA_tensor_histogramIdaLb1EEEbNS_6TensorES4_S4_lNS_14AccumulateTypeIT0_Lb1EE4typeES8_NS0_13TensorArgTypeES9_S9_EUllE_EEvNS0_6detail10TensorInfoIT_T1_EESF_NSC_IKS6_SE_EElS8_S8_SE_T6_)
        /*0314*/ 	.word	0x00000000


	//----- nvinfo : EIATTR_REGCOUNT
	.align		4
.L_159:
        /*0318*/ 	.byte	0x04, 0x2f
        /*031a*/ 	.short	(.L_161 - .L_160)
	.align		4
.L_160:
        /*031c*/ 	.word	index@(_ZN2at4cuda17kernelHistogram1DIdalLi1ELi2ELin1ELNS0_23CUDAHistogramMemoryTypeE0EZNS0_21CUDA_tensor_histogramIdaLb1EEEbNS_6TensorES4_S4_lNS_14AccumulateTypeIT0_Lb1EE4typeES8_NS0_13TensorArgTypeES9_S9_EUllE0_EEvNS0_6detail10TensorInfoIT_T1_EESF_NSC_IKS6_SE_EElS8_S8_SE_T6_)
        /*0320*/ 	.word	0x00000028


	//----- nvinfo : EIATTR_FRAME_SIZE
	.align		4
.L_161:
        /*0324*/ 	.byte	0x04, 0x11
        /*0326*/ 	.short	(.L_163 - .L_162)
	.align		4
.L_162:
        /*0328*/ 	.word	index@($__internal_65_$__cuda_sm20_div_s64)
        /*032c*/ 	.word	0x00000000


	//----- nvinfo : EIATTR_FRAME_SIZE
	.align		4
.L_163:
        /*0330*/ 	.byte	0x04, 0x11
        /*0332*/ 	.short	(.L_165 - .L_164)
	.align		4
.L_164:
        /*0334*/ 	.word	index@(_ZN2at4cuda17kernelHistogram1DIdalLi1ELi2ELin1ELNS0_23CUDAHistogramMemoryTypeE0EZNS0_21CUDA_tensor_histogramIdaLb1EEEbNS_6TensorES4_S4_lNS_14AccumulateTypeIT0_Lb1EE4typeES8_NS0_13TensorArgTypeES9_S9_EUllE0_EEvNS0_6detail10TensorInfoIT_T1_EESF_NSC_IKS6_SE_EElS8_S8_SE_T6_)
        /*0338*/ 	.word	0x00000000


	//----- nvinfo : EIATTR_REGCOUNT
	.align		4
.L_165:
        /*033c*/ 	.byte	0x04, 0x2f
        /*033e*/ 	.short	(.L_167 - .L_166)
	.align		4
.L_166:
        /*0340*/ 	.word	index@(_ZN2at4cuda17kernelHistogram1DIdalLi1ELi2ELin1ELNS0_23CUDAHistogramMemoryTypeE1EZNS0_21CUDA_tensor_histogramIdaLb1EEEbNS_6TensorES4_S4_lNS_14AccumulateTypeIT0_Lb1EE4typeES8_NS0_13TensorArgTypeES9_S9_EUllE0_EEvNS0_6detail10TensorInfoIT_T1_EESF_NSC_IKS6_SE_EElS8_S8_SE_T6_)
        /*0344*/ 	.word	0x00000026


	//----- nvinfo : EIATTR_FRAME_SIZE
	.align		4
.L_167:
        /*0348*/ 	.byte	0x04, 0x11
        /*034a*/ 	.short	(.L_169 - .L_168)
	.align		4
.L_168:
        /*034c*/ 	.word	index@($__internal_64_$__cuda_sm20_div_s64)
        /*0350*/ 	.word	0x00000000


	//----- nvinfo : EIATTR_FRAME_SIZE
	.align		4
.L_169:
        /*0354*/ 	.byte	0x04, 0x11
        /*0356*/ 	.short	(.L_171 - .L_170)
	.align		4
.L_170:
        /*0358*/ 	.word	index@(_ZN2at4cuda17kernelHistogram1DIdalLi1ELi2ELin1ELNS0_23CUDAHistogramMemoryTypeE1EZNS0_21CUDA_tensor_histogramIdaLb1EEEbNS_6TensorES4_S4_lNS_14AccumulateTypeIT0_Lb1EE4typeES8_NS0_13TensorArgTypeES9_S9_EUllE0_EEvNS0_6detail10TensorInfoIT_T1_EESF_NSC_IKS6_SE_EElS8_S8_SE_T6_)
        /*035c*/ 	.word	0x00000000


	//----- nvinfo : EIATTR_REGCOUNT
	.align		4
.L_171:
        /*0360*/ 	.byte	0x04, 0x2f
        /*0362*/ 	.short	(.L_173 - .L_172)
	.align		4
.L_172:
        /*0364*/ 	.word	index@(_ZN2at4cuda17kernelHistogram1DIfilLi1ELi2ELin1ELNS0_23CUDAHistogramMemoryTypeE0EZNS0_21CUDA_tensor_histogramIfiLb1EEEbNS_6TensorES4_S4_lNS_14AccumulateTypeIT0_Lb1EE4typeES8_NS0_13TensorArgTypeES9_S9_EUllE_EEvNS0_6detail10TensorInfoIT_T1_EESF_NSC_IKS6_SE_EElS8_S8_SE_T6_)
        /*0368*/ 	.word	0x00000028


	//----- nvinfo : EIATTR_FRAME_SIZE
	.align		4
.L_173:
        /*036c*/ 	.byte	0x04, 0x11
        /*036e*/ 	.short	(.L_175 - .L_174)
	.align		4
.L_174:
        /*0370*/ 	.word	index@($__internal_63_$__cuda_sm20_div_s64)
        /*0374*/ 	.word	0x00000000


	//----- nvinfo : EIATTR_FRAME_SIZE
	.align		4
.L_175:
        /*0378*/ 	.byte	0x04, 0x11
        /*037a*/ 	.short	(.L_177 - .L_176)
	.align		4
.L_176:
        /*037c*/ 	.word	index@(_ZN2at4cuda17kernelHistogram1DIfilLi1ELi2ELin1ELNS0_23CUDAHistogramMemoryTypeE0EZNS0_21CUDA_tensor_histogramIfiLb1EEEbNS_6TensorES4_S4_lNS_14AccumulateTypeIT0_Lb1EE4typeES8_NS0_13TensorArgTypeES9_S9_EUllE_EEvNS0_6detail10TensorInfoIT_T1_EESF_NSC_IKS6_SE_EElS8_S8_SE_T6_)
        /*0380*/ 	.word	0x00000000


	//----- nvinfo : EIATTR_REGCOUNT
	.align		4
.L_177:
        /*0384*/ 	.byte	0x04, 0x2f
        /*0386*/ 	.short	(.L_179 - .L_178)
	.align		4
.L_178:
        /*0388*/ 	.word	index@(_ZN2at4cuda17kernelHistogram1DIfilLi1ELi2ELin1ELNS0_23CUDAHistogramMemoryTypeE1EZNS0_21CUDA_tensor_histogramIfiLb1EEEbNS_6TensorES4_S4_lNS_14AccumulateTypeIT0_Lb1EE4typeES8_NS0_13TensorArgTypeES9_S9_EUllE_EEvNS0_6detail10TensorInfoIT_T1_EESF_NSC_IKS6_SE_EElS8_S8_SE_T6_)
        /*038c*/ 	.word	0x00000026


	//----- nvinfo : EIATTR_FRAME_SIZE
	.align		4
.L_179:
        /*0390*/ 	.byte	0x04, 0x11
        /*0392*/ 	.short	(.L_181 - .L_180)
	.align		4
.L_180:
        /*0394*/ 	.word	index@($__internal_62_$__cuda_sm20_div_s64)
        /*0398*/ 	.word	0x00000000


	//----- nvinfo : EIATTR_FRAME_SIZE
	.align		4
.L_181:
        /*039c*/ 	.byte	0x04, 0x11
        /*039e*/ 	.short	(.L_183 - .L_182)
	.align		4
.L_182:
        /*03a0*/ 	.word	index@(_ZN2at4cuda17kernelHistogram1DIfilLi1ELi2ELin1ELNS0_23CUDAHistogramMemoryTypeE1EZNS0_21CUDA_tensor_histogramIfiLb1EEEbNS_6TensorES4_S4_lNS_14AccumulateTypeIT0_Lb1EE4typeES8_NS0_13TensorArgTypeES9_S9_EUllE_EEvNS0_6detail10TensorInfoIT_T1_EESF_NSC_IKS6_SE_EElS8_S8_SE_T6_)
        /*03a4*/ 	.word	0x00000000


	//----- nvinfo : EIATTR_REGCOUNT
	.align		4
.L_183:
        /*03a8*/ 	.byte	0x04, 0x2f
        /*03aa*/ 	.short	(.L_185 - .L_184)
	.align		4
.L_184:
        /*03ac*/ 	.word	index@(_ZN2at4cuda17kernelHistogram1DIfilLi1ELi2ELin1ELNS0_23CUDAHistogramMemoryTypeE0EZNS0_21CUDA_tensor_histogramIfiLb1EEEbNS_6TensorES4_S4_lNS_14AccumulateTypeIT0_Lb1EE4typeES8_NS0_13TensorArgTypeES9_S9_EUllE0_EEvNS0_6detail10TensorInfoIT_T1_EESF_NSC_IKS6_SE_EElS8_S8_SE_T6_)
        /*03b0*/ 	.word	0x00000028


	//----- nvinfo : EIATTR_FRAME_SIZE
	.align		4
.L_185:
        /*03b4*/ 	.byte	0x04, 0x11
        /*03b6*/ 	.short	(.L_187 - .L_186)
	.align		4
.L_186:
        /*03b8*/ 	.word	index@($__internal_61_$__cuda_sm20_div_s64)
        /*03bc*/ 	.word	0x00000000


	//----- nvinfo : EIATTR_FRAME_SIZE
	.align		4
.L_187:
        /*03c0*/ 	.byte	0x04, 0x11
        /*03c2*/ 	.short	(.L_189 - .L_188)
	.align		4
.L_188:
        /*03c4*/ 	.word	index@(_ZN2at4cuda17kernelHistogram1DIfilLi1ELi2ELin1ELNS0_23CUDAHistogramMemoryTypeE0EZNS0_21CUDA_tensor_histogramIfiLb1EEEbNS_6TensorES4_S4_lNS_14AccumulateTypeIT0_Lb1EE4typeES8_NS0_13TensorArgTypeES9_S9_EUllE0_EEvNS0_6detail10TensorInfoIT_T1_EESF_NSC_IKS6_SE_EElS8_S8_SE_T6_)
        /*03c8*/ 	.word	0x00000000


	//----- nvinfo : EIATTR_REGCOUNT
	.align		4
.L_189:
        /*03cc*/ 	.byte	0x04, 0x2f
        /*03ce*/ 	.short	(.L_191 - .L_190)
	.align		4
.L_190:
        /*03d0*/ 	.word	index@(_ZN2at4cuda17kernelHistogram1DIfilLi1ELi2ELin1ELNS0_23CUDAHistogramMemoryTypeE1EZNS0_21CUDA_tensor_histogramIfiLb1EEEbNS_6TensorES4_S4_lNS_14AccumulateTypeIT0_Lb1EE4typeES8_NS0_13TensorArgTypeES9_S9_EUllE0_EEvNS0_6detail10TensorInfoIT_T1_EESF_NSC_IKS6_SE_EElS8_S8_SE_T6_)
        /*03d4*/ 	.word	0x00000026


	//----- nvinfo : EIATTR_FRAME_SIZE
	.align		4
.L_191:
        /*03d8*/ 	.byte	0x04, 0x11
        /*03da*/ 	.short	(.L_193 - .L_192)
	.align		4
.L_192:
        /*03dc*/ 	.word	index@($__internal_60_$__cuda_sm20_div_s64)
        /*03e0*/ 	.word	0x00000000


	//----- nvinfo : EIATTR_FRAME_SIZE
	.align		4
.L_193:
        /*03e4*/ 	.byte	0x04, 0x11
        /*03e6*/ 	.short	(.L_195 - .L_194)
	.align		4
.L_194:
        /*03e8*/ 	.word	index@(_ZN2at4cuda17kernelHistogram1DIfilLi1ELi2ELin1ELNS0_23CUDAHistogramMemoryTypeE1EZNS0_21CUDA_tensor_histogramIfiLb1EEEbNS_6TensorES4_S4_lNS_14AccumulateTypeIT0_Lb1EE4typeES8_NS0_13TensorArgTypeES9_S9_EUllE0_EEvNS0_6detail10TensorInfoIT_T1_EESF_NSC_IKS6_SE_EElS8_S8_SE_T6_)
        /*03ec*/ 	.word	0x00000000


	//----- nvinfo : EIATTR_REGCOUNT
	.align		4
.L_195:
        /*03f0*/ 	.byte	0x04, 0x2f
        /*03f2*/ 	.short	(.L_197 - .L_196)
	.align		4
.L_196:
        /*03f4*/ 	.word	index@(_ZN2at4cuda17kernelHistogram1DIlilLi1ELi2ELin1ELNS0_23CUDAHistogramMemoryTypeE0EZNS0_21CUDA_tensor_histogramIliLb0EEEbNS_6TensorES4_S4_lNS_14AccumulateTypeIT0_Lb1EE4typeES8_NS0_13TensorArgTypeES9_S9_EUllE_EEvNS0_6detail10TensorInfoIT_T1_EESF_NSC_IKS6_SE_EElS8_S8_SE_T6_)
        /*03f8*/ 	.word	0x00000028


	//----- nvinfo : EIATTR_FRAME_SIZE
	.align		4
.L_197:
        /*03fc*/ 	.byte	0x04, 0x11
        /*03fe*/ 	.short	(.L_199 - .L_198)
	.align		4
.L_198:
        /*0400*/ 	.word	index@($__internal_59_$__cuda_sm20_div_s64)
        /*0404*/ 	.word	0x00000000


	//----- nvinfo : EIATTR_FRAME_SIZE
	.align		4
.L_199:
        /*0408*/ 	.byte	0x04, 0x11
        /*040a*/ 	.short	(.L_201 - .L_200)
	.align		4
.L_200:
        /*040c*/ 	.word	index@(_ZN2at4cuda17kernelHistogram1DIlilLi1ELi2ELin1ELNS0_23CUDAHistogramMemoryTypeE0EZNS0_21CUDA_tensor_histogramIliLb0EEEbNS_6TensorES4_S4_lNS_14AccumulateTypeIT0_Lb1EE4typeES8_NS0_13TensorArgTypeES9_S9_EUllE_EEvNS0_6detail10TensorInfoIT_T1_EESF_NSC_IKS6_SE_EElS8_S8_SE_T6_)
        /*0410*/ 	.word	0x00000000


	//----- nvinfo : EIATTR_REGCOUNT
	.align		4
.L_201:
        /*0414*/ 	.byte	0x04, 0x2f
        /*0416*/ 	.short	(.L_203 - .L_202)
	.align		4
.L_202:
        /*0418*/ 	.word	index@(_ZN2at4cuda17kernelHistogram1DIlilLi1ELi2ELin1ELNS0_23CUDAHistogramMemoryTypeE1EZNS0_21CUDA_tensor_histogramIliLb0EEEbNS_6TensorES4_S4_lNS_14AccumulateTypeIT0_Lb1EE4typeES8_NS0_13TensorArgTypeES9_S9_EUllE_EEvNS0_6detail10TensorInfoIT_T1_EESF_NSC_IKS6_SE_EElS8_S8_SE_T6_)
        /*041c*/ 	.word	0x00000026


	//----- nvinfo : EIATTR_FRAME_SIZE
	.align		4
.L_203:
        /*0420*/ 	.byte	0x04, 0x11
        /*0422*/ 	.short	(.L_205 - .L_204)
	.align		4
.L_204:
        /*0424*/ 	.word	index@($__internal_58_$__cuda_sm20_div_s64)
        /*0428*/ 	.word	0x00000000


	//----- nvinfo : EIATTR_FRAME_SIZE
	.align		4
.L_205:
        /*042c*/ 	.byte	0x04, 0x11
        /*042e*/ 	.short	(.L_207 - .L_206)
	.align		4
.L_206:
        /*0430*/ 	.word	index@(_ZN2at4cuda17kernelHistogram1DIlilLi1ELi2ELin1ELNS0_23CUDAHistogramMemoryTypeE1EZNS0_21CUDA_tensor_histogramIliLb0EEEbNS_6TensorES4_S4_lNS_14AccumulateTypeIT0_Lb1EE4typeES8_NS0_13TensorArgTypeES9_S9_EUllE_EEvNS0_6detail10TensorInfoIT_T1_EESF_NSC_IKS6_SE_EElS8_S8_SE_T6_)
        /*0434*/ 	.word	0x00000000


	//----- nvinfo : EIATTR_REGCOUNT
	.align		4
.L_207:
        /*0438*/ 	.byte	0x04, 0x2f
        /*043a*/ 	.short	(.L_209 - .L_208)
	.align		4
.L_208:
        /*043c*/ 	.word	index@(_ZN2at4cuda17kernelHistogram1DIlilLi1ELi2ELin1ELNS0_23CUDAHistogramMemoryTypeE0EZNS0_21CUDA_tensor_histogramIliLb0EEEbNS_6TensorES4_S4_lNS_14AccumulateTypeIT0_Lb1EE4typeES8_NS0_13TensorArgTypeES9_S9_EUllE0_EEvNS0_6detail10TensorInfoIT_T1_EESF_NSC_IKS6_SE_EElS8_S8_SE_T6_)
        /*0440*/ 	.word	0x00000028


	//----- nvinfo : EIATTR_FRAME_SIZE
	.align		4
.L_209:
        /*0444*/ 	.byte	0x04, 0x11
        /*0446*/ 	.short	(.L_211 - .L_210)
	.align		4
.L_210:
        /*0448*/ 	.word	index@($__internal_57_$__cuda_sm20_div_s64)
        /*044c*/ 	.word	0x00000000


	//----- nvinfo : EIATTR_FRAME_SIZE
	.align		4
.L_211:
        /*0450*/ 	.byte	0x04, 0x11
        /*0452*/ 	.short	(.L_213 - .L_212)
	.align		4
.L_212:
        /*0454*/ 	.word	index@(_ZN2at4cuda17kernelHistogram1DIlilLi1ELi2ELin1ELNS0_23CUDAHistogramMemoryTypeE0EZNS0_21CUDA_tensor_histogramIliLb0EEEbNS_6TensorES4_S4_lNS_14AccumulateTypeIT0_Lb1EE4typeES8_NS0_13TensorArgTypeES9_S9_EUllE0_EEvNS0_6detail10TensorInfoIT_T1_EESF_NSC_IKS6_SE_EElS8_S8_SE_T6_)
        /*0458*/ 	.word	0x00000000


	//----- nvinfo : EIATTR_REGCOUNT
	.align		4
.L_213:
        /*045c*/ 	.byte	0x04, 0x2f
        /*045e*/ 	.short	(.L_215 - .L_214)
	.align		4
.L_214:
        /*0460*/ 	.word	index@(_ZN2at4cuda17kernelHistogram1DIlilLi1ELi2ELin1ELNS0_23CUDAHistogramMemoryTypeE1EZNS0_21CUDA_tensor_histogramIliLb0EEEbNS_6TensorES4_S4_lNS_14AccumulateTypeIT0_Lb1EE4typeES8_NS0_13TensorArgTypeES9_S9_EUllE0_EEvNS0_6detail10TensorInfoIT_T1_EESF_NSC_IKS6_SE_EElS8_S8_SE_T6_)
        /*0464*/ 	.word	0x00000026


	//----- nvinfo : EIATTR_FRAME_SIZE
	.align		4
.L_215:
        /*0468*/ 	.byte	0x04, 0x11
        /*046a*/ 	.short	(.L_217 - .L_216)
	.align		4
.L_216:
        /*046c*/ 	.word	index@($__internal_56_$__cuda_sm20_div_s64)
        /*0470*/ 	.word	0x00000000


	//----- nvinfo : EIATTR_FRAME_SIZE
	.align		4
.L_217:
        /*0474*/ 	.byte	0x04, 0x11
        /*0476*/ 	.short	(.L_219 - .L_218)
	.align		4
.L_218:
        /*0478*/ 	.word	index@(_ZN2at4cuda17kernelHistogram1DIlilLi1ELi2ELin1ELNS0_23CUDAHistogramMemoryTypeE1EZNS0_21CUDA_tensor_histogramIliLb0EEEbNS_6TensorES4_S4_lNS_14AccumulateTypeIT0_Lb1EE4typeES8_NS0_13TensorArgTypeES9_S9_EUllE0_EEvNS0_6detail10TensorInfoIT_T1_EESF_NSC_IKS6_SE_EElS8_S8_SE_T6_)
        /*047c*/ 	.word	0x00000000


	//----- nvinfo : EIATTR_REGCOUNT
	.align		4
.L_219:
        /*0480*/ 	.byte	0x04, 0x2f
        /*0482*/ 	.short	(.L_221 - .L_220)
	.align		4
.L_220:
        /*0484*/ 	.word	index@(_ZN2at4cuda17kernelHistogram1DIdilLi1ELi2ELin1ELNS0_23CUDAHistogramMemoryTypeE0EZNS0_21CUDA_tensor_histogramIdiLb1EEEbNS_6TensorES4_S4_lNS_14AccumulateTypeIT0_Lb1EE4typeES8_NS0_13TensorArgTypeES9_S9_EUllE_EEvNS0_6detail10TensorInfoIT_T1_EESF_NSC_IKS6_SE_EElS8_S8_SE_T6_)
        /*0488*/ 	.word	0x00000028


	//----- nvinfo : EIATTR_FRAME_SIZE
	.align		4
.L_221:
        /*048c*/ 	.byte	0x04, 0x11
        /*048e*/ 	.short	(.L_223 - .L_222)
	.align		4
.L_222:
        /*0490*/ 	.word	index@($__internal_55_$__cuda_sm20_div_s64)
        /*0494*/ 	.word	0x00000000


	//----- nvinfo : EIATTR_FRAME_SIZE
	.align		4
.L_223:
        /*0498*/ 	.byte	0x04, 0x11
        /*049a*/ 	.short	(.L_225 - .L_224)
	.align		4
.L_224:
        /*049c*/ 	.word	index@(_ZN2at4cuda17kernelHistogram1DIdilLi1ELi2ELin1ELNS0_23CUDAHistogramMemoryTypeE0EZNS0_21CUDA_tensor_histogramIdiLb1EEEbNS_6TensorES4_S4_lNS_14AccumulateTypeIT0_Lb1EE4typeES8_NS0_13TensorArgTypeES9_S9_EUllE_EEvNS0_6detail10TensorInfoIT_T1_EESF_NSC_IKS6_SE_EElS8_S8_SE_T6_)
        /*04a0*/ 	.word	0x00000000


	//----- nvinfo : EIATTR_REGCOUNT
	.align		4
.L_225:
        /*04a4*/ 	.byte	0x04, 0x2f
        /*04a6*/ 	.short	(.L_227 - .L_226)
	.align		4
.L_226:
        /*04a8*/ 	.word	index@(_ZN2at4cuda17kernelHistogram1DIdilLi1ELi2ELin1ELNS0_23CUDAHistogramMemoryTypeE1EZNS0_21CUDA_tensor_histogramIdiLb1EEEbNS_6TensorES4_S4_lNS_14AccumulateTypeIT0_Lb1EE4typeES8_NS0_13TensorArgTypeES9_S9_EUllE_EEvNS0_6detail10TensorInfoIT_T1_EESF_NSC_IKS6_SE_EElS8_S8_SE_T6_)
        /*04ac*/ 	.word	0x00000026


	//----- nvinfo : EIATTR_FRAME_SIZE
	.align		4
.L_227:
        /*04b0*/ 	.byte	0x04, 0x11
        /*04b2*/ 	.short	(.L_229 - .L_228)
	.align		4
.L_228:
        /*04b4*/ 	.word	index@($__internal_54_$__cuda_sm20_div_s64)
        /*04b8*/ 	.word	0x00000000


	//----- nvinfo : EIATTR_FRAME_SIZE
	.align		4
.L_229:
        /*04bc*/ 	.byte	0x04, 0x11
        /*04be*/ 	.short	(.L_231 - .L_230)
	.align		4
.L_230:
        /*04c0*/ 	.word	index@(_ZN2at4cuda17kernelHistogram1DIdilLi1ELi2ELin1ELNS0_23CUDAHistogramMemoryTypeE1EZNS0_21CUDA_tensor_histogramIdiLb1EEEbNS_6TensorES4_S4_lNS_14AccumulateTypeIT0_Lb1EE4typeES8_NS0_13TensorArgTypeES9_S9_EUllE_EEvNS0_6detail10TensorInfoIT_T1_EESF_NSC_IKS6_SE_EElS8_S8_SE_T6_)
        /*04c4*/ 	.word	0x00000000


	//----- nvinfo : EIATTR_REGCOUNT
	.align		4
.L_231:
        /*04c8*/ 	.byte	0x04, 0x2f
        /*04ca*/ 	.short	(.L_233 - .L_232)
	.align		4
.L_232:
        /*04cc*/ 	.word	index@(_ZN2at4cuda17kernelHistogram1DIdilLi1ELi2ELin1ELNS0_23CUDAHistogramMemoryTypeE0EZNS0_21CUDA_tensor_histogramIdiLb1EEEbNS_6TensorES4_S4_lNS_14AccumulateTypeIT0_Lb1EE4typeES8_NS0_13TensorArgTypeES9_S9_EUllE0_EEvNS0_6detail10TensorInfoIT_T1_EESF_NSC_IKS6_SE_EElS8_S8_SE_T6_)
        /*04d0*/ 	.word	0x00000028


	//----- nvinfo : EIATTR_FRAME_SIZE
	.align		4
.L_233:
        /*04d4*/ 	.byte	0x04, 0x11
        /*04d6*/ 	.short	(.L_235 - .L_234)
	.align		4
.L_234:
        /*04d8*/ 	.word	index@($__internal_53_$__cuda_sm20_div_s64)
        /*04dc*/ 	.word	0x00000000


	//----- nvinfo : EIATTR_FRAME_SIZE
	.align		4
.L_235:
        /*04e0*/ 	.byte	0x04, 0x11
        /*04e2*/ 	.short	(.L_237 - .L_236)
	.align		4
.L_236:
        /*04e4*/ 	.word	index@(_ZN2at4cuda17kernelHistogram1DIdilLi1ELi2ELin1ELNS0_23CUDAHistogramMemoryTypeE0EZNS0_21CUDA_tensor_histogramIdiLb1EEEbNS_6TensorES4_S4_lNS_14AccumulateTypeIT0_Lb1EE4typeES8_NS0_13TensorArgTypeES9_S9_EUllE0_EEvNS0_6detail10TensorInfoIT_T1_EESF_NSC_IKS6_SE_EElS8_S8_SE_T6_)
        /*04e8*/ 	.word	0x00000000


	//----- nvinfo : EIATTR_REGCOUNT
	.align		4
.L_237:
        /*04ec*/ 	.byte	0x04, 0x2f
        /*04ee*/ 	.short	(.L_239 - .L_238)
	.align		4
.L_238:
        /*04f0*/ 	.word	index@(_ZN2at4cuda17kernelHistogram1DIdilLi1ELi2ELin1ELNS0_23CUDAHistogramMemoryTypeE1EZNS0_21CUDA_tensor_histogramIdiLb1EEEbNS_6TensorES4_S4_lNS_14AccumulateTypeIT0_Lb1EE4typeES8_NS0_13TensorArgTypeES9_S9_EUllE0_EEvNS0_6detail10TensorInfoIT_T1_EESF_NSC_IKS6_SE_EElS8_S8_SE_T6_)
        /*04f4*/ 	.word	0x00000026


	//----- nvinfo : EIATTR_FRAME_SIZE
	.align		4
.L_239:
        /*04f8*/ 	.byte	0x04, 0x11
        /*04fa*/ 	.short	(.L_241 - .L_240)
	.align		4
.L_240:
        /*04fc*/ 	.word	index@($__internal_52_$__cuda_sm20_div_s64)
        /*0500*/ 	.word	0x00000000


	//----- nvinfo : EIATTR_FRAME_SIZE
	.align		4
.L_241:
        /*0504*/ 	.byte	0x04, 0x11
        /*0506*/ 	.short	(.L_243 - .L_242)
	.align		4
.L_242:
        /*0508*/ 	.word	index@(_ZN2at4cuda17kernelHistogram1DIdilLi1ELi2ELin1ELNS0_23CUDAHistogramMemoryTypeE1EZNS0_21CUDA_tensor_histogramIdiLb1EEEbNS_6TensorES4_S4_lNS_14AccumulateTypeIT0_Lb1EE4typeES8_NS0_13TensorArgTypeES9_S9_EUllE0_EEvNS0_6detail10TensorInfoIT_T1_EESF_NSC_IKS6_SE_EElS8_S8_SE_T6_)
        /*050c*/ 	.word	0x00000000


	//----- nvinfo : EIATTR_REGCOUNT
	.align		4
.L_243:
        /*0510*/ 	.byte	0x04, 0x2f
        /*0512*/ 	.short	(.L_245 - .L_244)
	.align		4
.L_244:
        /*0514*/ 	.word	index@(_ZN2at4cuda17kernelHistogram1DIfllLi1ELi2ELin1ELNS0_23CUDAHistogramMemoryTypeE0EZNS0_21CUDA_tensor_histogramIflLb1EEEbNS_6TensorES4_S4_lNS_14AccumulateTypeIT0_Lb1EE4typeES8_NS0_13TensorArgTypeES9_S9_EUllE_EEvNS0_6detail10TensorInfoIT_T1_EESF_NSC_IKS6_SE_EElS8_S8_SE_T6_)
        /*0518*/ 	.word	0x00000028


	//----- nvinfo : EIATTR_FRAME_SIZE
	.align		4
.L_245:
        /*051c*/ 	.byte	0x04, 0x11
        /*051e*/ 	.short	(.L_247 - .L_246)
	.align		4
.L_246:
        /*0520*/ 	.word	index@($__internal_51_$__cuda_sm20_div_s64)
        /*0524*/ 	.word	0x00000000


	//----- nvinfo : EIATTR_FRAME_SIZE
	.align		4
.L_247:
        /*0528*/ 	.byte	0x04, 0x11
        /*052a*/ 	.short	(.L_249 - .L_248)
	.align		4
.L_248:
        /*052c*/ 	.word	index@(_ZN2at4cuda17kernelHistogram1DIfllLi1ELi2ELin1ELNS0_23CUDAHistogramMemoryTypeE0EZNS0_21CUDA_tensor_histogramIflLb1EEEbNS_6TensorES4_S4_lNS_14AccumulateTypeIT0_Lb1EE4typeES8_NS0_13TensorArgTypeES9_S9_EUllE_EEvNS0_6detail10TensorInfoIT_T1_EESF_NSC_IKS6_SE_EElS8_S8_SE_T6_)
        /*0530*/ 	.word	0x00000000


	//----- nvinfo : EIATTR_REGCOUNT
	.align		4
.L_249:
        /*0534*/ 	.byte	0x04, 0x2f
        /*0536*/ 	.short	(.L_251 - .L_250)
	.align		4
.L_250:
        /*0538*/ 	.word	index@(_ZN2at4cuda17kernelHistogram1DIfllLi1ELi2ELin1ELNS0_23CUDAHistogramMemoryTypeE1EZNS0_21CUDA_tensor_histogramIflLb1EEEbNS_6TensorES4_S4_lNS_14AccumulateTypeIT0_Lb1EE4typeES8_NS0_13TensorArgTypeES9_S9_EUllE_EEvNS0_6detail10TensorInfoIT_T1_EESF_NSC_IKS6_SE_EElS8_S8_SE_T6_)
        /*053c*/ 	.word	0x00000026


	//----- nvinfo : EIATTR_FRAME_SIZE
	.align		4
.L_251:
        /*0540*/ 	.byte	0x04, 0x11
        /*0542*/ 	.short	(.L_253 - .L_252)
	.align		4
.L_252:
        /*0544*/ 	.word	index@($__internal_50_$__cuda_sm20_div_s64)
        /*0548*/ 	.word	0x00000000


	//----- nvinfo : EIATTR_FRAME_SIZE
	.align		4
.L_253:
        /*054c*/ 	.byte	0x04, 0x11
        /*054e*/ 	.short	(.L_255 - .L_254)
	.align		4
.L_254:
        /*0550*/ 	.word	index@(_ZN2at4cuda17kernelHistogram1DIfllLi1ELi2ELin1ELNS0_23CUDAHistogramMemoryTypeE1EZNS0_21CUDA_tensor_histogramIflLb1EEEbNS_6TensorES4_S4_lNS_14AccumulateTypeIT0_Lb1EE4typeES8_NS0_13TensorArgTypeES9_S9_EUllE_EEvNS0_6detail10TensorInfoIT_T1_EESF_NSC_IKS6_SE_EElS8_S8_SE_T6_)
        /*0554*/ 	.word	0x00000000


	//----- nvinfo : EIATTR_REGCOUNT
	.align		4
.L_255:
        /*0558*/ 	.byte	0x04, 0x2f
        /*055a*/ 	.short	(.L_257 - .L_256)
	.align		4
.L_256:
        /*055c*/ 	.word	index@(_ZN2at4cuda17kernelHistogram1DIfllLi1ELi2ELin1ELNS0_23CUDAHistogramMemoryTypeE0EZNS0_21CUDA_tensor_histogramIflLb1EEEbNS_6TensorES4_S4_lNS_14AccumulateTypeIT0_Lb1EE4typeES8_NS0_13TensorArgTypeES9_S9_EUllE0_EEvNS0_6detail10TensorInfoIT_T1_EESF_NSC_IKS6_SE_EElS8_S8_SE_T6_)
        /*0560*/ 	.word	0x00000028


	//----- nvinfo : EIATTR_FRAME_SIZE
	.align		4
.L_257:
        /*0564*/ 	.byte	0x04, 0x11
        /*0566*/ 	.short	(.L_259 - .L_258)
	.align		4
.L_258:
        /*0568*/ 	.word	index@($__internal_49_$__cuda_sm20_div_s64)
        /*056c*/ 	.word	0x00000000


	//----- nvinfo : EIATTR_FRAME_SIZE
	.align		4
.L_259:
        /*0570*/ 	.byte	0x04, 0x11
        /*0572*/ 	.short	(.L_261 - .L_260)
	.align		4
.L_260:
        /*0574*/ 	.word	index@(_ZN2at4cuda17kernelHistogram1DIfllLi1ELi2ELin1ELNS0_23CUDAHistogramMemoryTypeE0EZNS0_21CUDA_tensor_histogramIflLb1EEEbNS_6TensorES4_S4_lNS_14AccumulateTypeIT0_Lb1EE4typeES8_NS0_13TensorArgTypeES9_S9_EUllE0_EEvNS0_6detail10TensorInfoIT_T1_EESF_NSC_IKS6_SE_EElS8_S8_SE_T6_)
        /*0578*/ 	.word	0x00000000


	//----- nvinfo : EIATTR_REGCOUNT
	.align		4
.L_261:
        /*057c*/ 	.byte	0x04, 0x2f
        /*057e*/ 	.short	(.L_263 - .L_262)
	.align		4
.L_262:
        /*0580*/ 	.word	index@(_ZN2at4cuda17kernelHistogram1DIfllLi1ELi2ELin1ELNS0_23CUDAHistogramMemoryTypeE1EZNS0_21CUDA_tensor_histogramIflLb1EEEbNS_6TensorES4_S4_lNS_14AccumulateTypeIT0_Lb1EE4typeES8_NS0_13TensorArgTypeES9_S9_EUllE0_EEvNS0_6detail10TensorInfoIT_T1_EESF_NSC_IKS6_SE_EElS8_S8_SE_T6_)
        /*0584*/ 	.word	0x00000026


	//----- nvinfo : EIATTR_FRAME_SIZE
	.align		4
.L_263:
        /*0588*/ 	.byte	0x04, 0x11
        /*058a*/ 	.short	(.L_265 - .L_264)
	.align		4
.L_264:
        /*058c*/ 	.word	index@($__internal_48_$__cuda_sm20_div_s64)
        /*0590*/ 	.word	0x00000000


	//----- nvinfo : EIATTR_FRAME_SIZE
	.align		4
.L_265:
        /*0594*/ 	.byte	0x04, 0x11
        /*0596*/ 	.short	(.L_267 - .L_266)
	.align		4
.L_266:
        /*0598*/ 	.word	index@(_ZN2at4cuda17kernelHistogram1DIfllLi1ELi2ELin1ELNS0_23CUDAHistogramMemoryTypeE1EZNS0_21CUDA_tensor_histogramIflLb1EEEbNS_6TensorES4_S4_lNS_14AccumulateTypeIT0_Lb1EE4typeES8_NS0_13TensorArgTypeES9_S9_EUllE0_EEvNS0_6detail10TensorInfoIT_T1_EESF_NSC_IKS6_SE_EElS8_S8_SE_T6_)
        /*059c*/ 	.word	0x00000000


	//----- nvinfo : EIATTR_REGCOUNT
	.align		4
.L_267:
        /*05a0*/ 	.byte	0x04, 0x2f
        /*05a2*/ 	.short	(.L_269 - .L_268)
	.align		4
.L_268:
        /*05a4*/ 	.word	index@(_ZN2at4cuda17kernelHistogram1DIlllLi1ELi2ELin1ELNS0_23CUDAHistogramMemoryTypeE0EZNS0_21CUDA_tensor_histogramIllLb0EEEbNS_6TensorES4_S4_lNS_14AccumulateTypeIT0_Lb1EE4typeES8_NS0_13TensorArgTypeES9_S9_EUllE_EEvNS0_6detail10TensorInfoIT_T1_EESF_NSC_IKS6_SE_EElS8_S8_SE_T6_)
        /*05a8*/ 	.word	0x00000028


	//----- nvinfo : EIATTR_FRAME_SIZE
	.align		4
.L_269:
        /*05ac*/ 	.byte	0x04, 0x11
        /*05ae*/ 	.short	(.L_271 - .L_270)
	.align		4
.L_270:
        /*05b0*/ 	.word	index@($__internal_47_$__cuda_sm20_div_s64)
        /*05b4*/ 	.word	0x00000000


	//----- nvinfo : EIATTR_FRAME_SIZE
	.align		4
.L_271:
        /*05b8*/ 	.byte	0x04, 0x11
        /*05ba*/ 	.short	(.L_273 - .L_272)
	.align		4
.L_272:
        /*05bc*/ 	.word	index@(_ZN2at4cuda17kernelHistogram1DIlllLi1ELi2ELin1ELNS0_23CUDAHistogramMemoryTypeE0EZNS0_21CUDA_tensor_histogramIllLb0EEEbNS_6TensorES4_S4_lNS_14AccumulateTypeIT0_Lb1EE4typeES8_NS0_13TensorArgTypeES9_S9_EUllE_EEvNS0_6detail10TensorInfoIT_T1_EESF_NSC_IKS6_SE_EElS8_S8_SE_T6_)
        /*05c0*/ 	.word	0x00000000


	//----- nvinfo : EIATTR_REGCOUNT
	.align		4
.L_273:
        /*05c4*/ 	.byte	0x04, 0x2f
        /*05c6*/ 	.short	(.L_275 - .L_274)
	.align		4
.L_274:
        /*05c8*/ 	.word	index@(_ZN2at4cuda17kernelHistogram1DIlllLi1ELi2ELin1ELNS0_23CUDAHistogramMemoryTypeE1EZNS0_21CUDA_tensor_histogramIllLb0EEEbNS_6TensorES4_S4_lNS_14AccumulateTypeIT0_Lb1EE4typeES8_NS0_13TensorArgTypeES9_S9_EUllE_EEvNS0_6detail10TensorInfoIT_T1_EESF_NSC_IKS6_SE_EElS8_S8_SE_T6_)
        /*05cc*/ 	.word	0x00000026


	//----- nvinfo : EIATTR_FRAME_SIZE
	.align		4
.L_275:
        /*05d0*/ 	.byte	0x04, 0x11
        /*05d2*/ 	.short	(.L_277 - .L_276)
	.align		4
.L_276:
        /*05d4*/ 	.word	index@($__internal_46_$__cuda_sm20_div_s64)
        /*05d8*/ 	.word	0x00000000


	//----- nvinfo : EIATTR_FRAME_SIZE
	.align		4
.L_277:
        /*05dc*/ 	.byte	0x04, 0x11
        /*05de*/ 	.short	(.L_279 - .L_278)
	.align		4
.L_278:
        /*05e0*/ 	.word	index@(_ZN2at4cuda17kernelHistogram1DIlllLi1ELi2ELin1ELNS0_23CUDAHistogramMemoryTypeE1EZNS0_21CUDA_tensor_histogramIllLb0EEEbNS_6TensorES4_S4_lNS_14AccumulateTypeIT0_Lb1EE4typeES8_NS0_13TensorArgTypeES9_S9_EUllE_EEvNS0_6detail10TensorInfoIT_T1_EESF_NSC_IKS6_SE_EElS8_S8_SE_T6_)
        /*05e4*/ 	.word	0x00000000


	//----- nvinfo : EIATTR_REGCOUNT
	.align		4
.L_279:
        /*05e8*/ 	.byte	0x04, 0x2f
        /*05ea*/ 	.short	(.L_281 - .L_280)
	.align		4
.L_280:
        /*05ec*/ 	.word	index@(_ZN2at4cuda17kernelHistogram1DIlllLi1ELi2ELin1ELNS0_23CUDAHistogramMemoryTypeE0EZNS0_21CUDA_tensor_histogramIllLb0EEEbNS_6TensorES4_S4_lNS_14AccumulateTypeIT0_Lb1EE4typeES8_NS0_13TensorArgTypeES9_S9_EUllE0_EEvNS0_6detail10TensorInfoIT_T1_EESF_NSC_IKS6_SE_EElS8_S8_SE_T6_)
        /*05f0*/ 	.word	0x00000028


	//----- nvinfo : EIATTR_FRAME_SIZE
	.align		4
.L_281:
        /*05f4*/ 	.byte	0x04, 0x11
        /*05f6*/ 	.short	(.L_283 - .L_282)
	.align		4
.L_282:
        /*05f8*/ 	.word	index@($__internal_45_$__cuda_sm20_div_s64)
        /*05fc*/ 	.word	0x00000000


	//----- nvinfo : EIATTR_FRAME_SIZE
	.align		4
.L_283:
        /*0600*/ 	.byte	0x04, 0x11
        /*0602*/ 	.short	(.L_285 - .L_284)
	.align		4
.L_284:
        /*0604*/ 	.word	index@(_ZN2at4cuda17kernelHistogram1DIlllLi1ELi2ELin1ELNS0_23CUDAHistogramMemoryTypeE0EZNS0_21CUDA_tensor_histogramIllLb0EEEbNS_6TensorES4_S4_lNS_14AccumulateTypeIT0_Lb1EE4typeES8_NS0_13TensorArgTypeES9_S9_EUllE0_EEvNS0_6detail10TensorInfoIT_T1_EESF_NSC_IKS6_SE_EElS8_S8_SE_T6_)
        /*0608*/ 	.word	0x00000000


	//----- nvinfo : EIATTR_REGCOUNT
	.align		4
.L_285:
        /*060c*/ 	.byte	0x04, 0x2f
        /*060e*/ 	.short	(.L_287 - .L_286)
	.align		4
.L_286:
        /*0610*/ 	.word	index@(_ZN2at4cuda17kernelHistogram1DIlllLi1ELi2ELin1ELNS0_23CUDAHistogramMemoryTypeE1EZNS0_21CUDA_tensor_histogramIllLb0EEEbNS_6TensorES4_S4_lNS_14AccumulateTypeIT0_Lb1EE4typeES8_NS0_13TensorArgTypeES9_S9_EUllE0_EEvNS0_6detail10TensorInfoIT_T1_EESF_NSC_IKS6_SE_EElS8_S8_SE_T6_)
        /*0614*/ 	.word	0x00000026


	//----- nvinfo : EIATTR_FRAME_SIZE
	.align		4
.L_287:
        /*0618*/ 	.byte	0x04, 0x11
        /*061a*/ 	.short	(.L_289 - .L_288)
	.align		4
.L_288:
        /*061c*/ 	.word	index@($__internal_44_$__cuda_sm20_div_s64)
        /*0620*/ 	.word	0x00000000


	//----- nvinfo : EIATTR_FRAME_SIZE
	.align		4
.L_289:
        /*0624*/ 	.byte	0x04, 0x11
        /*0626*/ 	.short	(.L_291 - .L_290)
	.align		4
.L_290:
        /*0628*/ 	.word	index@(_ZN2at4cuda17kernelHistogram1DIlllLi1ELi2ELin1ELNS0_23CUDAHistogramMemoryTypeE1EZNS0_21CUDA_tensor_histogramIllLb0EEEbNS_6TensorES4_S4_lNS_14AccumulateTypeIT0_Lb1EE4typeES8_NS0_13TensorArgTypeES9_S9_EUllE0_EEvNS0_6detail10TensorInfoIT_T1_EESF_NSC_IKS6_SE_EElS8_S8_SE_T6_)
        /*062c*/ 	.word	0x00000000


	//----- nvinfo : EIATTR_REGCOUNT
	.align		4
.L_291:
        /*0630*/ 	.byte	0x04, 0x2f
        /*0632*/ 	.short	(.L_293 - .L_292)
	.align		4
.L_292:
        /*0634*/ 	.word	index@(_ZN2at4cuda17kernelHistogram1DIdllLi1ELi2ELin1ELNS0_23CUDAHistogramMemoryTypeE0EZNS0_21CUDA_tensor_histogramIdlLb1EEEbNS_6TensorES4_S4_lNS_14AccumulateTypeIT0_Lb1EE4typeES8_NS0_13TensorArgTypeES9_S9_EUllE_EEvNS0_6detail10TensorInfoIT_T1_EESF_NSC_IKS6_SE_EElS8_S8_SE_T6_)
        /*0638*/ 	.word	0x00000028


	//----- nvinfo : EIATTR_FRAME_SIZE
	.align		4
.L_293:
        /*063c*/ 	.byte	0x04, 0x11
        /*063e*/ 	.short	(.L_295 - .L_294)
	.align		4
.L_294:
        /*0640*/ 	.word	index@($__internal_43_$__cuda_sm20_div_s64)
        /*0644*/ 	.word	0x00000000


	//----- nvinfo : EIATTR_FRAME_SIZE
	.align		4
.L_295:
        /*0648*/ 	.byte	0x04, 0x11
        /*064a*/ 	.short	(.L_297 - .L_296)
	.align		4
.L_296:
        /*064c*/ 	.word	index@(_ZN2at4cuda17kernelHistogram1DIdllLi1ELi2ELin1ELNS0_23CUDAHistogramMemoryTypeE0EZNS0_21CUDA_tensor_histogramIdlLb1EEEbNS_6TensorES4_S4_lNS_14AccumulateTypeIT0_Lb1EE4typeES8_NS0_13TensorArgTypeES9_S9_EUllE_EEvNS0_6detail10TensorInfoIT_T1_EESF_NSC_IKS6_SE_EElS8_S8_SE_T6_)
        /*0650*/ 	.word	0x00000000


	//----- nvinfo : EIATTR_REGCOUNT
	.align		4
.L_297:
        /*0654*/ 	.byte	0x04, 0x2f
        /*0656*/ 	.short	(.L_299 - .L_298)
	.align		4
.L_298:
        /*0658*/ 	.word	index@(_ZN2at4cuda17kernelHistogram1DIdllLi1ELi2ELin1ELNS0_23CUDAHistogramMemoryTypeE1EZNS0_21CUDA_tensor_histogramIdlLb1EEEbNS_6TensorES4_S4_lNS_14AccumulateTypeIT0_Lb1EE4typeES8_NS0_13TensorArgTypeES9_S9_EUllE_EEvNS0_6detail10TensorInfoIT_T1_EESF_NSC_IKS6_SE_EElS8_S8_SE_T6_)
        /*065c*/ 	.word	0x00000026


	//----- nvinfo : EIATTR_FRAME_SIZE
	.align		4
.L_299:
        /*0660*/ 	.byte	0x04, 0x11
        /*0662*/ 	.short	(.L_301 - .L_300)
	.align		4
.L_300:
        /*0664*/ 	.word	index@($__internal_42_$__cuda_sm20_div_s64)
        /*0668*/ 	.word	0x00000000


	//----- nvinfo : EIATTR_FRAME_SIZE
	.align		4
.L_301:
        /*066c*/ 	.byte	0x04, 0x11
        /*066e*/ 	.short	(.L_303 - .L_302)
	.align		4
.L_302:
        /*0670*/ 	.word	index@(_ZN2at4cuda17kernelHistogram1DIdllLi1ELi2ELin1ELNS0_23CUDAHistogramMemoryTypeE1EZNS0_21CUDA_tensor_histogramIdlLb1EEEbNS_6TensorES4_S4_lNS_14AccumulateTypeIT0_Lb1EE4typeES8_NS0_13TensorArgTypeES9_S9_EUllE_EEvNS0_6detail10TensorInfoIT_T1_EESF_NSC_IKS6_SE_EElS8_S8_SE_T6_)
        /*0674*/ 	.word	0x00000000


	//----- nvinfo : EIATTR_REGCOUNT
	.align		4
.L_303:
        /*0678*/ 	.byte	0x04, 0x2f
        /*067a*/ 	.short	(.L_305 - .L_304)
	.align		4
.L_304:
        /*067c*/ 	.word	index@(_ZN2at4cuda17kernelHistogram1DIdllLi1ELi2ELin1ELNS0_23CUDAHistogramMemoryTypeE0EZNS0_21CUDA_tensor_histogramIdlLb1EEEbNS_6TensorES4_S4_lNS_14AccumulateTypeIT0_Lb1EE4typeES8_NS0_13TensorArgTypeES9_S9_EUllE0_EEvNS0_6detail10TensorInfoIT_T1_EESF_NSC_IKS6_SE_EElS8_S8_SE_T6_)
        /*0680*/ 	.word	0x00000028


	//----- nvinfo : EIATTR_FRAME_SIZE
	.align		4
.L_305:
        /*0684*/ 	.byte	0x04, 0x11
        /*0686*/ 	.short	(.L_307 - .L_306)
	.align		4
.L_306:
        /*0688*/ 	.word	index@($__internal_41_$__cuda_sm20_div_s64)
        /*068c*/ 	.word	0x00000000


	//----- nvinfo : EIATTR_FRAME_SIZE
	.align		4
.L_307:
        /*0690*/ 	.byte	0x04, 0x11
        /*0692*/ 	.short	(.L_309 - .L_308)
	.align		4
.L_308:
        /*0694*/ 	.word	index@(_ZN2at4cuda17kernelHistogram1DIdllLi1ELi2ELin1ELNS0_23CUDAHistogramMemoryTypeE0EZNS0_21CUDA_tensor_histogramIdlLb1EEEbNS_6TensorES4_S4_lNS_14AccumulateTypeIT0_Lb1EE4typeES8_NS0_13TensorArgTypeES9_S9_EUllE0_EEvNS0_6detail10TensorInfoIT_T1_EESF_NSC_IKS6_SE_EElS8_S8_SE_T6_)
        /*0698*/ 	.word	0x00000000


	//----- nvinfo : EIATTR_REGCOUNT
	.align		4
.L_309:
        /*069c*/ 	.byte	0x04, 0x2f
        /*069e*/ 	.short	(.L_311 - .L_310)
	.align		4
.L_310:
        /*06a0*/ 	.word	index@(_ZN2at4cuda17kernelHistogram1DIdllLi1ELi2ELin1ELNS0_23CUDAHistogramMemoryTypeE1EZNS0_21CUDA_tensor_histogramIdlLb1EEEbNS_6TensorES4_S4_lNS_14AccumulateTypeIT0_Lb1EE4typeES8_NS0_13TensorArgTypeES9_S9_EUllE0_EEvNS0_6detail10TensorInfoIT_T1_EESF_NSC_IKS6_SE_EElS8_S8_SE_T6_)
        /*06a4*/ 	.word	0x00000026


	//----- nvinfo : EIATTR_FRAME_SIZE
	.align		4
.L_311:
        /*06a8*/ 	.byte	0x04, 0x11
        /*06aa*/ 	.short	(.L_313 - .L_312)
	.align		4
.L_312:
        /*06ac*/ 	.word	index@($__internal_40_$__cuda_sm20_div_s64)
        /*06b0*/ 	.word	0x00000000


	//----- nvinfo : EIATTR_FRAME_SIZE
	.align		4
.L_313:
        /*06b4*/ 	.byte	0x04, 0x11
        /*06b6*/ 	.short	(.L_315 - .L_314)
	.align		4
.L_314:
        /*06b8*/ 	.word	index@(_ZN2at4cuda17kernelHistogram1DIdllLi1ELi2ELin1ELNS0_23CUDAHistogramMemoryTypeE1EZNS0_21CUDA_tensor_histogramIdlLb1EEEbNS_6TensorES4_S4_lNS_14AccumulateTypeIT0_Lb1EE4typeES8_NS0_13TensorArgTypeES9_S9_EUllE0_EEvNS0_6detail10TensorInfoIT_T1_EESF_NSC_IKS6_SE_EElS8_S8_SE_T6_)
        /*06bc*/ 	.word	0x00000000


	//----- nvinfo : EIATTR_REGCOUNT
	.align		4
.L_315:
        /*06c0*/ 	.byte	0x04, 0x2f
        /*06c2*/ 	.short	(.L_317 - .L_316)
	.align		4
.L_316:
        /*06c4*/ 	.word	index@(_ZN2at4cuda17kernelHistogram1DIfslLi1ELi2ELin1ELNS0_23CUDAHistogramMemoryTypeE0EZNS0_21CUDA_tensor_histogramIfsLb1EEEbNS_6TensorES4_S4_lNS_14AccumulateTypeIT0_Lb1EE4typeES8_NS0_13TensorArgTypeES9_S9_EUllE_EEvNS0_6detail10TensorInfoIT_T1_EESF_NSC_IKS6_SE_EElS8_S8_SE_T6_)
        /*06c8*/ 	.word	0x00000028


	//----- nvinfo : EIATTR_FRAME_SIZE
	.align		4
.L_317:
        /*06cc*/ 	.byte	0x04, 0x11
        /*06ce*/ 	.short	(.L_319 - .L_318)
	.align		4
.L_318:
        /*06d0*/ 	.word	index@($__internal_39_$__cuda_sm20_div_s64)
        /*06d4*/ 	.word	0x00000000


	//----- nvinfo : EIATTR_FRAME_SIZE
	.align		4
.L_319:
        /*06d8*/ 	.byte	0x04, 0x11
        /*06da*/ 	.short	(.L_321 - .L_320)
	.align		4
.L_320:
        /*06dc*/ 	.word	index@(_ZN2at4cuda17kernelHistogram1DIfslLi1ELi2ELin1ELNS0_23CUDAHistogramMemoryTypeE0EZNS0_21CUDA_tensor_histogramIfsLb1EEEbNS_6TensorES4_S4_lNS_14AccumulateTypeIT0_Lb1EE4typeES8_NS0_13TensorArgTypeES9_S9_EUllE_EEvNS0_6detail10TensorInfoIT_T1_EESF_NSC_IKS6_SE_EElS8_S8_SE_T6_)
        /*06e0*/ 	.word	0x00000000


	//----- nvinfo : EIATTR_REGCOUNT
	.align		4
.L_321:
        /*06e4*/ 	.byte	0x04, 0x2f
        /*06e6*/ 	.short	(.L_323 - .L_322)
	.align		4
.L_322:
        /*06e8*/ 	.word	index@(_ZN2at4cuda17kernelHistogram1DIfslLi1ELi2ELin1ELNS0_23CUDAHistogramMemoryTypeE1EZNS0_21CUDA_tensor_histogramIfsLb1EEEbNS_6TensorES4_S4_lNS_14AccumulateTypeIT0_Lb1EE4typeES8_NS0_13TensorArgTypeES9_S9_EUllE_EEvNS0_6detail10TensorInfoIT_T1_EESF_NSC_IKS6_SE_EElS8_S8_SE_T6_)
        /*06ec*/ 	.word	0x00000026


	//----- nvinfo : EIATTR_FRAME_SIZE
	.align		4
.L_323:
        /*06f0*/ 	.byte	0x04, 0x11
        /*06f2*/ 	.short	(.L_325 - .L_324)
	.align		4
.L_324:
        /*06f4*/ 	.word	index@($__internal_38_$__cuda_sm20_div_s64)
        /*06f8*/ 	.word	0x00000000


	//----- nvinfo : EIATTR_FRAME_SIZE
	.align		4
.L_325:
        /*06fc*/ 	.byte	0x04, 0x11
        /*06fe*/ 	.short	(.L_327 - .L_326)
	.align		4
.L_326:
        /*0700*/ 	.word	index@(_ZN2at4cuda17kernelHistogram1DIfslLi1ELi2ELin1ELNS0_23CUDAHistogramMemoryTypeE1EZNS0_21CUDA_tensor_histogramIfsLb1EEEbNS_6TensorES4_S4_lNS_14AccumulateTypeIT0_Lb1EE4typeES8_NS0_13TensorArgTypeES9_S9_EUllE_EEvNS0_6detail10TensorInfoIT_T1_EESF_NSC_IKS6_SE_EElS8_S8_SE_T6_)
        /*0704*/ 	.word	0x00000000


	//----- nvinfo : EIATTR_REGCOUNT
	.align		4
.L_327:
        /*0708*/ 	.byte	0x04, 0x2f
        /*070a*/ 	.short	(.L_329 - .L_328)
	.align		4
.L_328:
        /*070c*/ 	.word	index@(_ZN2at4cuda17kernelHistogram1DIfslLi1ELi2ELin1ELNS0_23CUDAHistogramMemoryTypeE0EZNS0_21CUDA_tensor_histogramIfsLb1EEEbNS_6TensorES4_S4_lNS_14AccumulateTypeIT0_Lb1EE4typeES8_NS0_13TensorArgTypeES9_S9_EUllE0_EEvNS0_6detail10TensorInfoIT_T1_EESF_NSC_IKS6_SE_EElS8_S8_SE_T6_)
        /*0710*/ 	.word	0x00000028


	//----- nvinfo : EIATTR_FRAME_SIZE
	.align		4
.L_329:
        /*0714*/ 	.byte	0x04, 0x11
        /*0716*/ 	.short	(.L_331 - .L_330)
	.align		4
.L_330:
        /*0718*/ 	.word	index@($__internal_37_$__cuda_sm20_div_s64)
        /*071c*/ 	.word	0x00000000


	//----- nvinfo : EIATTR_FRAME_SIZE
	.align		4
.L_331:
        /*0720*/ 	.byte	0x04, 0x11
        /*0722*/ 	.short	(.L_333 - .L_332)
	.align		4
.L_332:
        /*0724*/ 	.word	index@(_ZN2at4cuda17kernelHistogram1DIfslLi1ELi2ELin1ELNS0_23CUDAHistogramMemoryTypeE0EZNS0_21CUDA_tensor_histogramIfsLb1EEEbNS_6TensorES4_S4_lNS_14AccumulateTypeIT0_Lb1EE4typeES8_NS0_13TensorArgTypeES9_S9_EUllE0_EEvNS0_6detail10TensorInfoIT_T1_EESF_NSC_IKS6_SE_EElS8_S8_SE_T6_)
        /*0728*/ 	.word	0x00000000


	//----- nvinfo : EIATTR_REGCOUNT
	.align		4
.L_333:
        /*072c*/ 	.byte	0x04, 0x2f
        /*072e*/ 	.short	(.L_335 - .L_334)
	.align		4
.L_334:
        /*0730*/ 	.word	index@(_ZN2at4cuda17kernelHistogram1DIfslLi1ELi2ELin1ELNS0_23CUDAHistogramMemoryTypeE1EZNS0_21CUDA_tensor_histogramIfsLb1EEEbNS_6TensorES4_S4_lNS_14AccumulateTypeIT0_Lb1EE4typeES8_NS0_13TensorArgTypeES9_S9_EUllE0_EEvNS0_6detail10TensorInfoIT_T1_EESF_NSC_IKS6_SE_EElS8_S8_SE_T6_)
        /*0734*/ 	.word	0x00000026


	//----- nvinfo : EIATTR_FRAME_SIZE
	.align		4
.L_335:
        /*0738*/ 	.byte	0x04, 0x11
        /*073a*/ 	.short	(.L_337 - .L_336)
	.align		4
.L_336:
        /*073c*/ 	.word	index@($__internal_36_$__cuda_sm20_div_s64)
        /*0740*/ 	.word	0x00000000


	//----- nvinfo : EIATTR_FRAME_SIZE
	.align		4
.L_337:
        /*0744*/ 	.byte	0x04, 0x11
        /*0746*/ 	.short	(.L_339 - .L_338)
	.align		4
.L_338:
        /*0748*/ 	.word	index@(_ZN2at4cuda17kernelHistogram1DIfslLi1ELi2ELin1ELNS0_23CUDAHistogramMemoryTypeE1EZNS0_21CUDA_tensor_histogramIfsLb1EEEbNS_6TensorES4_S4_lNS_14AccumulateTypeIT0_Lb1EE4typeES8_NS0_13TensorArgTypeES9_S9_EUllE0_EEvNS0_6detail10TensorInfoIT_T1_EESF_NSC_IKS6_SE_EElS8_S8_SE_T6_)
        /*074c*/ 	.word	0x00000000


	//----- nvinfo : EIATTR_REGCOUNT
	.align		4
.L_339:
        /*0750*/ 	.byte	0x04, 0x2f
        /*0752*/ 	.short	(.L_341 - .L_340)
	.align		4
.L_340:
        /*0754*/ 	.word	index@(_ZN2at4cuda17kernelHistogram1DIlslLi1ELi2ELin1ELNS0_23CUDAHistogramMemoryTypeE0EZNS0_21CUDA_tensor_histogramIlsLb0EEEbNS_6TensorES4_S4_lNS_14AccumulateTypeIT0_Lb1EE4typeES8_NS0_13TensorArgTypeES9_S9_EUllE_EEvNS0_6detail10TensorInfoIT_T1_EESF_NSC_IKS6_SE_EElS8_S8_SE_T6_)
        /*0758*/ 	.word	0x00000028


	//----- nvinfo : EIATTR_FRAME_SIZE
	.align		4
.L_341:
        /*075c*/ 	.byte	0x04, 0x11
        /*075e*/ 	.short	(.L_343 - .L_342)
	.align		4
.L_342:
        /*0760*/ 	.word	index@($__internal_35_$__cuda_sm20_div_s64)
        /*0764*/ 	.word	0x00000000


	//----- nvinfo : EIATTR_FRAME_SIZE
	.align		4
.L_343:
        /*0768*/ 	.byte	0x04, 0x11
        /*076a*/ 	.short	(.L_345 - .L_344)
	.align		4
.L_344:
        /*076c*/ 	.word	index@(_ZN2at4cuda17kernelHistogram1DIlslLi1ELi2ELin1ELNS0_23CUDAHistogramMemoryTypeE0EZNS0_21CUDA_tensor_histogramIlsLb0EEEbNS_6TensorES4_S4_lNS_14AccumulateTypeIT0_Lb1EE4typeES8_NS0_13TensorArgTypeES9_S9_EUllE_EEvNS0_6detail10TensorInfoIT_T1_EESF_NSC_IKS6_SE_EElS8_S8_SE_T6_)
        /*0770*/ 	.word	0x00000000


	//----- nvinfo : EIATTR_REGCOUNT
	.align		4
.L_345:
        /*0774*/ 	.byte	0x04, 0x2f
        /*0776*/ 	.short	(.L_347 - .L_346)
	.align		4
.L_346:
        /*0778*/ 	.word	index@(_ZN2at4cuda17kernelHistogram1DIlslLi1ELi2ELin1ELNS0_23CUDAHistogramMemoryTypeE1EZNS0_21CUDA_tensor_histogramIlsLb0EEEbNS_6TensorES4_S4_lNS_14AccumulateTypeIT0_Lb1EE4typeES8_NS0_13TensorArgTypeES9_S9_EUllE_EEvNS0_6detail10TensorInfoIT_T1_EESF_NSC_IKS6_SE_EElS8_S8_SE_T6_)
        /*077c*/ 	.word	0x00000026


	//----- nvinfo : EIATTR_FRAME_SIZE
	.align		4
.L_347:
        /*0780*/ 	.byte	0x04, 0x11
        /*0782*/ 	.short	(.L_349 - .L_348)
	.align		4
.L_348:
        /*0784*/ 	.word	index@($__internal_34_$__cuda_sm20_div_s64)
        /*0788*/ 	.word	0x00000000


	//----- nvinfo : EIATTR_FRAME_SIZE
	.align		4
.L_349:
        /*078c*/ 	.byte	0x04, 0x11
        /*078e*/ 	.short	(.L_351 - .L_350)
	.align		4
.L_350:
        /*0790*/ 	.word	index@(_ZN2at4cuda17kernelHistogram1DIlslLi1ELi2ELin1ELNS0_23CUDAHistogramMemoryTypeE1EZNS0_21CUDA_tensor_histogramIlsLb0EEEbNS_6TensorES4_S4_lNS_14AccumulateTypeIT0_Lb1EE4typeES8_NS0_13TensorArgTypeES9_S9_EUllE_EEvNS0_6detail10TensorInfoIT_T1_EESF_NSC_IKS6_SE_EElS8_S8_SE_T6_)
        /*0794*/ 	.word	0x00000000


	//----- nvinfo : EIATTR_REGCOUNT
	.align		4
.L_351:
        /*0798*/ 	.byte	0x04, 0x2f
        /*079a*/ 	.short	(.L_353 - .L_352)
	.align		4
.L_352:
        /*079c*/ 	.word	index@(_ZN2at4cuda17kernelHistogram1DIlslLi1ELi2ELin1ELNS0_23CUDAHistogramMemoryTypeE0EZNS0_21CUDA_tensor_histogramIlsLb0EEEbNS_6TensorES4_S4_lNS_14AccumulateTypeIT0_Lb1EE4typeES8_NS0_13TensorArgTypeES9_S9_EUllE0_EEvNS0_6detail10TensorInfoIT_T1_EESF_NSC_IKS6_SE_EElS8_S8_SE_T6_)
        /*07a0*/ 	.word	0x00000028


	//----- nvinfo : EIATTR_FRAME_SIZE
	.align		4
.L_353:
        /*07a4*/ 	.byte	0x04, 0x11
        /*07a6*/ 	.short	(.L_355 - .L_354)
	.align		4
.L_354:
        /*07a8*/ 	.word	index@($__internal_33_$__cuda_sm20_div_s64)
        /*07ac*/ 	.word	0x00000000


	//----- nvinfo : EIATTR_FRAME_SIZE
	.align		4
.L_355:
        /*07b0*/ 	.byte	0x04, 0x11
        /*07b2*/ 	.short	(.L_357 - .L_356)
	.align		4
.L_356:
        /*07b4*/ 	.word	index@(_ZN2at4cuda17kernelHistogram1DIlslLi1ELi2ELin1ELNS0_23CUDAHistogramMemoryTypeE0EZNS0_21CUDA_tensor_histogramIlsLb0EEEbNS_6TensorES4_S4_lNS_14AccumulateTypeIT0_Lb1EE4typeES8_NS0_13TensorArgTypeES9_S9_EUllE0_EEvNS0_6detail10TensorInfoIT_T1_EESF_NSC_IKS6_SE_EElS8_S8_SE_T6_)
        /*07b8*/ 	.word	0x00000000


	//----- nvinfo : EIATTR_REGCOUNT
	.align		4
.L_357:
        /*07bc*/ 	.byte	0x04, 0x2f
        /*07be*/ 	.short	(.L_359 - .L_358)
	.align		4
.L_358:
        /*07c0*/ 	.word	index@(_ZN2at4cuda17kernelHistogram1DIlslLi1ELi2ELin1ELNS0_23CUDAHistogramMemoryTypeE1EZNS0_21CUDA_tensor_histogramIlsLb0EEEbNS_6TensorES4_S4_lNS_14AccumulateTypeIT0_Lb1EE4typeES8_NS0_13TensorArgTypeES9_S9_EUllE0_EEvNS0_6detail10TensorInfoIT_T1_EESF_NSC_IKS6_SE_EElS8_S8_SE_T6_)
        /*07c4*/ 	.word	0x00000026


	//----- nvinfo : EIATTR_FRAME_SIZE
	.align		4
.L_359:
        /*07c8*/ 	.byte	0x04, 0x11
        /*07ca*/ 	.short	(.L_361 - .L_360)
	.align		4
.L_360:
        /*07cc*/ 	.word	index@($__internal_32_$__cuda_sm20_div_s64)
        /*07d0*/ 	.word	0x00000000


	//----- nvinfo : EIATTR_FRAME_SIZE
	.align		4
.L_361:
        /*07d4*/ 	.byte	0x04, 0x11
        /*07d6*/ 	.short	(.L_363 - .L_362)
	.align		4
.L_362:
        /*07d8*/ 	.word	index@(_ZN2at4cuda17kernelHistogram1DIlslLi1ELi2ELin1ELNS0_23CUDAHistogramMemoryTypeE1EZNS0_21CUDA_tensor_histogramIlsLb0EEEbNS_6TensorES4_S4_lNS_14AccumulateTypeIT0_Lb1EE4typeES8_NS0_13TensorArgTypeES9_S9_EUllE0_EEvNS0_6detail10TensorInfoIT_T1_EESF_NSC_IKS6_SE_EElS8_S8_SE_T6_)
        /*07dc*/ 	.word	0x00000000


	//----- nvinfo : EIATTR_REGCOUNT
	.align		4
.L_363:
        /*07e0*/ 	.byte	0x04, 0x2f
        /*07e2*/ 	.short	(.L_365 - .L_364)
	.align		4
.L_364:
        /*07e4*/ 	.word	index@(_ZN2at4cuda17kernelHistogram1DIdslLi1ELi2ELin1ELNS0_23CUDAHistogramMemoryTypeE0EZNS0_21CUDA_tensor_histogramIdsLb1EEEbNS_6TensorES4_S4_lNS_14AccumulateTypeIT0_Lb1EE4typeES8_NS0_13TensorArgTypeES9_S9_EUllE_EEvNS0_6detail10TensorInfoIT_T1_EESF_NSC_IKS6_SE_EElS8_S8_SE_T6_)
        /*07e8*/ 	.word	0x00000028


	//----- nvinfo : EIATTR_FRAME_SIZE
	.align		4
.L_365:
        /*07ec*/ 	.byte	0x04, 0x11
        /*07ee*/ 	.short	(.L_367 - .L_366)
	.align		4
.L_366:
        /*07f0*/ 	.word	index@($__internal_31_$__cuda_sm20_div_s64)
        /*07f4*/ 	.word	0x00000000


	//----- nvinfo : EIATTR_FRAME_SIZE
	.align		4
.L_367:
        /*07f8*/ 	.byte	0x04, 0x11
        /*07fa*/ 	.short	(.L_369 - .L_368)
	.align		4
.L_368:
        /*07fc*/ 	.word	index@(_ZN2at4cuda17kernelHistogram1DIdslLi1ELi2ELin1ELNS0_23CUDAHistogramMemoryTypeE0EZNS0_21CUDA_tensor_histogramIdsLb1EEEbNS_6TensorES4_S4_lNS_14AccumulateTypeIT0_Lb1EE4typeES8_NS0_13TensorArgTypeES9_S9_EUllE_EEvNS0_6detail10TensorInfoIT_T1_EESF_NSC_IKS6_SE_EElS8_S8_SE_T6_)
        /*0800*/ 	.word	0x00000000


	//----- nvinfo : EIATTR_REGCOUNT
	.align		4
.L_369:
        /*0804*/ 	.byte	0x04, 0x2f
        /*0806*/ 	.short	(.L_371 - .L_370)
	.align		4
.L_370:
        /*0808*/ 	.word	index@(_ZN2at4cuda17kernelHistogram1DIdslLi1ELi2ELin1ELNS0_23CUDAHistogramMemoryTypeE1EZNS0_21CUDA_tensor_histogramIdsLb1EEEbNS_6TensorES4_S4_lNS_14AccumulateTypeIT0_Lb1EE4typeES8_NS0_13TensorArgTypeES9_S9_EUllE_EEvNS0_6detail10TensorInfoIT_T1_EESF_NSC_IKS6_SE_EElS8_S8_SE_T6_)
        /*080c*/ 	.word	0x00000026


	//----- nvinfo : EIATTR_FRAME_SIZE
	.align		4
.L_371:
        /*0810*/ 	.byte	0x04, 0x11
        /*0812*/ 	.short	(.L_373 - .L_372)
	.align		4
.L_372:
        /*0814*/ 	.word	index@($__internal_30_$__cuda_sm20_div_s64)
        /*0818*/ 	.word	0x00000000


	//----- nvinfo : EIATTR_FRAME_SIZE
	.align		4
.L_373:
        /*081c*/ 	.byte	0x04, 0x11
        /*081e*/ 	.short	(.L_375 - .L_374)
	.align		4
.L_374:
        /*0820*/ 	.word	index@(_ZN2at4cuda17kernelHistogram1DIdslLi1ELi2ELin1ELNS0_23CUDAHistogramMemoryTypeE1EZNS0_21CUDA_tensor_histogramIdsLb1EEEbNS_6TensorES4_S4_lNS_14AccumulateTypeIT0_Lb1EE4typeES8_NS0_13TensorArgTypeES9_S9_EUllE_EEvNS0_6detail10TensorInfoIT_T1_EESF_NSC_IKS6_SE_EElS8_S8_SE_T6_)
        /*0824*/ 	.word	0x00000000


	//----- nvinfo : EIATTR_REGCOUNT
	.align		4
.L_375:
        /*0828*/ 	.byte	0x04, 0x2f
        /*082a*/ 	.short	(.L_377 - .L_376)
	.align		4
.L_376:
        /*082c*/ 	.word	index@(_ZN2at4cuda17kernelHistogram1DIdslLi1ELi2ELin1ELNS0_23CUDAHistogramMemoryTypeE0EZNS0_21CUDA_tensor_histogramIdsLb1EEEbNS_6TensorES4_S4_lNS_14AccumulateTypeIT0_Lb1EE4typeES8_NS0_13TensorArgTypeES9_S9_EUllE0_EEvNS0_6detail10TensorInfoIT_T1_EESF_NSC_IKS6_SE_EElS8_S8_SE_T6_)
        /*0830*/ 	.word	0x00000028


	//----- nvinfo : EIATTR_FRAME_SIZE
	.align		4
.L_377:
        /*0834*/ 	.byte	0x04, 0x11
        /*0836*/ 	.short	(.L_379 - .L_378)
	.align		4
.L_378:
        /*0838*/ 	.word	index@($__internal_29_$__cuda_sm20_div_s64)
        /*083c*/ 	.word	0x00000000


	//----- nvinfo : EIATTR_FRAME_SIZE
	.align		4
.L_379:
        /*0840*/ 	.byte	0x04, 0x11
        /*0842*/ 	.short	(.L_381 - .L_380)
	.align		4
.L_380:
        /*0844*/ 	.word	index@(_ZN2at4cuda17kernelHistogram1DIdslLi1ELi2ELin1ELNS0_23CUDAHistogramMemoryTypeE0EZNS0_21CUDA_tensor_histogramIdsLb1EEEbNS_6TensorES4_S4_lNS_14AccumulateTypeIT0_Lb1EE4typeES8_NS0_13TensorArgTypeES9_S9_EUllE0_EEvNS0_6detail10TensorInfoIT_T1_EESF_NSC_IKS6_SE_EElS8_S8_SE_T6_)
        /*0848*/ 	.word	0x00000000


	//----- nvinfo : EIATTR_REGCOUNT
	.align		4
.L_381:
        /*084c*/ 	.byte	0x04, 0x2f
        /*084e*/ 	.short	(.L_383 - .L_382)
	.align		4
.L_382:
        /*0850*/ 	.word	index@(_ZN2at4cuda17kernelHistogram1DIdslLi1ELi2ELin1ELNS0_23CUDAHistogramMemoryTypeE1EZNS0_21CUDA_tensor_histogramIdsLb1EEEbNS_6TensorES4_S4_lNS_14AccumulateTypeIT0_Lb1EE4typeES8_NS0_13TensorArgTypeES9_S9_EUllE0_EEvNS0_6detail10TensorInfoIT_T1_EESF_NSC_IKS6_SE_EElS8_S8_SE_T6_)
        /*0854*/ 	.word	0x00000026


	//----- nvinfo : EIATTR_FRAME_SIZE
	.align		4
.L_383:
        /*0858*/ 	.byte	0x04, 0x11
        /*085a*/ 	.short	(.L_385 - .L_384)
	.align		4
.L_384:
        /*085c*/ 	.word	index@($__internal_28_$__cuda_sm20_div_s64)
        /*0860*/ 	.word	0x00000000


	//----- nvinfo : EIATTR_FRAME_SIZE
	.align		4
.L_385:
        /*0864*/ 	.byte	0x04, 0x11
        /*0866*/ 	.short	(.L_387 - .L_386)
	.align		4
.L_386:
        /*0868*/ 	.word	index@(_ZN2at4cuda17kernelHistogram1DIdslLi1ELi2ELin1ELNS0_23CUDAHistogramMemoryTypeE1EZNS0_21CUDA_tensor_histogramIdsLb1EEEbNS_6TensorES4_S4_lNS_14AccumulateTypeIT0_Lb1EE4typeES8_NS0_13TensorArgTypeES9_S9_EUllE0_EEvNS0_6detail10TensorInfoIT_T1_EESF_NSC_IKS6_SE_EElS8_S8_SE_T6_)
        /*086c*/ 	.word	0x00000000


	//----- nvinfo : EIATTR_REGCOUNT
	.align		4
.L_387:
        /*0870*/ 	.byte	0x04, 0x2f
        /*0872*/ 	.short	(.L_389 - .L_388)
	.align		4
.L_388:
        /*0874*/ 	.word	index@(_ZN2at4cuda17kernelHistogram1DIhhlLi1ELi2ELin1ELNS0_23CUDAHistogramMemoryTypeE0EZNS0_21CUDA_tensor_histogramIhhLb0EEEbNS_6TensorES4_S4_lNS_14AccumulateTypeIT0_Lb1EE4typeES8_NS0_13TensorArgTypeES9_S9_EUllE_EEvNS0_6detail10TensorInfoIT_T1_EESF_NSC_IKS6_SE_EElS8_S8_SE_T6_)
        /*0878*/ 	.word	0x00000028


	//----- nvinfo : EIATTR_FRAME_SIZE
	.align		4
.L_389:
        /*087c*/ 	.byte	0x04, 0x11
        /*087e*/ 	.short	(.L_391 - .L_390)
	.align		4
.L_390:
        /*0880*/ 	.word	index@($__internal_27_$__cuda_sm20_div_s64)
        /*0884*/ 	.word	0x00000000


	//----- nvinfo : EIATTR_FRAME_SIZE
	.align		4
.L_391:
        /*0888*/ 	.byte	0x04, 0x11
        /*088a*/ 	.short	(.L_393 - .L_392)
	.align		4
.L_392:
        /*088c*/ 	.word	index@(_ZN2at4cuda17kernelHistogram1DIhhlLi1ELi2ELin1ELNS0_23CUDAHistogramMemoryTypeE0EZNS0_21CUDA_tensor_histogramIhhLb0EEEbNS_6TensorES4_S4_lNS_14AccumulateTypeIT0_Lb1EE4typeES8_NS0_13TensorArgTypeES9_S9_EUllE_EEvNS0_6detail10TensorInfoIT_T1_EESF_NSC_IKS6_SE_EElS8_S8_SE_T6_)
        /*0890*/ 	.word	0x00000000


	//----- nvinfo : EIATTR_REGCOUNT
	.align		4
.L_393:
        /*0894*/ 	.byte	0x04, 0x2f
        /*0896*/ 	.short	(.L_395 - .L_394)
	.align		4
.L_394:
        /*0898*/ 	.word	index@(_ZN2at4cuda17kernelHistogram1DIhhlLi1ELi2ELin1ELNS0_23CUDAHistogramMemoryTypeE1EZNS0_21CUDA_tensor_histogramIhhLb0EEEbNS_6TensorES4_S4_lNS_14AccumulateTypeIT0_Lb1EE4typeES8_NS0_13TensorArgTypeES9_S9_EUllE_EEvNS0_6detail10TensorInfoIT_T1_EESF_NSC_IKS6_SE_EElS8_S8_SE_T6_)
        /*089c*/ 	.word	0x00000024


	//----- nvinfo : EIATTR_FRAME_SIZE
	.align		4
.L_395:
        /*08a0*/ 	.byte	0x04, 0x11
        /*08a2*/ 	.short	(.L_397 - .L_396)
	.align		4
.L_396:
        /*08a4*/ 	.word	index@($__internal_26_$__cuda_sm20_div_s64)
        /*08a8*/ 	.word	0x00000000


	//----- nvinfo : EIATTR_FRAME_SIZE
	.align		4
.L_397:
        /*08ac*/ 	.byte	0x04, 0x11
        /*08ae*/ 	.short	(.L_399 - .L_398)
	.align		4
.L_398:
        /*08b0*/ 	.word	index@(_ZN2at4cuda17kernelHistogram1DIhhlLi1ELi2ELin1ELNS0_23CUDAHistogramMemoryTypeE1EZNS0_21CUDA_tensor_histogramIhhLb0EEEbNS_6TensorES4_S4_lNS_14AccumulateTypeIT0_Lb1EE4typeES8_NS0_13TensorArgTypeES9_S9_EUllE_EEvNS0_6detail10TensorInfoIT_T1_EESF_NSC_IKS6_SE_EElS8_S8_SE_T6_)
        /*08b4*/ 	.word	0x00000000


	//----- nvinfo : EIATTR_REGCOUNT
	.align		4
.L_399:
        /*08b8*/ 	.byte	0x04, 0x2f
        /*08ba*/ 	.short	(.L_401 - .L_400)
	.align		4
.L_400:
        /*08bc*/ 	.word	index@(_ZN2at4cuda17kernelHistogram1DIhhlLi1ELi2ELin1ELNS0_23CUDAHistogramMemoryTypeE0EZNS0_21CUDA_tensor_histogramIhhLb0EEEbNS_6TensorES4_S4_lNS_14AccumulateTypeIT0_Lb1EE4typeES8_NS0_13TensorArgTypeES9_S9_EUllE0_EEvNS0_6detail10TensorInfoIT_T1_EESF_NSC_IKS6_SE_EElS8_S8_SE_T6_)
        /*08c0*/ 	.word	0x00000028


	//----- nvinfo : EIATTR_FRAME_SIZE
	.align		4
.L_401:
        /*08c4*/ 	.byte	0x04, 0x11
        /*08c6*/ 	.short	(.L_403 - .L_402)
	.align		4
.L_402:
        /*08c8*/ 	.word	index@($__internal_25_$__cuda_sm20_div_s64)
        /*08cc*/ 	.word	0x00000000


	//----- nvinfo : EIATTR_FRAME_SIZE
	.align		4
.L_403:
        /*08d0*/ 	.byte	0x04, 0x11
        /*08d2*/ 	.short	(.L_405 - .L_404)
	.align		4
.L_404:
        /*08d4*/ 	.word	index@(_ZN2at4cuda17kernelHistogram1DIhhlLi1ELi2ELin1ELNS0_23CUDAHistogramMemoryTypeE0EZNS0_21CUDA_tensor_histogramIhhLb0EEEbNS_6TensorES4_S4_lNS_14AccumulateTypeIT0_Lb1EE4typeES8_NS0_13TensorArgTypeES9_S9_EUllE0_EEvNS0_6detail10TensorInfoIT_T1_EESF_NSC_IKS6_SE_EElS8_S8_SE_T6_)
        /*08d8*/ 	.word	0x00000000


	//----- nvinfo : EIATTR_REGCOUNT
	.align		4
.L_405:
        /*08dc*/ 	.byte	0x04, 0x2f
        /*08de*/ 	.short	(.L_407 - .L_406)
	.align		4
.L_406:
        /*08e0*/ 	.word	index@(_ZN2at4cuda17kernelHistogram1DIhhlLi1ELi2ELin1ELNS0_23CUDAHistogramMemoryTypeE1EZNS0_21CUDA_tensor_histogramIhhLb0EEEbNS_6TensorES4_S4_lNS_14AccumulateTypeIT0_Lb1EE4typeES8_NS0_13TensorArgTypeES9_S9_EUllE0_EEvNS0_6detail10TensorInfoIT_T1_EESF_NSC_IKS6_SE_EElS8_S8_SE_T6_)
        /*08e4*/ 	.word	0x00000024


	//----- nvinfo : EIATTR_FRAME_SIZE
	.align		4
.L_407:
        /*08e8*/ 	.byte	0x04, 0x11
        /*08ea*/ 	.short	(.L_409 - .L_408)
	.align		4
.L_408:
        /*08ec*/ 	.word	index@($__internal_24_$__cuda_sm20_div_s64)
        /*08f0*/ 	.word	0x00000000


	//----- nvinfo : EIATTR_FRAME_SIZE
	.align		4
.L_409:
        /*08f4*/ 	.byte	0x04, 0x11
        /*08f6*/ 	.short	(.L_411 - .L_410)
	.align		4
.L_410:
        /*08f8*/ 	.word	index@(_ZN2at4cuda17kernelHistogram1DIhhlLi1ELi2ELin1ELNS0_23CUDAHistogramMemoryTypeE1EZNS0_21CUDA_tensor_histogramIhhLb0EEEbNS_6TensorES4_S4_lNS_14AccumulateTypeIT0_Lb1EE4typeES8_NS0_13TensorArgTypeES9_S9_EUllE0_EEvNS0_6detail10TensorInfoIT_T1_EESF_NSC_IKS6_SE_EElS8_S8_SE_T6_)
        /*08fc*/ 	.word	0x00000000


	//----- nvinfo : EIATTR_REGCOUNT
	.align		4
.L_411:
        /*0900*/ 	.byte	0x04, 0x2f
        /*0902*/ 	.short	(.L_413 - .L_412)
	.align		4
.L_412:
        /*0904*/ 	.word	index@(_ZN2at4cuda17kernelHistogram1DIaalLi1ELi2ELin1ELNS0_23CUDAHistogramMemoryTypeE0EZNS0_21CUDA_tensor_histogramIaaLb0EEEbNS_6TensorES4_S4_lNS_14AccumulateTypeIT0_Lb1EE4typeES8_NS0_13TensorArgTypeES9_S9_EUllE_EEvNS0_6detail10TensorInfoIT_T1_EESF_NSC_IKS6_SE_EElS8_S8_SE_T6_)
        /*0908*/ 	.word	0x00000028


	//----- nvinfo : EIATTR_FRAME_SIZE
	.align		4
.L_413:
        /*090c*/ 	.byte	0x04, 0x11
        /*090e*/ 	.short	(.L_415 - .L_414)
	.align		4
.L_414:
        /*0910*/ 	.word	index@($__internal_23_$__cuda_sm20_div_s64)
        /*0914*/ 	.word	0x00000000


	//----- nvinfo : EIATTR_FRAME_SIZE
	.align		4
.L_415:
        /*0918*/ 	.byte	0x04, 0x11
        /*091a*/ 	.short	(.L_417 - .L_416)
	.align		4
.L_416:
        /*091c*/ 	.word	index@(_ZN2at4cuda17kernelHistogram1DIaalLi1ELi2ELin1ELNS0_23CUDAHistogramMemoryTypeE0EZNS0_21CUDA_tensor_histogramIaaLb0EEEbNS_6TensorES4_S4_lNS_14AccumulateTypeIT0_Lb1EE4typeES8_NS0_13TensorArgTypeES9_S9_EUllE_EEvNS0_6detail10TensorInfoIT_T1_EESF_NSC_IKS6_SE_EElS8_S8_SE_T6_)
        /*0920*/ 	.word	0x00000000


	//----- nvinfo : EIATTR_REGCOUNT
	.align		4
.L_417:
        /*0924*/ 	.byte	0x04, 0x2f
        /*0926*/ 	.short	(.L_419 - .L_418)
	.align		4
.L_418:
        /*0928*/ 	.word	index@(_ZN2at4cuda17kernelHistogram1DIaalLi1ELi2ELin1ELNS0_23CUDAHistogramMemoryTypeE1EZNS0_21CUDA_tensor_histogramIaaLb0EEEbNS_6TensorES4_S4_lNS_14AccumulateTypeIT0_Lb1EE4typeES8_NS0_13TensorArgTypeES9_S9_EUllE_EEvNS0_6detail10TensorInfoIT_T1_EESF_NSC_IKS6_SE_EElS8_S8_SE_T6_)
        /*092c*/ 	.word	0x00000024


	//----- nvinfo : EIATTR_FRAME_SIZE
	.align		4
.L_419:
        /*0930*/ 	.byte	0x04, 0x11
        /*0932*/ 	.short	(.L_421 - .L_420)
	.align		4
.L_420:
        /*0934*/ 	.word	index@($__internal_22_$__cuda_sm20_div_s64)
        /*0938*/ 	.word	0x00000000


	//----- nvinfo : EIATTR_FRAME_SIZE
	.align		4
.L_421:
        /*093c*/ 	.byte	0x04, 0x11
        /*093e*/ 	.short	(.L_423 - .L_422)
	.align		4
.L_422:
        /*0940*/ 	.word	index@(_ZN2at4cuda17kernelHistogram1DIaalLi1ELi2ELin1ELNS0_23CUDAHistogramMemoryTypeE1EZNS0_21CUDA_tensor_histogramIaaLb0EEEbNS_6TensorES4_S4_lNS_14AccumulateTypeIT0_Lb1EE4typeES8_NS0_13TensorArgTypeES9_S9_EUllE_EEvNS0_6detail10TensorInfoIT_T1_EESF_NSC_IKS6_SE_EElS8_S8_SE_T6_)
        /*0944*/ 	.word	0x00000000


	//----- nvinfo : EIATTR_REGCOUNT
	.align		4
.L_423:
        /*0948*/ 	.byte	0x04, 0x2f
        /*094a*/ 	.short	(.L_425 - .L_424)
	.align		4
.L_424:
        /*094c*/ 	.word	index@(_ZN2at4cuda17kernelHistogram1DIaalLi1ELi2ELin1ELNS0_23CUDAHistogramMemoryTypeE0EZNS0_21CUDA_tensor_histogramIaaLb0EEEbNS_6TensorES4_S4_lNS_14AccumulateTypeIT0_Lb1EE4typeES8_NS0_13TensorArgTypeES9_S9_EUllE0_EEvNS0_6detail10TensorInfoIT_T1_EESF_NSC_IKS6_SE_EElS8_S8_SE_T6_)
        /*0950*/ 	.word	0x00000028


	//----- nvinfo : EIATTR_FRAME_SIZE
	.align		4
.L_425:
        /*0954*/ 	.byte	0x04, 0x11
        /*0956*/ 	.short	(.L_427 - .L_426)
	.align		4
.L_426:
        /*0958*/ 	.word	index@($__internal_21_$__cuda_sm20_div_s64)
        /*095c*/ 	.word	0x00000000


	//----- nvinfo : EIATTR_FRAME_SIZE
	.align		4
.L_427:
        /*0960*/ 	.byte	0x04, 0x11
        /*0962*/ 	.short	(.L_429 - .L_428)
	.align		4
.L_428:
        /*0964*/ 	.word	index@(_ZN2at4cuda17kernelHistogram1DIaalLi1ELi2ELin1ELNS0_23CUDAHistogramMemoryTypeE0EZNS0_21CUDA_tensor_histogramIaaLb0EEEbNS_6TensorES4_S4_lNS_14AccumulateTypeIT0_Lb1EE4typeES8_NS0_13TensorArgTypeES9_S9_EUllE0_EEvNS0_6detail10TensorInfoIT_T1_EESF_NSC_IKS6_SE_EElS8_S8_SE_T6_)
        /*0968*/ 	.word	0x00000000


	//----- nvinfo : EIATTR_REGCOUNT
	.align		4
.L_429:
        /*096c*/ 	.byte	0x04, 0x2f
        /*096e*/ 	.short	(.L_431 - .L_430)
	.align		4
.L_430:
        /*0970*/ 	.word	index@(_ZN2at4cuda17kernelHistogram1DIaalLi1ELi2ELin1ELNS0_23CUDAHistogramMemoryTypeE1EZNS0_21CUDA_tensor_histogramIaaLb0EEEbNS_6TensorES4_S4_lNS_14AccumulateTypeIT0_Lb1EE4typeES8_NS0_13TensorArgTypeES9_S9_EUllE0_EEvNS0_6detail10TensorInfoIT_T1_EESF_NSC_IKS6_SE_EElS8_S8_SE_T6_)
        /*0974*/ 	.word	0x00000024


	//----- nvinfo : EIATTR_FRAME_SIZE
	.align		4
.L_431:
        /*0978*/ 	.byte	0x04, 0x11
        /*097a*/ 	.short	(.L_433 - .L_432)
	.align		4
.L_432:
        /*097c*/ 	.word	index@($__internal_20_$__cuda_sm20_div_s64)
        /*0980*/ 	.word	0x00000000


	//----- nvinfo : EIATTR_FRAME_SIZE
	.align		4
.L_433:
        /*0984*/ 	.byte	0x04, 0x11
        /*0986*/ 	.short	(.L_435 - .L_434)
	.align		4
.L_434:
        /*0988*/ 	.word	index@(_ZN2at4cuda17kernelHistogram1DIaalLi1ELi2ELin1ELNS0_23CUDAHistogramMemoryTypeE1EZNS0_21CUDA_tensor_histogramIaaLb0EEEbNS_6TensorES4_S4_lNS_14AccumulateTypeIT0_Lb1EE4typeES8_NS0_13TensorArgTypeES9_S9_EUllE0_EEvNS0_6detail10TensorInfoIT_T1_EESF_NSC_IKS6_SE_EElS8_S8_SE_T6_)
        /*098c*/ 	.word	0x00000000


	//----- nvinfo : EIATTR_REGCOUNT
	.align		4
.L_435:
        /*0990*/ 	.byte	0x04, 0x2f
        /*0992*/ 	.short	(.L_437 - .L_436)
	.align		4
.L_436:
        /*0994*/ 	.word	index@(_ZN2at4cuda17kernelHistogram1DIiilLi1ELi2ELin1ELNS0_23CUDAHistogramMemoryTypeE0EZNS0_21CUDA_tensor_histogramIiiLb0EEEbNS_6TensorES4_S4_lNS_14AccumulateTypeIT0_Lb1EE4typeES8_NS0_13TensorArgTypeES9_S9_EUllE_EEvNS0_6detail10TensorInfoIT_T1_EESF_NSC_IKS6_SE_EElS8_S8_SE_T6_)
        /*0998*/ 	.word	0x00000025


	//----- nvinfo : EIATTR_FRAME_SIZE
	.align		4
.L_437:
        /*099c*/ 	.byte	0x04, 0x11
        /*099e*/ 	.short	(.L_439 - .L_438)
	.align		4
.L_438:
        /*09a0*/ 	.word	index@($__internal_19_$__cuda_sm20_div_s64)
        /*09a4*/ 	.word	0x00000000


	//----- nvinfo : EIATTR_FRAME_SIZE
	.align		4
.L_439:
        /*09a8*/ 	.byte	0x04, 0x11
        /*09aa*/ 	.short	(.L_441 - .L_440)
	.align		4
.L_440:
        /*09ac*/ 	.word	index@(_ZN2at4cuda17kernelHistogram1DIiilLi1ELi2ELin1ELNS0_23CUDAHistogramMemoryTypeE0EZNS0_21CUDA_tensor_histogramIiiLb0EEEbNS_6TensorES4_S4_lNS_14AccumulateTypeIT0_Lb1EE4typeES8_NS0_13TensorArgTypeES9_S9_EUllE_EEvNS0_6detail10TensorInfoIT_T1_EESF_NSC_IKS6_SE_EElS8_S8_SE_T6_)
        /*09b0*/ 	.word	0x00000000


	//----- nvinfo : EIATTR_REGCOUNT
	.align		4
.L_441:
        /*09b4*/ 	.byte	0x04, 0x2f
        /*09b6*/ 	.short	(.L_443 - .L_442)
	.align		4
.L_442:
        /*09b8*/ 	.word	index@(_ZN2at4cuda17kernelHistogram1DIiilLi1ELi2ELin1ELNS0_23CUDAHistogramMemoryTypeE1EZNS0_21CUDA_tensor_histogramIiiLb0EEEbNS_6TensorES4_S4_lNS_14AccumulateTypeIT0_Lb1EE4typeES8_NS0_13TensorArgTypeES9_S9_EUllE_EEvNS0_6detail10TensorInfoIT_T1_EESF_NSC_IKS6_SE_EElS8_S8_SE_T6_)
        /*09bc*/ 	.word	0x00000026


	//----- nvinfo : EIATTR_FRAME_SIZE
	.align		4
.L_443:
        /*09c0*/ 	.byte	0x04, 0x11
        /*09c2*/ 	.short	(.L_445 - .L_444)
	.align		4
.L_444:
        /*09c4*/ 	.word	index@($__internal_18_$__cuda_sm20_div_s64)
        /*09c8*/ 	.word	0x00000000


	//----- nvinfo : EIATTR_FRAME_SIZE
	.align		4
.L_445:
        /*09cc*/ 	.byte	0x04, 0x11
        /*09ce*/ 	.short	(.L_447 - .L_446)
	.align		4
.L_446:
        /*09d0*/ 	.word	index@(_ZN2at4cuda17kernelHistogram1DIiilLi1ELi2ELin1ELNS0_23CUDAHistogramMemoryTypeE1EZNS0_21CUDA_tensor_histogramIiiLb0EEEbNS_6TensorES4_S4_lNS_14AccumulateTypeIT0_Lb1EE4typeES8_NS0_13TensorArgTypeES9_S9_EUllE_EEvNS0_6detail10TensorInfoIT_T1_EESF_NSC_IKS6_SE_EElS8_S8_SE_T6_)
        /*09d4*/ 	.word	0x00000000


	//----- nvinfo : EIATTR_REGCOUNT
	.align		4
.L_447:
        /*09d8*/ 	.byte	0x04, 0x2f
        /*09da*/ 	.short	(.L_449 - .L_448)
	.align		4
.L_448:
        /*09dc*/ 	.word	index@(_ZN2at4cuda17kernelHistogram1DIiilLi1ELi2ELin1ELNS0_23CUDAHistogramMemoryTypeE0EZNS0_21CUDA_tensor_histogramIiiLb0EEEbNS_6TensorES4_S4_lNS_14AccumulateTypeIT0_Lb1EE4typeES8_NS0_13TensorArgTypeES9_S9_EUllE0_EEvNS0_6detail10TensorInfoIT_T1_EESF_NSC_IKS6_SE_EElS8_S8_SE_T6_)
        /*09e0*/ 	.word	0x0000002a


	//----- nvinfo : EIATTR_FRAME_SIZE
	.align		4
.L_449:
        /*09e4*/ 	.byte	0x04, 0x11
        /*09e6*/ 	.short	(.L_451 - .L_450)
	.align		4
.L_450:
        /*09e8*/ 	.word	index@($__internal_17_$__cuda_sm20_div_s64)
        /*09ec*/ 	.word	0x00000000


	//----- nvinfo : EIATTR_FRAME_SIZE
	.align		4
.L_451:
        /*09f0*/ 	.byte	0x04, 0x11
        /*09f2*/ 	.short	(.L_453 - .L_452)
	.align		4
.L_452:
        /*09f4*/ 	.word	index@(_ZN2at4cuda17kernelHistogram1DIiilLi1ELi2ELin1ELNS0_23CUDAHistogramMemoryTypeE0EZNS0_21CUDA_tensor_histogramIiiLb0EEEbNS_6TensorES4_S4_lNS_14AccumulateTypeIT0_Lb1EE4typeES8_NS0_13TensorArgTypeES9_S9_EUllE0_EEvNS0_6detail10TensorInfoIT_T1_EESF_NSC_IKS6_SE_EElS8_S8_SE_T6_)
        /*09f8*/ 	.word	0x00000000


	//----- nvinfo : EIATTR_REGCOUNT
	.align		4
.L_453:
        /*09fc*/ 	.byte	0x04, 0x2f
        /*09fe*/ 	.short	(.L_455 - .L_454)
	.align		4
.L_454:
        /*0a00*/ 	.word	index@(_ZN2at4cuda17kernelHistogram1DIiilLi1ELi2ELin1ELNS0_23CUDAHistogramMemoryTypeE1EZNS0_21CUDA_tensor_histogramIiiLb0EEEbNS_6TensorES4_S4_lNS_14AccumulateTypeIT0_Lb1EE4typeES8_NS0_13TensorArgTypeES9_S9_EUllE0_EEvNS0_6detail10TensorInfoIT_T1_EESF_NSC_IKS6_SE_EElS8_S8_SE_T6_)
        /*0a04*/ 	.word	0x00000026


	//----- nvinfo : EIATTR_FRAME_SIZE
	.align		4
.L_455:
        /*0a08*/ 	.byte	0x04, 0x11
        /*0a0a*/ 	.short	(.L_457 - .L_456)
	.align		4
.L_456:
        /*0a0c*/ 	.word	index@($__internal_16_$__cuda_sm20_div_s64)
        /*0a10*/ 	.word	0x00000000


	//----- nvinfo : EIATTR_FRAME_SIZE
	.align		4
.L_457:
        /*0a14*/ 	.byte	0x04, 0x11
        /*0a16*/ 	.short	(.L_459 - .L_458)
	.align		4
.L_458:
        /*0a18*/ 	.word	index@(_ZN2at4cuda17kernelHistogram1DIiilLi1ELi2ELin1ELNS0_23CUDAHistogramMemoryTypeE1EZNS0_21CUDA_tensor_histogramIiiLb0EEEbNS_6TensorES4_S4_lNS_14AccumulateTypeIT0_Lb1EE4typeES8_NS0_13TensorArgTypeES9_S9_EUllE0_EEvNS0_6detail10TensorInfoIT_T1_EESF_NSC_IKS6_SE_EElS8_S8_SE_T6_)
        /*0a1c*/ 	.word	0x00000000


	//----- nvinfo : EIATTR_REGCOUNT
	.align		4
.L_459:
        /*0a20*/ 	.byte	0x04, 0x2f
        /*0a22*/ 	.short	(.L_461 - .L_460)
	.align		4
.L_460:
        /*0a24*/ 	.word	index@(_ZN2at4cuda17kernelHistogram1DIsslLi1ELi2ELin1ELNS0_23CUDAHistogramMemoryTypeE0EZNS0_21CUDA_tensor_histogramIssLb0EEEbNS_6TensorES4_S4_lNS_14AccumulateTypeIT0_Lb1EE4typeES8_NS0_13TensorArgTypeES9_S9_EUllE_EEvNS0_6detail10TensorInfoIT_T1_EESF_NSC_IKS6_SE_EElS8_S8_SE_T6_)
        /*0a28*/ 	.word	0x00000024


	//----- nvinfo : EIATTR_FRAME_SIZE
	.align		4
.L_461:
        /*0a2c*/ 	.byte	0x04, 0x11
        /*0a2e*/ 	.short	(.L_463 - .L_462)
	.align		4
.L_462:
        /*0a30*/ 	.word	index@($__internal_15_$__cuda_sm20_div_s64)
        /*0a34*/ 	.word	0x00000000


	//----- nvinfo : EIATTR_FRAME_SIZE
	.align		4
.L_463:
        /*0a38*/ 	.byte	0x04, 0x11
        /*0a3a*/ 	.short	(.L_465 - .L_464)
	.align		4
.L_464:
        /*0a3c*/ 	.word	index@(_ZN2at4cuda17kernelHistogram1DIsslLi1ELi2ELin1ELNS0_23CUDAHistogramMemoryTypeE0EZNS0_21CUDA_tensor_histogramIssLb0EEEbNS_6TensorES4_S4_lNS_14AccumulateTypeIT0_Lb1EE4typeES8_NS0_13TensorArgTypeES9_S9_EUllE_EEvNS0_6detail10TensorInfoIT_T1_EESF_NSC_IKS6_SE_EElS8_S8_SE_T6_)
        /*0a40*/ 	.word	0x00000000


	//----- nvinfo : EIATTR_REGCOUNT
	.align		4
.L_465:
        /*0a44*/ 	.byte	0x04, 0x2f
        /*0a46*/ 	.short	(.L_467 - .L_466)
	.align		4
.L_466:
        /*0a48*/ 	.word	index@(_ZN2at4cuda17kernelHistogram1DIsslLi1ELi2ELin1ELNS0_23CUDAHistogramMemoryTypeE1EZNS0_21CUDA_tensor_histogramIssLb0EEEbNS_6TensorES4_S4_lNS_14AccumulateTypeIT0_Lb1EE4typeES8_NS0_13TensorArgTypeES9_S9_EUllE_EEvNS0_6detail10TensorInfoIT_T1_EESF_NSC_IKS6_SE_EElS8_S8_SE_T6_)
        /*0a4c*/ 	.word	0x00000024


	//----- nvinfo : EIATTR_FRAME_SIZE
	.align		4
.L_467:
        /*0a50*/ 	.byte	0x04, 0x11
        /*0a52*/ 	.short	(.L_469 - .L_468)
	.align		4
.L_468:
        /*0a54*/ 	.word	index@($__internal_14_$__cuda_sm20_div_s64)
        /*0a58*/ 	.word	0x00000000


	//----- nvinfo : EIATTR_FRAME_SIZE
	.align		4
.L_469:
        /*0a5c*/ 	.byte	0x04, 0x11
        /*0a5e*/ 	.short	(.L_471 - .L_470)
	.align		4
.L_470:
        /*0a60*/ 	.word	index@(_ZN2at4cuda17kernelHistogram1DIsslLi1ELi2ELin1ELNS0_23CUDAHistogramMemoryTypeE1EZNS0_21CUDA_tensor_histogramIssLb0EEEbNS_6TensorES4_S4_lNS_14AccumulateTypeIT0_Lb1EE4typeES8_NS0_13TensorArgTypeES9_S9_EUllE_EEvNS0_6detail10TensorInfoIT_T1_EESF_NSC_IKS6_SE_EElS8_S8_SE_T6_)
        /*0a64*/ 	.word	0x00000000


	//----- nvinfo : EIATTR_REGCOUNT
	.align		4
.L_471:
        /*0a68*/ 	.byte	0x04, 0x2f
        /*0a6a*/ 	.short	(.L_473 - .L_472)
	.align		4
.L_472:
        /*0a6c*/ 	.word	index@(_ZN2at4cuda17kernelHistogram1DIsslLi1ELi2ELin1ELNS0_23CUDAHistogramMemoryTypeE0EZNS0_21CUDA_tensor_histogramIssLb0EEEbNS_6TensorES4_S4_lNS_14AccumulateTypeIT0_Lb1EE4typeES8_NS0_13TensorArgTypeES9_S9_EUllE0_EEvNS0_6detail10TensorInfoIT_T1_EESF_NSC_IKS6_SE_EElS8_S8_SE_T6_)
        /*0a70*/ 	.word	0x00000028


	//----- nvinfo : EIATTR_FRAME_SIZE
	.align		4
.L_473:
        /*0a74*/ 	.byte	0x04, 0x11
        /*0a76*/ 	.short	(.L_475 - .L_474)
	.align		4
.L_474:
        /*0a78*/ 	.word	index@($__internal_13_$__cuda_sm20_div_s64)
        /*0a7c*/ 	.word	0x00000000


	//----- nvinfo : EIATTR_FRAME_SIZE
	.align		4
.L_475:
        /*0a80*/ 	.byte	0x04, 0x11
        /*0a82*/ 	.short	(.L_477 - .L_476)
	.align		4
.L_476:
        /*0a84*/ 	.word	index@(_ZN2at4cuda17kernelHistogram1DIsslLi1ELi2ELin1ELNS0_23CUDAHistogramMemoryTypeE0EZNS0_21CUDA_tensor_histogramIssLb0EEEbNS_6TensorES4_S4_lNS_14AccumulateTypeIT0_Lb1EE4typeES8_NS0_13TensorArgTypeES9_S9_EUllE0_EEvNS0_6detail10TensorInfoIT_T1_EESF_NSC_IKS6_SE_EElS8_S8_SE_T6_)
        /*0a88*/ 	.word	0x00000000


	//----- nvinfo : EIATTR_REGCOUNT
	.align		4
.L_477:
        /*0a8c*/ 	.byte	0x04, 0x2f
        /*0a8e*/ 	.short	(.L_479 - .L_478)
	.align		4
.L_478:
        /*0a90*/ 	.word	index@(_ZN2at4cuda17kernelHistogram1DIsslLi1ELi2ELin1ELNS0_23CUDAHistogramMemoryTypeE1EZNS0_21CUDA_tensor_histogramIssLb0EEEbNS_6TensorES4_S4_lNS_14AccumulateTypeIT0_Lb1EE4typeES8_NS0_13TensorArgTypeES9_S9_EUllE0_EEvNS0_6detail10TensorInfoIT_T1_EESF_NSC_IKS6_SE_EElS8_S8_SE_T6_)
        /*0a94*/ 	.word	0x00000024


	//----- nvinfo : EIATTR_FRAME_SIZE
	.align		4
.L_479:
        /*0a98*/ 	.byte	0x04, 0x11
        /*0a9a*/ 	.short	(.L_481 - .L_480)
	.align		4
.L_480:
        /*0a9c*/ 	.word	index@($__internal_12_$__cuda_sm20_div_s64)
        /*0aa0*/ 	.word	0x00000000


	//----- nvinfo : EIATTR_FRAME_SIZE
	.align		4
.L_481:
        /*0aa4*/ 	.byte	0x04, 0x11
        /*0aa6*/ 	.short	(.L_483 - .L_482)
	.align		4
.L_482:
        /*0aa8*/ 	.word	index@(_ZN2at4cuda17kernelHistogram1DIsslLi1ELi2ELin1ELNS0_23CUDAHistogramMemoryTypeE1EZNS0_21CUDA_tensor_histogramIssLb0EEEbNS_6TensorES4_S4_lNS_14AccumulateTypeIT0_Lb1EE4typeES8_NS0_13TensorArgTypeES9_S9_EUllE0_EEvNS0_6detail10TensorInfoIT_T1_EESF_NSC_IKS6_SE_EElS8_S8_SE_T6_)
        /*0aac*/ 	.word	0x00000000


	//----- nvinfo : EIATTR_REGCOUNT
	.align		4
.L_483:
        /*0ab0*/ 	.byte	0x04, 0x2f
        /*0ab2*/ 	.short	(.L_485 - .L_484)
	.align		4
.L_484:
        /*0ab4*/ 	.word	index@(_ZN2at4cuda17kernelHistogram1DIddlLi1ELi2ELin1ELNS0_23CUDAHistogramMemoryTypeE0EZNS0_21CUDA_tensor_histogramIddLb0EEEbNS_6TensorES4_S4_lNS_14AccumulateTypeIT0_Lb1EE4typeES8_NS0_13TensorArgTypeES9_S9_EUllE_EEvNS0_6detail10TensorInfoIT_T1_EESF_NSC_IKS6_SE_EElS8_S8_SE_T6_)
        /*0ab8*/ 	.word	0x00000027


	//----- nvinfo : EIATTR_FRAME_SIZE
	.align		4
.L_485:
        /*0abc*/ 	.byte	0x04, 0x11
        /*0abe*/ 	.short	(.L_487 - .L_486)
	.align		4
.L_486:
        /*0ac0*/ 	.word	index@($__internal_11_$__cuda_sm20_div_s64)
        /*0ac4*/ 	.word	0x00000000


	//----- nvinfo : EIATTR_FRAME_SIZE
	.align		4
.L_487:
        /*0ac8*/ 	.byte	0x04, 0x11
        /*0aca*/ 	.short	(.L_489 - .L_488)
	.align		4
.L_488:
        /*0acc*/ 	.word	index@($__internal_10_$__cuda_sm20_div_rn_f64_full)
        /*0ad0*/ 	.word	0x00000000


	//----- nvinfo : EIATTR_FRAME_SIZE
	.align		4
.L_489:
        /*0ad4*/ 	.byte	0x04, 0x11
        /*0ad6*/ 	.short	(.L_491 - .L_490)
	.align		4
.L_490:
        /*0ad8*/ 	.word	index@(_ZN2at4cuda17kernelHistogram1DIddlLi1ELi2ELin1ELNS0_23CUDAHistogramMemoryTypeE0EZNS0_21CUDA_tensor_histogramIddLb0EEEbNS_6TensorES4_S4_lNS_14AccumulateTypeIT0_Lb1EE4typeES8_NS0_13TensorArgTypeES9_S9_EUllE_EEvNS0_6detail10TensorInfoIT_T1_EESF_NSC_IKS6_SE_EElS8_S8_SE_T6_)
        /*0adc*/ 	.word	0x00000000


	//----- nvinfo : EIATTR_REGCOUNT
	.align		4
.L_491:
        /*0ae0*/ 	.byte	0x04, 0x2f
        /*0ae2*/ 	.short	(.L_493 - .L_492)
	.align		4
.L_492:
        /*0ae4*/ 	.word	index@(_ZN2at4cuda17kernelHistogram1DIddlLi1ELi2ELin1ELNS0_23CUDAHistogramMemoryTypeE1EZNS0_21CUDA_tensor_histogramIddLb0EEEbNS_6TensorES4_S4_lNS_14AccumulateTypeIT0_Lb1EE4typeES8_NS0_13TensorArgTypeES9_S9_EUllE_EEvNS0_6detail10TensorInfoIT_T1_EESF_NSC_IKS6_SE_EElS8_S8_SE_T6_)
        /*0ae8*/ 	.word	0x00000028


	//----- nvinfo : EIATTR_FRAME_SIZE
	.align		4
.L_493:
        /*0aec*/ 	.byte	0x04, 0x11
        /*0aee*/ 	.short	(.L_495 - .L_494)
	.align		4
.L_494:
        /*0af0*/ 	.word	index@($__internal_9_$__cuda_sm20_div_s64)
        /*0af4*/ 	.word	0x00000000


	//----- nvinfo : EIATTR_FRAME_SIZE
	.align		4
.L_495:
        /*0af8*/ 	.byte	0x04, 0x11
        /*0afa*/ 	.short	(.L_497 - .L_496)
	.align		4
.L_496:
        /*0afc*/ 	.word	index@($__internal_8_$__cuda_sm20_div_rn_f64_full)
        /*0b00*/ 	.word	0x00000000


	//----- nvinfo : EIATTR_FRAME_SIZE
	.align		4
.L_497:
        /*0b04*/ 	.byte	0x04, 0x11
        /*0b06*/ 	.short	(.L_499 - .L_498)
	.align		4
.L_498:
        /*0b08*/ 	.word	index@(_ZN2at4cuda17kernelHistogram1DIddlLi1ELi2ELin1ELNS0_23CUDAHistogramMemoryTypeE1EZNS0_21CUDA_tensor_histogramIddLb0EEEbNS_6TensorES4_S4_lNS_14AccumulateTypeIT0_Lb1EE4typeES8_NS0_13TensorArgTypeES9_S9_EUllE_EEvNS0_6detail10TensorInfoIT_T1_EESF_NSC_IKS6_SE_EElS8_S8_SE_T6_)
        /*0b0c*/ 	.word	0x00000000


	//----- nvinfo : EIATTR_REGCOUNT
	.align		4
.L_499:
        /*0b10*/ 	.byte	0x04, 0x2f
        /*0b12*/ 	.short	(.L_501 - .L_500)
	.align		4
.L_500:
        /*0b14*/ 	.word	index@(_ZN2at4cuda17kernelHistogram1DIddlLi1ELi2ELin1ELNS0_23CUDAHistogramMemoryTypeE0EZNS0_21CUDA_tensor_histogramIddLb0EEEbNS_6TensorES4_S4_lNS_14AccumulateTypeIT0_Lb1EE4typeES8_NS0_13TensorArgTypeES9_S9_EUllE0_EEvNS0_6detail10TensorInfoIT_T1_EESF_NSC_IKS6_SE_EElS8_S8_SE_T6_)
        /*0b18*/ 	.word	0x00000027


	//----- nvinfo : EIATTR_FRAME_SIZE
	.align		4
.L_501:
        /*0b1c*/ 	.byte	0x04, 0x11
        /*0b1e*/ 	.short	(.L_503 - .L_502)
	.align		4
.L_502:
        /*0b20*/ 	.word	index@($__internal_7_$__cuda_sm20_div_s64)
        /*0b24*/ 	.word	0x00000000


	//----- nvinfo : EIATTR_FRAME_SIZE
	.align		4
.L_503:
        /*0b28*/ 	.byte	0x04, 0x11
        /*0b2a*/ 	.short	(.L_505 - .L_504)
	.align		4
.L_504:
        /*0b2c*/ 	.word	index@($__internal_6_$__cuda_sm20_div_rn_f64_full)
        /*0b30*/ 	.word	0x00000000


	//----- nvinfo : EIATTR_FRAME_SIZE
	.align		4
.L_505:
        /*0b34*/ 	.byte	0x04, 0x11
        /*0b36*/ 	.short	(.L_507 - .L_506)
	.align		4
.L_506:
        /*0b38*/ 	.word	index@(_ZN2at4cuda17kernelHistogram1DIddlLi1ELi2ELin1ELNS0_23CUDAHistogramMemoryTypeE0EZNS0_21CUDA_tensor_histogramIddLb0EEEbNS_6TensorES4_S4_lNS_14AccumulateTypeIT0_Lb1EE4typeES8_NS0_13TensorArgTypeES9_S9_EUllE0_EEvNS0_6detail10TensorInfoIT_T1_EESF_NSC_IKS6_SE_EElS8_S8_SE_T6_)
        /*0b3c*/ 	.word	0x00000000


	//----- nvinfo : EIATTR_REGCOUNT
	.align		4
.L_507:
        /*0b40*/ 	.byte	0x04, 0x2f
        /*0b42*/ 	.short	(.L_509 - .L_508)
	.align		4
.L_508:
        /*0b44*/ 	.word	index@(_ZN2at4cuda17kernelHistogram1DIddlLi1ELi2ELin1ELNS0_23CUDAHistogramMemoryTypeE1EZNS0_21CUDA_tensor_histogramIddLb0EEEbNS_6TensorES4_S4_lNS_14AccumulateTypeIT0_Lb1EE4typeES8_NS0_13TensorArgTypeES9_S9_EUllE0_EEvNS0_6detail10TensorInfoIT_T1_EESF_NSC_IKS6_SE_EElS8_S8_SE_T6_)
        /*0b48*/ 	.word	0x00000028


	//----- nvinfo : EIATTR_FRAME_SIZE
	.align		4
.L_509:
        /*0b4c*/ 	.byte	0x04, 0x11
        /*0b4e*/ 	.short	(.L_511 - .L_510)
	.align		4
.L_510:
        /*0b50*/ 	.word	index@($__internal_5_$__cuda_sm20_div_s64)
        /*0b54*/ 	.word	0x00000000


	//----- nvinfo : EIATTR_FRAME_SIZE
	.align		4
.L_511:
        /*0b58*/ 	.byte	0x04, 0x11
        /*0b5a*/ 	.short	(.L_513 - .L_512)
	.align		4
.L_512:
        /*0b5c*/ 	.word	index@($__internal_4_$__cuda_sm20_div_rn_f64_full)
        /*0b60*/ 	.word	0x00000000


	//----- nvinfo : EIATTR_FRAME_SIZE
	.align		4
.L_513:
        /*0b64*/ 	.byte	0x04, 0x11
        /*0b66*/ 	.short	(.L_515 - .L_514)
	.align		4
.L_514:
        /*0b68*/ 	.word	index@(_ZN2at4cuda17kernelHistogram1DIddlLi1ELi2ELin1ELNS0_23CUDAHistogramMemoryTypeE1EZNS0_21CUDA_tensor_histogramIddLb0EEEbNS_6TensorES4_S4_lNS_14AccumulateTypeIT0_Lb1EE4typeES8_NS0_13TensorArgTypeES9_S9_EUllE0_EEvNS0_6detail10TensorInfoIT_T1_EESF_NSC_IKS6_SE_EElS8_S8_SE_T6_)
        /*0b6c*/ 	.word	0x00000000


	//----- nvinfo : EIATTR_REGCOUNT
	.align		4
.L_515:
        /*0b70*/ 	.byte	0x04, 0x2f
        /*0b72*/ 	.short	(.L_517 - .L_516)
	.align		4
.L_516:
        /*0b74*/ 	.word	index@(_ZN2at4cuda17kernelHistogram1DIfflLi1ELi2ELin1ELNS0_23CUDAHistogramMemoryTypeE0EZNS0_21CUDA_tensor_histogramIffLb0EEEbNS_6TensorES4_S4_lNS_14AccumulateTypeIT0_Lb1EE4typeES8_NS0_13TensorArgTypeES9_S9_EUllE_EEvNS0_6detail10TensorInfoIT_T1_EESF_NSC_IKS6_SE_EElS8_S8_SE_T6_)
        /*0b78*/ 	.word	0x00000028


	//----- nvinfo : EIATTR_FRAME_SIZE
	.align		4
.L_517:
        /*0b7c*/ 	.byte	0x04, 0x11
        /*0b7e*/ 	.short	(.L_519 - .L_518)
	.align		4
.L_518:
        /*0b80*/ 	.word	index@($__internal_3_$__cuda_sm20_div_s64)
        /*0b84*/ 	.word	0x00000000


	//----- nvinfo : EIATTR_FRAME_SIZE
	.align		4
.L_519:
        /*0b88*/ 	.byte	0x04, 0x11
        /*0b8a*/ 	.short	(.L_521 - .L_520)
	.align		4
.L_520:
        /*0b8c*/ 	.word	index@(_ZN2at4cuda17kernelHistogram1DIfflLi1ELi2ELin1ELNS0_23CUDAHistogramMemoryTypeE0EZNS0_21CUDA_tensor_histogramIffLb0EEEbNS_6TensorES4_S4_lNS_14AccumulateTypeIT0_Lb1EE4typeES8_NS0_13TensorArgTypeES9_S9_EUllE_EEvNS0_6detail10TensorInfoIT_T1_EESF_NSC_IKS6_SE_EElS8_S8_SE_T6_)
        /*0b90*/ 	.word	0x00000000


	//----- nvinfo : EIATTR_REGCOUNT
	.align		4
.L_521:
        /*0b94*/ 	.byte	0x04, 0x2f
        /*0b96*/ 	.short	(.L_523 - .L_522)
	.align		4
.L_522:
        /*0b98*/ 	.word	index@(_ZN2at4cuda17kernelHistogram1DIfflLi1ELi2ELin1ELNS0_23CUDAHistogramMemoryTypeE1EZNS0_21CUDA_tensor_histogramIffLb0EEEbNS_6TensorES4_S4_lNS_14AccumulateTypeIT0_Lb1EE4typeES8_NS0_13TensorArgTypeES9_S9_EUllE_EEvNS0_6detail10TensorInfoIT_T1_EESF_NSC_IKS6_SE_EElS8_S8_SE_T6_)
        /*0b9c*/ 	.word	0x00000026


	//----- nvinfo : EIATTR_FRAME_SIZE
	.align		4
.L_523:
        /*0ba0*/ 	.byte	0x04, 0x11
        /*0ba2*/ 	.short	(.L_525 - .L_524)
	.align		4
.L_524:
        /*0ba4*/ 	.word	index@($__internal_2_$__cuda_sm20_div_s64)
        /*0ba8*/ 	.word	0x00000000


	//----- nvinfo : EIATTR_FRAME_SIZE
	.align		4
.L_525:
        /*0bac*/ 	.byte	0x04, 0x11
        /*0bae*/ 	.short	(.L_527 - .L_526)
	.align		4
.L_526:
        /*0bb0*/ 	.word	index@(_ZN2at4cuda17kernelHistogram1DIfflLi1ELi2ELin1ELNS0_23CUDAHistogramMemoryTypeE1EZNS0_21CUDA_tensor_histogramIffLb0EEEbNS_6TensorES4_S4_lNS_14AccumulateTypeIT0_Lb1EE4typeES8_NS0_13TensorArgTypeES9_S9_EUllE_EEvNS0_6detail10TensorInfoIT_T1_EESF_NSC_IKS6_SE_EElS8_S8_SE_T6_)
        /*0bb4*/ 	.word	0x00000000


	//----- nvinfo : EIATTR_REGCOUNT
	.align		4
.L_527:
        /*0bb8*/ 	.byte	0x04, 0x2f
        /*0bba*/ 	.short	(.L_529 - .L_528)
	.align		4
.L_528:
        /*0bbc*/ 	.word	index@(_ZN2at4cuda17kernelHistogram1DIfflLi1ELi2ELin1ELNS0_23CUDAHistogramMemoryTypeE0EZNS0_21CUDA_tensor_histogramIffLb0EEEbNS_6TensorES4_S4_lNS_14AccumulateTypeIT0_Lb1EE4typeES8_NS0_13TensorArgTypeES9_S9_EUllE0_EEvNS0_6detail10TensorInfoIT_T1_EESF_NSC_IKS6_SE_EElS8_S8_SE_T6_)
        /*0bc0*/ 	.word	0x00000028


	//----- nvinfo : EIATTR_FRAME_SIZE
	.align		4
.L_529:
        /*0bc4*/ 	.byte	0x04, 0x11
        /*0bc6*/ 	.short	(.L_531 - .L_530)
	.align		4
.L_530:
        /*0bc8*/ 	.word	index@($__internal_1_$__cuda_sm20_div_s64)
        /*0bcc*/ 	.word	0x00000000


	//----- nvinfo : EIATTR_FRAME_SIZE
	.align		4
.L_531:
        /*0bd0*/ 	.byte	0x04, 0x11
        /*0bd2*/ 	.short	(.L_533 - .L_532)
	.align		4
.L_532:
        /*0bd4*/ 	.word	index@(_ZN2at4cuda17kernelHistogram1DIfflLi1ELi2ELin1ELNS0_23CUDAHistogramMemoryTypeE0EZNS0_21CUDA_tensor_histogramIffLb0EEEbNS_6TensorES4_S4_lNS_14AccumulateTypeIT0_Lb1EE4typeES8_NS0_13TensorArgTypeES9_S9_EUllE0_EEvNS0_6detail10TensorInfoIT_T1_EESF_NSC_IKS6_SE_EElS8_S8_SE_T6_)
        /*0bd8*/ 	.word	0x00000000


	//----- nvinfo : EIATTR_REGCOUNT
	.align		4
.L_533:
        /*0bdc*/ 	.byte	0x04, 0x2f
        /*0bde*/ 	.short	(.L_535 - .L_534)
	.align		4
.L_534:
        /*0be0*/ 	.word	index@(_ZN2at4cuda17kernelHistogram1DIfflLi1ELi2ELin1ELNS0_23CUDAHistogramMemoryTypeE1EZNS0_21CUDA_tensor_histogramIffLb0EEEbNS_6TensorES4_S4_lNS_14AccumulateTypeIT0_Lb1EE4typeES8_NS0_13TensorArgTypeES9_S9_EUllE0_EEvNS0_6detail10TensorInfoIT_T1_EESF_NSC_IKS6_SE_EElS8_S8_SE_T6_)
        /*0be4*/ 	.word	0x00000026


	//----- nvinfo : EIATTR_FRAME_SIZE
	.align		4
.L_535:
        /*0be8*/ 	.byte	0x04, 0x11
        /*0bea*/ 	.short	(.L_537 - .L_536)
	.align		4
.L_536:
        /*0bec*/ 	.word	index@($__internal_0_$__cuda_sm20_div_s64)
        /*0bf0*/ 	.word	0x00000000


	//----- nvinfo : EIATTR_FRAME_SIZE
	.align		4
.L_537:
        /*0bf4*/ 	.byte	0x04, 0x11
        /*0bf6*/ 	.short	(.L_539 - .L_538)
	.align		4
.L_538:
        /*0bf8*/ 	.word	index@(_ZN2at4cuda17kernelHistogram1DIfflLi1ELi2ELin1ELNS0_23CUDAHistogramMemoryTypeE1EZNS0_21CUDA_tensor_histogramIffLb0EEEbNS_6TensorES4_S4_lNS_14AccumulateTypeIT0_Lb1EE4typeES8_NS0_13TensorArgTypeES9_S9_EUllE0_EEvNS0_6detail10TensorInfoIT_T1_EESF_NSC_IKS6_SE_EElS8_S8_SE_T6_)
        /*0bfc*/ 	.word	0x00000000


	//----- nvinfo : EIATTR_MIN_STACK_SIZE
	.align		4
.L_539:
        /*0c00*/ 	.byte	0x04, 0x12
        /*0c02*/ 	.short	(.L_541 - .L_540)
	.align		4
.L_540:
        /*0c04*/ 	.word	index@(_ZN2at4cuda17kernelHistogram1DIfflLi1ELi2ELin1ELNS0_23CUDAHistogramMemoryTypeE1EZNS0_21CUDA_tensor_histogramIffLb0EEEbNS_6TensorES4_S4_lNS_14AccumulateTypeIT0_Lb1EE4typeES8_NS0_13TensorArgTypeES9_S9_EUllE0_EEvNS0_6detail10TensorInfoIT_T1_EESF_NSC_IKS6_SE_EElS8_S8_SE_T6_)
        /*0c08*/ 	.word	0x00000000


	//----- nvinfo : EIATTR_MIN_STACK_SIZE
	.align		4
.L_541:
        /*0c0c*/ 	.byte	0x04, 0x12
        /*0c0e*/ 	.short	(.L_543 - .L_542)
	.align		4
.L_542:
        /*0c10*/ 	.word	index@(_ZN2at4cuda17kernelHistogram1DIfflLi1ELi2ELin1ELNS0_23CUDAHistogramMemoryTypeE0EZNS0_21CUDA_tensor_histogramIffLb0EEEbNS_6TensorES4_S4_lNS_14AccumulateTypeIT0_Lb1EE4typeES8_NS0_13TensorArgTypeES9_S9_EUllE0_EEvNS0_6detail10TensorInfoIT_T1_EESF_NSC_IKS6_SE_EElS8_S8_SE_T6_)
        /*0c14*/ 	.word	0x00000000


	//----- nvinfo : EIATTR_MIN_STACK_SIZE
	.align		4
.L_543:
        /*0c18*/ 	.byte	0x04, 0x12
        /*0c1a*/ 	.short	(.L_545 - .L_544)
	.align		4
.L_544:
        /*0c1c*/ 	.word	index@(_ZN2at4cuda17kernelHistogram1DIfflLi1ELi2ELin1ELNS0_23CUDAHistogramMemoryTypeE1EZNS0_21CUDA_tensor_histogramIffLb0EEEbNS_6TensorES4_S4_lNS_14AccumulateTypeIT0_Lb1EE4typeES8_NS0_13TensorArgTypeES9_S9_EUllE_EEvNS0_6detail10TensorInfoIT_T1_EESF_NSC_IKS6_SE_EElS8_S8_SE_T6_)
        /*0c20*/ 	.word	0x00000000


	//----- nvinfo : EIATTR_MIN_STACK_SIZE
	.align		4
.L_545:
        /*0c24*/ 	.byte	0x04, 0x12
        /*0c26*/ 	.short	(.L_547 - .L_546)
	.align		4
.L_546:
        /*0c28*/ 	.word	index@(_ZN2at4cuda17kernelHistogram1DIfflLi1ELi2ELin1ELNS0_23CUDAHistogramMemoryTypeE0EZNS0_21CUDA_tensor_histogramIffLb0EEEbNS_6TensorES4_S4_lNS_14AccumulateTypeIT0_Lb1EE4typeES8_NS0_13TensorArgTypeES9_S9_EUllE_EEvNS0_6detail10TensorInfoIT_T1_EESF_NSC_IKS6_SE_EElS8_S8_SE_T6_)
        /*0c2c*/ 	.word	0x00000000


	//----- nvinfo : EIATTR_MIN_STACK_SIZE
	.align		4
.L_547:
        /*0c30*/ 	.byte	0x04, 0x12
        /*0c32*/ 	.short	(.L_549 - .L_548)
	.align		4
.L_548:
        /*0c34*/ 	.word	index@(_ZN2at4cuda17kernelHistogram1DIddlLi1ELi2ELin1ELNS0_23CUDAHistogramMemoryTypeE1EZNS0_21CUDA_tensor_histogramIddLb0EEEbNS_6TensorES4_S4_lNS_14AccumulateTypeIT0_Lb1EE4typeES8_NS0_13TensorArgTypeES9_S9_EUllE0_EEvNS0_6detail10TensorInfoIT_T1_EESF_NSC_IKS6_SE_EElS8_S8_SE_T6_)
        /*0c38*/ 	.word	0x00000000


	//----- nvinfo : EIATTR_MIN_STACK_SIZE
	.align		4
.L_549:
        /*0c3c*/ 	.byte	0x04, 0x12
        /*0c3e*/ 	.short	(.L_551 - .L_550)
	.align		4
.L_550:
        /*0c40*/ 	.word	index@(_ZN2at4cuda17kernelHistogram1DIddlLi1ELi2ELin1ELNS0_23CUDAHistogramMemoryTypeE0EZNS0_21CUDA_tensor_histogramIddLb0EEEbNS_6TensorES4_S4_lNS_14AccumulateTypeIT0_Lb1EE4typeES8_NS0_13TensorArgTypeES9_S9_EUllE0_EEvNS0_6detail10TensorInfoIT_T1_EESF_NSC_IKS6_SE_EElS8_S8_SE_T6_)
        /*0c44*/ 	.word	0x00000000


	//----- nvinfo : EIATTR_MIN_STACK_SIZE
	.align		4
.L_551:
        /*0c48*/ 	.byte	0x04, 0x12
        /*0c4a*/ 	.short	(.L_553 - .L_552)
	.align		4
.L_552:
        /*0c4c*/ 	.word	index@(_ZN2at4cuda17kernelHistogram1DIddlLi1ELi2ELin1ELNS0_23CUDAHistogramMemoryTypeE1EZNS0_21CUDA_tensor_histogramIddLb0EEEbNS_6TensorES4_S4_lNS_14AccumulateTypeIT0_Lb1EE4typeES8_NS0_13TensorArgTypeES9_S9_EUllE_EEvNS0_6detail10TensorInfoIT_T1_EESF_NSC_IKS6_SE_EElS8_S8_SE_T6_)
        /*0c50*/ 	.word	0x00000000


	//----- nvinfo : EIATTR_MIN_STACK_SIZE
	.align		4
.L_553:
        /*0c54*/ 	.byte	0x04, 0x12
        /*0c56*/ 	.short	(.L_555 - .L_554)
	.align		4
.L_554:
        /*0c58*/ 	.word	index@(_ZN2at4cuda17kernelHistogram1DIddlLi1ELi2ELin1ELNS0_23CUDAHistogramMemoryTypeE0EZNS0_21CUDA_tensor_histogramIddLb0EEEbNS_6TensorES4_S4_lNS_14AccumulateTypeIT0_Lb1EE4typeES8_NS0_13TensorArgTypeES9_S9_EUllE_EEvNS0_6detail10TensorInfoIT_T1_EESF_NSC_IKS6_SE_EElS8_S8_SE_T6_)
        /*0c5c*/ 	.word	0x00000000


	//----- nvinfo : EIATTR_MIN_STACK_SIZE
	.align		4
.L_555:
        /*0c60*/ 	.byte	0x04, 0x12
        /*0c62*/ 	.short	(.L_557 - .L_556)
	.align		4
.L_556:
        /*0c64*/ 	.word	index@(_ZN2at4cuda17kernelHistogram1DIsslLi1ELi2ELin1ELNS0_23CUDAHistogramMemoryTypeE1EZNS0_21CUDA_tensor_histogramIssLb0EEEbNS_6TensorES4_S4_lNS_14AccumulateTypeIT0_Lb1EE4typeES8_NS0_13TensorArgTypeES9_S9_EUllE0_EEvNS0_6detail10TensorInfoIT_T1_EESF_NSC_IKS6_SE_EElS8_S8_SE_T6_)
        /*0c68*/ 	.word	0x00000000


	//----- nvinfo : EIATTR_MIN_STACK_SIZE
	.align		4
.L_557:
        /*0c6c*/ 	.byte	0x04, 0x12
        /*0c6e*/ 	.short	(.L_559 - .L_558)
	.align		4
.L_558:
        /*0c70*/ 	.word	index@(_ZN2at4cuda17kernelHistogram1DIsslLi1ELi2ELin1ELNS0_23CUDAHistogramMemoryTypeE0EZNS0_21CUDA_tensor_histogramIssLb0EEEbNS_6TensorES4_S4_lNS_14AccumulateTypeIT0_Lb1EE4typeES8_NS0_13TensorArgTypeES9_S9_EUllE0_EEvNS0_6detail10TensorInfoIT_T1_EESF_NSC_IKS6_SE_EElS8_S8_SE_T6_)
        /*0c74*/ 	.word	0x00000000


	//----- nvinfo : EIATTR_MIN_STACK_SIZE
	.align		4
.L_559:
        /*0c78*/ 	.byte	0x04, 0x12
        /*0c7a*/ 	.short	(.L_561 - .L_560)
	.align		4
.L_560:
        /*0c7c*/ 	.word	index@(_ZN2at4cuda17kernelHistogram1DIsslLi1ELi2ELin1ELNS0_23CUDAHistogramMemoryTypeE1EZNS0_21CUDA_tensor_histogramIssLb0EEEbNS_6TensorES4_S4_lNS_14AccumulateTypeIT0_Lb1EE4typeES8_NS0_13TensorArgTypeES9_S9_EUllE_EEvNS0_6detail10TensorInfoIT_T1_EESF_NSC_IKS6_SE_EElS8_S8_SE_T6_)
        /*0c80*/ 	.word	0x00000000


	//----- nvinfo : EIATTR_MIN_STACK_SIZE
	.align		4
.L_561:
        /*0c84*/ 	.byte	0x04, 0x12
        /*0c86*/ 	.short	(.L_563 - .L_562)
	.align		4
.L_562:
        /*0c88*/ 	.word	index@(_ZN2at4cuda17kernelHistogram1DIsslLi1ELi2ELin1ELNS0_23CUDAHistogramMemoryTypeE0EZNS0_21CUDA_tensor_histogramIssLb0EEEbNS_6TensorES4_S4_lNS_14AccumulateTypeIT0_Lb1EE4typeES8_NS0_13TensorArgTypeES9_S9_EUllE_EEvNS0_6detail10TensorInfoIT_T1_EESF_NSC_IKS6_SE_EElS8_S8_SE_T6_)
        /*0c8c*/ 	.word	0x00000000


	//----- nvinfo : EIATTR_MIN_STACK_SIZE
	.align		4
.L_563:
        /*0c90*/ 	.byte	0x04, 0x12
        /*0c92*/ 	.short	(.L_565 - .L_564)
	.align		4
.L_564:
        /*0c94*/ 	.word	index@(_ZN2at4cuda17kernelHistogram1DIiilLi1ELi2ELin1ELNS0_23CUDAHistogramMemoryTypeE1EZNS0_21CUDA_tensor_histogramIiiLb0EEEbNS_6TensorES4_S4_lNS_14AccumulateTypeIT0_Lb1EE4typeES8_NS0_13TensorArgTypeES9_S9_EUllE0_EEvNS0_6detail10TensorInfoIT_T1_EESF_NSC_IKS6_SE_EElS8_S8_SE_T6_)
        /*0c98*/ 	.word	0x00000000


	//----- nvinfo : EIATTR_MIN_STACK_SIZE
	.align		4
.L_565:
        /*0c9c*/ 	.byte	0x04, 0x12
        /*0c9e*/ 	.short	(.L_567 - .L_566)
	.align		4
.L_566:
        /*0ca0*/ 	.word	index@(_ZN2at4cuda17kernelHistogram1DIiilLi1ELi2ELin1ELNS0_23CUDAHistogramMemoryTypeE0EZNS0_21CUDA_tensor_histogramIiiLb0EEEbNS_6TensorES4_S4_lNS_14AccumulateTypeIT0_Lb1EE4typeES8_NS0_13TensorArgTypeES9_S9_EUllE0_EEvNS0_6detail10TensorInfoIT_T1_EESF_NSC_IKS6_SE_EElS8_S8_SE_T6_)
        /*0ca4*/ 	.word	0x00000000


	//----- nvinfo : EIATTR_MIN_STACK_SIZE
	.align		4
.L_567:
        /*0ca8*/ 	.byte	0x04, 0x12
        /*0caa*/ 	.short	(.L_569 - .L_568)
	.align		4
.L_568:
        /*0cac*/ 	.word	index@(_ZN2at4cuda17kernelHistogram1DIiilLi1ELi2ELin1ELNS0_23CUDAHistogramMemoryTypeE1EZNS0_21CUDA_tensor_histogramIiiLb0EEEbNS_6TensorES4_S4_lNS_14AccumulateTypeIT0_Lb1EE4typeES8_NS0_13TensorArgTypeES9_S9_EUllE_EEvNS0_6detail10TensorInfoIT_T1_EESF_NSC_IKS6_SE_EElS8_S8_SE_T6_)
        /*0cb0*/ 	.word	0x00000000


	//----- nvinfo : EIATTR_MIN_STACK_SIZE
	.align		4
.L_569:
        /*0cb4*/ 	.byte	0x04, 0x12
        /*0cb6*/ 	.short	(.L_571 - .L_570)
	.align		4
.L_570:
        /*0cb8*/ 	.word	index@(_ZN2at4cuda17kernelHistogram1DIiilLi1ELi2ELin1ELNS0_23CUDAHistogramMemoryTypeE0EZNS0_21CUDA_tensor_histogramIiiLb0EEEbNS_6TensorES4_S4_lNS_14AccumulateTypeIT0_Lb1EE4typeES8_NS0_13TensorArgTypeES9_S9_EUllE_EEvNS0_6detail10TensorInfoIT_T1_EESF_NSC_IKS6_SE_EElS8_S8_SE_T6_)
        /*0cbc*/ 	.word	0x00000000


	//----- nvinfo : EIATTR_MIN_STACK_SIZE
	.align		4
.L_571:
        /*0cc0*/ 	.byte	0x04, 0x12
        /*0cc2*/ 	.short	(.L_573 - .L_572)
	.align		4
.L_572:
        /*0cc4*/ 	.word	index@(_ZN2at4cuda17kernelHistogram1DIaalLi1ELi2ELin1ELNS0_23CUDAHistogramMemoryTypeE1EZNS0_21CUDA_tensor_histogramIaaLb0EEEbNS_6TensorES4_S4_lNS_14AccumulateTypeIT0_Lb1EE4typeES8_NS0_13TensorArgTypeES9_S9_EUllE0_EEvNS0_6detail10TensorInfoIT_T1_EESF_NSC_IKS6_SE_EElS8_S8_SE_T6_)
        /*0cc8*/ 	.word	0x00000000


	//----- nvinfo : EIATTR_MIN_STACK_SIZE
	.align		4
.L_573:
        /*0ccc*/ 	.byte	0x04, 0x12
        /*0cce*/ 	.short	(.L_575 - .L_574)
	.align		4
.L_574:
        /*0cd0*/ 	.word	index@(_ZN2at4cuda17kernelHistogram1DIaalLi1ELi2ELin1ELNS0_23CUDAHistogramMemoryTypeE0EZNS0_21CUDA_tensor_histogramIaaLb0EEEbNS_6TensorES4_S4_lNS_14AccumulateTypeIT0_Lb1EE4typeES8_NS0_13TensorArgTypeES9_S9_EUllE0_EEvNS0_6detail10TensorInfoIT_T1_EESF_NSC_IKS6_SE_EElS8_S8_SE_T6_)
        /*0cd4*/ 	.word	0x00000000


	//----- nvinfo : EIATTR_MIN_STACK_SIZE
	.align		4
.L_575:
        /*0cd8*/ 	.byte	0x04, 0x12
        /*0cda*/ 	.short	(.L_577 - .L_576)
	.align		4
.L_576:
        /*0cdc*/ 	.word	index@(_ZN2at4cuda17kernelHistogram1DIaalLi1ELi2ELin1ELNS0_23CUDAHistogramMemoryTypeE1EZNS0_21CUDA_tensor_histogramIaaLb0EEEbNS_6TensorES4_S4_lNS_14AccumulateTypeIT0_Lb1EE4typeES8_NS0_13TensorArgTypeES9_S9_EUllE_EEvNS0_6detail10TensorInfoIT_T1_EESF_NSC_IKS6_SE_EElS8_S8_SE_T6_)
        /*0ce0*/ 	.word	0x00000000


	//----- nvinfo : EIATTR_MIN_STACK_SIZE
	.align		4
.L_577:
        /*0ce4*/ 	.byte	0x04, 0x12
        /*0ce6*/ 	.short	(.L_579 - .L_578)
	.align		4
.L_578:
        /*0ce8*/ 	.word	index@(_ZN2at4cuda17kernelHistogram1DIaalLi1ELi2ELin1ELNS0_23CUDAHistogramMemoryTypeE0EZNS0_21CUDA_tensor_histogramIaaLb0EEEbNS_6TensorES4_S4_lNS_14AccumulateTypeIT0_Lb1EE4typeES8_NS0_13TensorArgTypeES9_S9_EUllE_EEvNS0_6detail10TensorInfoIT_T1_EESF_NSC_IKS6_SE_EElS8_S8_SE_T6_)
        /*0cec*/ 	.word	0x00000000


	//----- nvinfo : EIATTR_MIN_STACK_SIZE
	.align		4
.L_579:
        /*0cf0*/ 	.byte	0x04, 0x12
        /*0cf2*/ 	.short	(.L_581 - .L_580)
	.align		4
.L_580:
        /*0cf4*/ 	.word	index@(_ZN2at4cuda17kernelHistogram1DIhhlLi1ELi2ELin1ELNS0_23CUDAHistogramMemoryTypeE1EZNS0_21CUDA_tensor_histogramIhhLb0EEEbNS_6TensorES4_S4_lNS_14AccumulateTypeIT0_Lb1EE4typeES8_NS0_13TensorArgTypeES9_S9_EUllE0_EEvNS0_6detail10TensorInfoIT_T1_EESF_NSC_IKS6_SE_EElS8_S8_SE_T6_)
        /*0cf8*/ 	.word	0x00000000


	//----- nvinfo : EIATTR_MIN_STACK_SIZE
	.align		4
.L_581:
        /*0cfc*/ 	.byte	0x04, 0x12
        /*0cfe*/ 	.short	(.L_583 - .L_582)
	.align		4
.L_582:
        /*0d00*/ 	.word	index@(_ZN2at4cuda17kernelHistogram1DIhhlLi1ELi2ELin1ELNS0_23CUDAHistogramMemoryTypeE0EZNS0_21CUDA_tensor_histogramIhhLb0EEEbNS_6TensorES4_S4_lNS_14AccumulateTypeIT0_Lb1EE4typeES8_NS0_13TensorArgTypeES9_S9_EUllE0_EEvNS0_6detail10TensorInfoIT_T1_EESF_NSC_IKS6_SE_EElS8_S8_SE_T6_)
        /*0d04*/ 	.word	0x00000000


	//----- nvinfo : EIATTR_MIN_STACK_SIZE
	.align		4
.L_583:
        /*0d08*/ 	.byte	0x04, 0x12
        /*0d0a*/ 	.short	(.L_585 - .L_584)
	.align		4
.L_584:
        /*0d0c*/ 	.word	index@(_ZN2at4cuda17kernelHistogram1DIhhlLi1ELi2ELin1ELNS0_23CUDAHistogramMemoryTypeE1EZNS0_21CUDA_tensor_histogramIhhLb0EEEbNS_6TensorES4_S4_lNS_14AccumulateTypeIT0_Lb1EE4typeES8_NS0_13TensorArgTypeES9_S9_EUllE_EEvNS0_6detail10TensorInfoIT_T1_EESF_NSC_IKS6_SE_EElS8_S8_SE_T6_)
        /*0d10*/ 	.word	0x00000000


	//----- nvinfo : EIATTR_MIN_STACK_SIZE
	.align		4
.L_585:
        /*0d14*/ 	.byte	0x04, 0x12
        /*0d16*/ 	.short	(.L_587 - .L_586)
	.align		4
.L_586:
        /*0d18*/ 	.word	index@(_ZN2at4cuda17kernelHistogram1DIhhlLi1ELi2ELin1ELNS0_23CUDAHistogramMemoryTypeE0EZNS0_21CUDA_tensor_histogramIhhLb0EEEbNS_6TensorES4_S4_lNS_14AccumulateTypeIT0_Lb1EE4typeES8_NS0_13TensorArgTypeES9_S9_EUllE_EEvNS0_6detail10TensorInfoIT_T1_EESF_NSC_IKS6_SE_EElS8_S8_SE_T6_)
        /*0d1c*/ 	.word	0x00000000


	//----- nvinfo : EIATTR_MIN_STACK_SIZE
	.align		4
.L_587:
        /*0d20*/ 	.byte	0x04, 0x12
        /*0d22*/ 	.short	(.L_589 - .L_588)
	.align		4
.L_588:
        /*0d24*/ 	.word	index@(_ZN2at4cuda17kernelHistogram1DIdslLi1ELi2ELin1ELNS0_23CUDAHistogramMemoryTypeE1EZNS0_21CUDA_tensor_histogramIdsLb1EEEbNS_6TensorES4_S4_lNS_14AccumulateTypeIT0_Lb1EE4typeES8_NS0_13TensorArgTypeES9_S9_EUllE0_EEvNS0_6detail10TensorInfoIT_T1_EESF_NSC_IKS6_SE_EElS8_S8_SE_T6_)
        /*0d28*/ 	.word	0x00000000


	//----- nvinfo : EIATTR_MIN_STACK_SIZE
	.align		4
.L_589:
        /*0d2c*/ 	.byte	0x04, 0x12
        /*0d2e*/ 	.short	(.L_591 - .L_590)
	.align		4
.L_590:
        /*0d30*/ 	.word	index@(_ZN2at4cuda17kernelHistogram1DIdslLi1ELi2ELin1ELNS0_23CUDAHistogramMemoryTypeE0EZNS0_21CUDA_tensor_histogramIdsLb1EEEbNS_6TensorES4_S4_lNS_14AccumulateTypeIT0_Lb1EE4typeES8_NS0_13TensorArgTypeES9_S9_EUllE0_EEvNS0_6detail10TensorInfoIT_T1_EESF_NSC_IKS6_SE_EElS8_S8_SE_T6_)
        /*0d34*/ 	.word	0x00000000


	//----- nvinfo : EIATTR_MIN_STACK_SIZE
	.align		4
.L_591:
        /*0d38*/ 	.byte	0x04, 0x12
        /*0d3a*/ 	.short	(.L_593 - .L_592)
	.align		4
.L_592:
        /*0d3c*/ 	.word	index@(_ZN2at4cuda17kernelHistogram1DIdslLi1ELi2ELin1ELNS0_23CUDAHistogramMemoryTypeE1EZNS0_21CUDA_tensor_histogramIdsLb1EEEbNS_6TensorES4_S4_lNS_14AccumulateTypeIT0_Lb1EE4typeES8_NS0_13TensorArgTypeES9_S9_EUllE_EEvNS0_6detail10TensorInfoIT_T1_EESF_NSC_IKS6_SE_EElS8_S8_SE_T6_)
        /*0d40*/ 	.word	0x00000000


	//----- nvinfo : EIATTR_MIN_STACK_SIZE
	.align		4
.L_593:
        /*0d44*/ 	.byte	0x04, 0x12
        /*0d46*/ 	.short	(.L_595 - .L_594)
	.align		4
.L_594:
        /*0d48*/ 	.word	index@(_ZN2at4cuda17kernelHistogram1DIdslLi1ELi2ELin1ELNS0_23CUDAHistogramMemoryTypeE0EZNS0_21CUDA_tensor_histogramIdsLb1EEEbNS_6TensorES4_S4_lNS_14AccumulateTypeIT0_Lb1EE4typeES8_NS0_13TensorArgTypeES9_S9_EUllE_EEvNS0_6detail10TensorInfoIT_T1_EESF_NSC_IKS6_SE_EElS8_S8_SE_T6_)
        /*0d4c*/ 	.word	0x00000000


	//----- nvinfo : EIATTR_MIN_STACK_SIZE
	.align		4
.L_595:
        /*0d50*/ 	.byte	0x04, 0x12
        /*0d52*/ 	.short	(.L_597 - .L_596)
	.align		4
.L_596:
        /*0d54*/ 	.word	index@(_ZN2at4cuda17kernelHistogram1DIlslLi1ELi2ELin1ELNS0_23CUDAHistogramMemoryTypeE1EZNS0_21CUDA_tensor_histogramIlsLb0EEEbNS_6TensorES4_S4_lNS_14AccumulateTypeIT0_Lb1EE4typeES8_NS0_13TensorArgTypeES9_S9_EUllE0_EEvNS0_6detail10TensorInfoIT_T1_EESF_NSC_IKS6_SE_EElS8_S8_SE_T6_)
        /*0d58*/ 	.word	0x00000000


	//----- nvinfo : EIATTR_MIN_STACK_SIZE
	.align		4
.L_597:
        /*0d5c*/ 	.byte	0x04, 0x12
        /*0d5e*/ 	.short	(.L_599 - .L_598)
	.align		4
.L_598:
        /*0d60*/ 	.word	index@(_ZN2at4cuda17kernelHistogram1DIlslLi1ELi2ELin1ELNS0_23CUDAHistogramMemoryTypeE0EZNS0_21CUDA_tensor_histogramIlsLb0EEEbNS_6TensorES4_S4_lNS_14AccumulateTypeIT0_Lb1EE4typeES8_NS0_13TensorArgTypeES9_S9_EUllE0_EEvNS0_6detail10TensorInfoIT_T1_EESF_NSC_IKS6_SE_EElS8_S8_SE_T6_)
        /*0d64*/ 	.word	0x00000000


	//----- nvinfo : EIATTR_MIN_STACK_SIZE
	.align		4
.L_599:
        /*0d68*/ 	.byte	0x04, 0x12
        /*0d6a*/ 	.short	(.L_601 - .L_600)
	.align		4
.L_600:
        /*0d6c*/ 	.word	index@(_ZN2at4cuda17kernelHistogram1DIlslLi1ELi2ELin1ELNS0_23CUDAHistogramMemoryTypeE1EZNS0_21CUDA_tensor_histogramIlsLb0EEEbNS_6TensorES4_S4_lNS_14AccumulateTypeIT0_Lb1EE4typeES8_NS0_13TensorArgTypeES9_S9_EUllE_EEvNS0_6detail10TensorInfoIT_T1_EESF_NSC_IKS6_SE_EElS8_S8_SE_T6_)
        /*0d70*/ 	.word	0x00000000


	//----- nvinfo : EIATTR_MIN_STACK_SIZE
	.align		4
.L_601:
        /*0d74*/ 	.byte	0x04, 0x12
        /*0d76*/ 	.short	(.L_603 - .L_602)
	.align		4
.L_602:
        /*0d78*/ 	.word	index@(_ZN2at4cuda17kernelHistogram1DIlslLi1ELi2ELin1ELNS0_23CUDAHistogramMemoryTypeE0EZNS0_21CUDA_tensor_histogramIlsLb0EEEbNS_6TensorES4_S4_lNS_14AccumulateTypeIT0_Lb1EE4typeES8_NS0_13TensorArgTypeES9_S9_EUllE_EEvNS0_6detail10TensorInfoIT_T1_EESF_NSC_IKS6_SE_EElS8_S8_SE_T6_)
        /*0d7c*/ 	.word	0x00000000


	//----- nvinfo : EIATTR_MIN_STACK_SIZE
	.align		4
.L_603:
        /*0d80*/ 	.byte	0x04, 0x12
        /*0d82*/ 	.short	(.L_605 - .L_604)
	.align		4
.L_604:
        /*0d84*/ 	.word	index@(_ZN2at4cuda17kernelHistogram1DIfslLi1ELi2ELin1ELNS0_23CUDAHistogramMemoryTypeE1EZNS0_21CUDA_tensor_histogramIfsLb1EEEbNS_6TensorES4_S4_lNS_14AccumulateTypeIT0_Lb1EE4typeES8_NS0_13TensorArgTypeES9_S9_EUllE0_EEvNS0_6detail10TensorInfoIT_T1_EESF_NSC_IKS6_SE_EElS8_S8_SE_T6_)
        /*0d88*/ 	.word	0x00000000


	//----- nvinfo : EIATTR_MIN_STACK_SIZE
	.align		4
.L_605:
        /*0d8c*/ 	.byte	0x04, 0x12
        /*0d8e*/ 	.short	(.L_607 - .L_606)
	.align		4
.L_606:
        /*0d90*/ 	.word	index@(_ZN2at4cuda17kernelHistogram1DIfslLi1ELi2ELin1ELNS0_23CUDAHistogramMemoryTypeE0EZNS0_21CUDA_tensor_histogramIfsLb1EEEbNS_6TensorES4_S4_lNS_14AccumulateTypeIT0_Lb1EE4typeES8_NS0_13TensorArgTypeES9_S9_EUllE0_EEvNS0_6detail10TensorInfoIT_T1_EESF_NSC_IKS6_SE_EElS8_S8_SE_T6_)
        /*0d94*/ 	.word	0x00000000


	//----- nvinfo : EIATTR_MIN_STACK_SIZE
	.align		4
.L_607:
        /*0d98*/ 	.byte	0x04, 0x12
        /*0d9a*/ 	.short	(.L_609 - .L_608)
	.align		4
.L_608:
        /*0d9c*/ 	.word	index@(_ZN2at4cuda17kernelHistogram1DIfslLi1ELi2ELin1ELNS0_23CUDAHistogramMemoryTypeE1EZNS0_21CUDA_tensor_histogramIfsLb1EEEbNS_6TensorES4_S4_lNS_14AccumulateTypeIT0_Lb1EE4typeES8_NS0_13TensorArgTypeES9_S9_EUllE_EEvNS0_6detail10TensorInfoIT_T1_EESF_NSC_IKS6_SE_EElS8_S8_SE_T6_)
        /*0da0*/ 	.word	0x00000000


	//----- nvinfo : EIATTR_MIN_STACK_SIZE
	.align		4
.L_609:
        /*0da4*/ 	.byte	0x04, 0x12
        /*0da6*/ 	.short	(.L_611 - .L_610)
	.align		4
.L_610:
        /*0da8*/ 	.word	index@(_ZN2at4cuda17kernelHistogram1DIfslLi1ELi2ELin1ELNS0_23CUDAHistogramMemoryTypeE0EZNS0_21CUDA_tensor_histogramIfsLb1EEEbNS_6TensorES4_S4_lNS_14AccumulateTypeIT0_Lb1EE4typeES8_NS0_13TensorArgTypeES9_S9_EUllE_EEvNS0_6detail10TensorInfoIT_T1_EESF_NSC_IKS6_SE_EElS8_S8_SE_T6_)
        /*0dac*/ 	.word	0x00000000


	//----- nvinfo : EIATTR_MIN_STACK_SIZE
	.align		4
.L_611:
        /*0db0*/ 	.byte	0x04, 0x12
        /*0db2*/ 	.short	(.L_613 - .L_612)
	.align		4
.L_612:
        /*0db4*/ 	.word	index@(_ZN2at4cuda17kernelHistogram1DIdllLi1ELi2ELin1ELNS0_23CUDAHistogramMemoryTypeE1EZNS0_21CUDA_tensor_histogramIdlLb1EEEbNS_6TensorES4_S4_lNS_14AccumulateTypeIT0_Lb1EE4typeES8_NS0_13TensorArgTypeES9_S9_EUllE0_EEvNS0_6detail10TensorInfoIT_T1_EESF_NSC_IKS6_SE_EElS8_S8_SE_T6_)
        /*0db8*/ 	.word	0x00000000


	//----- nvinfo : EIATTR_MIN_STACK_SIZE
	.align		4
.L_613:
        /*0dbc*/ 	.byte	0x04, 0x12
        /*0dbe*/ 	.short	(.L_615 - .L_614)
	.align		4
.L_614:
        /*0dc0*/ 	.word	index@(_ZN2at4cuda17kernelHistogram1DIdllLi1ELi2ELin1ELNS0_23CUDAHistogramMemoryTypeE0EZNS0_21CUDA_tensor_histogramIdlLb1EEEbNS_6TensorES4_S4_lNS_14AccumulateTypeIT0_Lb1EE4typeES8_NS0_13TensorArgTypeES9_S9_EUllE0_EEvNS0_6detail10TensorInfoIT_T1_EESF_NSC_IKS6_SE_EElS8_S8_SE_T6_)
        /*0dc4*/ 	.word	0x00000000


	//----- nvinfo : EIATTR_MIN_STACK_SIZE
	.align		4
.L_615:
        /*0dc8*/ 	.byte	0x04, 0x12
        /*0dca*/ 	.short	(.L_617 - .L_616)
	.align		4
.L_616:
        /*0dcc*/ 	.word	index@(_ZN2at4cuda17kernelHistogram1DIdllLi1ELi2ELin1ELNS0_23CUDAHistogramMemoryTypeE1EZNS0_21CUDA_tensor_histogramIdlLb1EEEbNS_6TensorES4_S4_lNS_14AccumulateTypeIT0_Lb1EE4typeES8_NS0_13TensorArgTypeES9_S9_EUllE_EEvNS0_6detail10TensorInfoIT_T1_EESF_NSC_IKS6_SE_EElS8_S8_SE_T6_)
        /*0dd0*/ 	.word	0x00000000


	//----- nvinfo : EIATTR_MIN_STACK_SIZE
	.align		4
.L_617:
        /*0dd4*/ 	.byte	0x04, 0x12
        /*0dd6*/ 	.short	(.L_619 - .L_618)
	.align		4
.L_618:
        /*0dd8*/ 	.word	index@(_ZN2at4cuda17kernelHistogram1DIdllLi1ELi2ELin1ELNS0_23CUDAHistogramMemoryTypeE0EZNS0_21CUDA_tensor_histogramIdlLb1EEEbNS_6TensorES4_S4_lNS_14AccumulateTypeIT0_Lb1EE4typeES8_NS0_13TensorArgTypeES9_S9_EUllE_EEvNS0_6detail10TensorInfoIT_T1_EESF_NSC_IKS6_SE_EElS8_S8_SE_T6_)
        /*0ddc*/ 	.word	0x00000000


	//----- nvinfo : EIATTR_MIN_STACK_SIZE
	.align		4
.L_619:
        /*0de0*/ 	.byte	0x04, 0x12
        /*0de2*/ 	.short	(.L_621 - .L_620)
	.align		4
.L_620:
        /*0de4*/ 	.word	index@(_ZN2at4cuda17kernelHistogram1DIlllLi1ELi2ELin1ELNS0_23CUDAHistogramMemoryTypeE1EZNS0_21CUDA_tensor_histogramIllLb0EEEbNS_6TensorES4_S4_lNS_14AccumulateTypeIT0_Lb1EE4typeES8_NS0_13TensorArgTypeES9_S9_EUllE0_EEvNS0_6detail10TensorInfoIT_T1_EESF_NSC_IKS6_SE_EElS8_S8_SE_T6_)
        /*0de8*/ 	.word	0x00000000


	//----- nvinfo : EIATTR_MIN_STACK_SIZE
	.align		4
.L_621:
        /*0dec*/ 	.byte	0x04, 0x12
        /*0dee*/ 	.short	(.L_623 - .L_622)
	.align		4
.L_622:
        /*0df0*/ 	.word	index@(_ZN2at4cuda17kernelHistogram1DIlllLi1ELi2ELin1ELNS0_23CUDAHistogramMemoryTypeE0EZNS0_21CUDA_tensor_histogramIllLb0EEEbNS_6TensorES4_S4_lNS_14AccumulateTypeIT0_Lb1EE4typeES8_NS0_13TensorArgTypeES9_S9_EUllE0_EEvNS0_6detail10TensorInfoIT_T1_EESF_NSC_IKS6_SE_EElS8_S8_SE_T6_)
        /*0df4*/ 	.word	0x00000000


	//----- nvinfo : EIATTR_MIN_STACK_SIZE
	.align		4
.L_623:
        /*0df8*/ 	.byte	0x04, 0x12
        /*0dfa*/ 	.short	(.L_625 - .L_624)
	.align		4
.L_624:
        /*0dfc*/ 	.word	index@(_ZN2at4cuda17kernelHistogram1DIlllLi1ELi2ELin1ELNS0_23CUDAHistogramMemoryTypeE1EZNS0_21CUDA_tensor_histogramIllLb0EEEbNS_6TensorES4_S4_lNS_14AccumulateTypeIT0_Lb1EE4typeES8_NS0_13TensorArgTypeES9_S9_EUllE_EEvNS0_6detail10TensorInfoIT_T1_EESF_NSC_IKS6_SE_EElS8_S8_SE_T6_)
        /*0e00*/ 	.word	0x00000000


	//----- nvinfo : EIATTR_MIN_STACK_SIZE
	.align		4
.L_625:
        /*0e04*/ 	.byte	0x04, 0x12
        /*0e06*/ 	.short	(.L_627 - .L_626)
	.align		4
.L_626:
        /*0e08*/ 	.word	index@(_ZN2at4cuda17kernelHistogram1DIlllLi1ELi2ELin1ELNS0_23CUDAHistogramMemoryTypeE0EZNS0_21CUDA_tensor_histogramIllLb0EEEbNS_6TensorES4_S4_lNS_14AccumulateTypeIT0_Lb1EE4typeES8_NS0_13TensorArgTypeES9_S9_EUllE_EEvNS0_6detail10TensorInfoIT_T1_EESF_NSC_IKS6_SE_EElS8_S8_SE_T6_)
        /*0e0c*/ 	.word	0x00000000


	//----- nvinfo : EIATTR_MIN_STACK_SIZE
	.align		4
.L_627:
        /*0e10*/ 	.byte	0x04, 0x12
        /*0e12*/ 	.short	(.L_629 - .L_628)
	.align		4
.L_628:
        /*0e14*/ 	.word	index@(_ZN2at4cuda17kernelHistogram1DIfllLi1ELi2ELin1ELNS0_23CUDAHistogramMemoryTypeE1EZNS0_21CUDA_tensor_histogramIflLb1EEEbNS_6TensorES4_S4_lNS_14AccumulateTypeIT0_Lb1EE4typeES8_NS0_13TensorArgTypeES9_S9_EUllE0_EEvNS0_6detail10TensorInfoIT_T1_EESF_NSC_IKS6_SE_EElS8_S8_SE_T6_)
        /*0e18*/ 	.word	0x00000000


	//----- nvinfo : EIATTR_MIN_STACK_SIZE
	.align		4
.L_629:
        /*0e1c*/ 	.byte	0x04, 0x12
        /*0e1e*/ 	.short	(.L_631 - .L_630)
	.align		4
.L_630:
        /*0e20*/ 	.word	index@(_ZN2at4cuda17kernelHistogram1DIfllLi1ELi2ELin1ELNS0_23CUDAHistogramMemoryTypeE0EZNS0_21CUDA_tensor_histogramIflLb1EEEbNS_6TensorES4_S4_lNS_14AccumulateTypeIT0_Lb1EE4typeES8_NS0_13TensorArgTypeES9_S9_EUllE0_EEvNS0_6detail10TensorInfoIT_T1_EESF_NSC_IKS6_SE_EElS8_S8_SE_T6_)
        /*0e24*/ 	.word	0x00000000


	//----- nvinfo : EIATTR_MIN_STACK_SIZE
	.align		4
.L_631:
        /*0e28*/ 	.byte	0x04, 0x12
        /*0e2a*/ 	.short	(.L_633 - .L_632)
	.align		4
.L_632:
        /*0e2c*/ 	.word	index@(_ZN2at4cuda17kernelHistogram1DIfllLi1ELi2ELin1ELNS0_23CUDAHistogramMemoryTypeE1EZNS0_21CUDA_tensor_histogramIflLb1EEEbNS_6TensorES4_S4_lNS_14AccumulateTypeIT0_Lb1EE4typeES8_NS0_13TensorArgTypeES9_S9_EUllE_EEvNS0_6detail10TensorInfoIT_T1_EESF_NSC_IKS6_SE_EElS8_S8_SE_T6_)
        /*0e30*/ 	.word	0x00000000


	//----- nvinfo : EIATTR_MIN_STACK_SIZE
	.align		4
.L_633:
        /*0e34*/ 	.byte	0x04, 0x12
        /*0e36*/ 	.short	(.L_635 - .L_634)
	.align		4
.L_634:
        /*0e38*/ 	.word	index@(_ZN2at4cuda17kernelHistogram1DIfllLi1ELi2ELin1ELNS0_23CUDAHistogramMemoryTypeE0EZNS0_21CUDA_tensor_histogramIflLb1EEEbNS_6TensorES4_S4_lNS_14AccumulateTypeIT0_Lb1EE4typeES8_NS0_13TensorArgTypeES9_S9_EUllE_EEvNS0_6detail10TensorInfoIT_T1_EESF_NSC_IKS6_SE_EElS8_S8_SE_T6_)
        /*0e3c*/ 	.word	0x00000000


	//----- nvinfo : EIATTR_MIN_STACK_SIZE
	.align		4
.L_635:
        /*0e40*/ 	.byte	0x04, 0x12
        /*0e42*/ 	.short	(.L_637 - .L_636)
	.align		4
.L_636:
        /*0e44*/ 	.word	index@(_ZN2at4cuda17kernelHistogram1DIdilLi1ELi2ELin1ELNS0_23CUDAHistogramMemoryTypeE1EZNS0_21CUDA_tensor_histogramIdiLb1EEEbNS_6TensorES4_S4_lNS_14AccumulateTypeIT0_Lb1EE4typeES8_NS0_13TensorArgTypeES9_S9_EUllE0_EEvNS0_6detail10TensorInfoIT_T1_EESF_NSC_IKS6_SE_EElS8_S8_SE_T6_)
        /*0e48*/ 	.word	0x00000000


	//----- nvinfo : EIATTR_MIN_STACK_SIZE
	.align		4
.L_637:
        /*0e4c*/ 	.byte	0x04, 0x12
        /*0e4e*/ 	.short	(.L_639 - .L_638)
	.align		4
.L_638:
        /*0e50*/ 	.word	index@(_ZN2at4cuda17kernelHistogram1DIdilLi1ELi2ELin1ELNS0_23CUDAHistogramMemoryTypeE0EZNS0_21CUDA_tensor_histogramIdiLb1EEEbNS_6TensorES4_S4_lNS_14AccumulateTypeIT0_Lb1EE4typeES8_NS0_13TensorArgTypeES9_S9_EUllE0_EEvNS0_6detail10TensorInfoIT_T1_EESF_NSC_IKS6_SE_EElS8_S8_SE_T6_)
        /*0e54*/ 	.word	0x00000000


	//----- nvinfo : EIATTR_MIN_STACK_SIZE
	.align		4
.L_639:
        /*0e58*/ 	.byte	0x04, 0x12
        /*0e5a*/ 	.short	(.L_641 - .L_640)
	.align		4
.L_640:
        /*0e5c*/ 	.word	index@(_ZN2at4cuda17kernelHistogram1DIdilLi1ELi2ELin1ELNS0_23CUDAHistogramMemoryTypeE1EZNS0_21CUDA_tensor_histogramIdiLb1EEEbNS_6TensorES4_S4_lNS_14AccumulateTypeIT0_Lb1EE4typeES8_NS0_13TensorArgTypeES9_S9_EUllE_EEvNS0_6detail10TensorInfoIT_T1_EESF_NSC_IKS6_SE_EElS8_S8_SE_T6_)
        /*0e60*/ 	.word	0x00000000


	//----- nvinfo : EIATTR_MIN_STACK_SIZE
	.align		4
.L_641:
        /*0e64*/ 	.byte	0x04, 0x12
        /*0e66*/ 	.short	(.L_643 - .L_642)
	.align		4
.L_642:
        /*0e68*/ 	.word	index@(_ZN2at4cuda17kernelHistogram1DIdilLi1ELi2ELin1ELNS0_23CUDAHistogramMemoryTypeE0EZNS0_21CUDA_tensor_histogramIdiLb1EEEbNS_6TensorES4_S4_lNS_14AccumulateTypeIT0_Lb1EE4typeES8_NS0_13TensorArgTypeES9_S9_EUllE_EEvNS0_6detail10TensorInfoIT_T1_EESF_NSC_IKS6_SE_EElS8_S8_SE_T6_)
        /*0e6c*/ 	.word	0x00000000


	//----- nvinfo : EIATTR_MIN_STACK_SIZE
	.align		4
.L_643:
        /*0e70*/ 	.byte	0x04, 0x12
        /*0e72*/ 	.short	(.L_645 - .L_644)
	.align		4
.L_644:
        /*0e74*/ 	.word	index@(_ZN2at4cuda17kernelHistogram1DIlilLi1ELi2ELin1ELNS0_23CUDAHistogramMemoryTypeE1EZNS0_21CUDA_tensor_histogramIliLb0EEEbNS_6TensorES4_S4_lNS_14AccumulateTypeIT0_Lb1EE4typeES8_NS0_13TensorArgTypeES9_S9_EUllE0_EEvNS0_6detail10TensorInfoIT_T1_EESF_NSC_IKS6_SE_EElS8_S8_SE_T6_)
        /*0e78*/ 	.word	0x00000000


	//----- nvinfo : EIATTR_MIN_STACK_SIZE
	.align		4
.L_645:
        /*0e7c*/ 	.byte	0x04, 0x12
        /*0e7e*/ 	.short	(.L_647 - .L_646)
	.align		4
.L_646:
        /*0e80*/ 	.word	index@(_ZN2at4cuda17kernelHistogram1DIlilLi1ELi2ELin1ELNS0_23CUDAHistogramMemoryTypeE0EZNS0_21CUDA_tensor_histogramIliLb0EEEbNS_6TensorES4_S4_lNS_14AccumulateTypeIT0_Lb1EE4typeES8_NS0_13TensorArgTypeES9_S9_EUllE0_EEvNS0_6detail10TensorInfoIT_T1_EESF_NSC_IKS6_SE_EElS8_S8_SE_T6_)
        /*0e84*/ 	.word	0x00000000


	//----- nvinfo : EIATTR_MIN_STACK_SIZE
	.align		4
.L_647:
        /*0e88*/ 	.byte	0x04, 0x12
        /*0e8a*/ 	.short	(.L_649 - .L_648)
	.align		4
.L_648:
        /*0e8c*/ 	.word	index@(_ZN2at4cuda17kernelHistogram1DIlilLi1ELi2ELin1ELNS0_23CUDAHistogramMemoryTypeE1EZNS0_21CUDA_tensor_histogramIliLb0EEEbNS_6TensorES4_S4_lNS_14AccumulateTypeIT0_Lb1EE4typeES8_NS0_13TensorArgTypeES9_S9_EUllE_EEvNS0_6detail10TensorInfoIT_T1_EESF_NSC_IKS6_SE_EElS8_S8_SE_T6_)
        /*0e90*/ 	.word	0x00000000


	//----- nvinfo : EIATTR_MIN_STACK_SIZE
	.align		4
.L_649:
        /*0e94*/ 	.byte	0x04, 0x12
        /*0e96*/ 	.short	(.L_651 - .L_650)
	.align		4
.L_650:
        /*0e98*/ 	.word	index@(_ZN2at4cuda17kernelHistogram1DIlilLi1ELi2ELin1ELNS0_23CUDAHistogramMemoryTypeE0EZNS0_21CUDA_tensor_histogramIliLb0EEEbNS_6TensorES4_S4_lNS_14AccumulateTypeIT0_Lb1EE4typeES8_NS0_13TensorArgTypeES9_S9_EUllE_EEvNS0_6detail10TensorInfoIT_T1_EESF_NSC_IKS6_SE_EElS8_S8_SE_T6_)
        /*0e9c*/ 	.word	0x00000000


	//----- nvinfo : EIATTR_MIN_STACK_SIZE
	.align		4
.L_651:
        /*0ea0*/ 	.byte	0x04, 0x12
        /*0ea2*/ 	.short	(.L_653 - .L_652)
	.align		4
.L_652:
        /*0ea4*/ 	.word	index@(_ZN2at4cuda17kernelHistogram1DIfilLi1ELi2ELin1ELNS0_23CUDAHistogramMemoryTypeE1EZNS0_21CUDA_tensor_histogramIfiLb1EEEbNS_6TensorES4_S4_lNS_14AccumulateTypeIT0_Lb1EE4typeES8_NS0_13TensorArgTypeES9_S9_EUllE0_EEvNS0_6detail10TensorInfoIT_T1_EESF_NSC_IKS6_SE_EElS8_S8_SE_T6_)
        /*0ea8*/ 	.word	0x00000000


	//----- nvinfo : EIATTR_MIN_STACK_SIZE
	.align		4
.L_653:
        /*0eac*/ 	.byte	0x04, 0x12
        /*0eae*/ 	.short	(.L_655 - .L_654)
	.align		4
.L_654:
        /*0eb0*/ 	.word	index@(_ZN2at4cuda17kernelHistogram1DIfilLi1ELi2ELin1ELNS0_23CUDAHistogramMemoryTypeE0EZNS0_21CUDA_tensor_histogramIfiLb1EEEbNS_6TensorES4_S4_lNS_14AccumulateTypeIT0_Lb1EE4typeES8_NS0_13TensorArgTypeES9_S9_EUllE0_EEvNS0_6detail10TensorInfoIT_T1_EESF_NSC_IKS6_SE_EElS8_S8_SE_T6_)
        /*0eb4*/ 	.word	0x00000000


	//----- nvinfo : EIATTR_MIN_STACK_SIZE
	.align		4
.L_655:
        /*0eb8*/ 	.byte	0x04, 0x12
        /*0eba*/ 	.short	(.L_657 - .L_656)
	.align		4
.L_656:
        /*0ebc*/ 	.word	index@(_ZN2at4cuda17kernelHistogram1DIfilLi1ELi2ELin1ELNS0_23CUDAHistogramMemoryTypeE1EZNS0_21CUDA_tensor_histogramIfiLb1EEEbNS_6TensorES4_S4_lNS_14AccumulateTypeIT0_Lb1EE4typeES8_NS0_13TensorArgTypeES9_S9_EUllE_EEvNS0_6detail10TensorInfoIT_T1_EESF_NSC_IKS6_SE_EElS8_S8_SE_T6_)
        /*0ec0*/ 	.word	0x00000000


	//----- nvinfo : EIATTR_MIN_STACK_SIZE
	.align		4
.L_657:
        /*0ec4*/ 	.byte	0x04, 0x12
        /*0ec6*/ 	.short	(.L_659 - .L_658)
	.align		4
.L_658:
        /*0ec8*/ 	.word	index@(_ZN2at4cuda17kernelHistogram1DIfilLi1ELi2ELin1ELNS0_23CUDAHistogramMemoryTypeE0EZNS0_21CUDA_tensor_histogramIfiLb1EEEbNS_6TensorES4_S4_lNS_14AccumulateTypeIT0_Lb1EE4typeES8_NS0_13TensorArgTypeES9_S9_EUllE_EEvNS0_6detail10TensorInfoIT_T1_EESF_NSC_IKS6_SE_EElS8_S8_SE_T6_)
        /*0ecc*/ 	.word	0x00000000


	//----- nvinfo : EIATTR_MIN_STACK_SIZE
	.align		4
.L_659:
        /*0ed0*/ 	.byte	0x04, 0x12
        /*0ed2*/ 	.short	(.L_661 - .L_660)
	.align		4
.L_660:
        /*0ed4*/ 	.word	index@(_ZN2at4cuda17kernelHistogram1DIdalLi1ELi2ELin1ELNS0_23CUDAHistogramMemoryTypeE1EZNS0_21CUDA_tensor_histogramIdaLb1EEEbNS_6TensorES4_S4_lNS_14AccumulateTypeIT0_Lb1EE4typeES8_NS0_13TensorArgTypeES9_S9_EUllE0_EEvNS0_6detail10TensorInfoIT_T1_EESF_NSC_IKS6_SE_EElS8_S8_SE_T6_)
        /*0ed8*/ 	.word	0x00000000


	//----- nvinfo : EIATTR_MIN_STACK_SIZE
	.align		4
.L_661:
        /*0edc*/ 	.byte	0x04, 0x12
        /*0ede*/ 	.short	(.L_663 - .L_662)
	.align		4
.L_662:
        /*0ee0*/ 	.word	index@(_ZN2at4cuda17kernelHistogram1DIdalLi1ELi2ELin1ELNS0_23CUDAHistogramMemoryTypeE0EZNS0_21CUDA_tensor_histogramIdaLb1EEEbNS_6TensorES4_S4_lNS_14AccumulateTypeIT0_Lb1EE4typeES8_NS0_13TensorArgTypeES9_S9_EUllE0_EEvNS0_6detail10TensorInfoIT_T1_EESF_NSC_IKS6_SE_EElS8_S8_SE_T6_)
        /*0ee4*/ 	.word	0x00000000


	//----- nvinfo : EIATTR_MIN_STACK_SIZE
	.align		4
.L_663:
        /*0ee8*/ 	.byte	0x04, 0x12
        /*0eea*/ 	.short	(.L_665 - .L_664)
	.align		4
.L_664:
        /*0eec*/ 	.word	index@(_ZN2at4cuda17kernelHistogram1DIdalLi1ELi2ELin1ELNS0_23CUDAHistogramMemoryTypeE1EZNS0_21CUDA_tensor_histogramIdaLb1EEEbNS_6TensorES4_S4_lNS_14AccumulateTypeIT0_Lb1EE4typeES8_NS0_13TensorArgTypeES9_S9_EUllE_EEvNS0_6detail10TensorInfoIT_T1_EESF_NSC_IKS6_SE_EElS8_S8_SE_T6_)
        /*0ef0*/ 	.word	0x00000000


	//----- nvinfo : EIATTR_MIN_STACK_SIZE
	.align		4
.L_665:
        /*0ef4*/ 	.byte	0x04, 0x12
        /*0ef6*/ 	.short	(.L_667 - .L_666)
	.align		4
.L_666:
        /*0ef8*/ 	.word	index@(_ZN2at4cuda17kernelHistogram1DIdalLi1ELi2ELin1ELNS0_23CUDAHistogramMemoryTypeE0EZNS0_21CUDA_tensor_histogramIdaLb1EEEbNS_6TensorES4_S4_lNS_14AccumulateTypeIT0_Lb1EE4typeES8_NS0_13TensorArgTypeES9_S9_EUllE_EEvNS0_6detail10TensorInfoIT_T1_EESF_NSC_IKS6_SE_EElS8_S8_SE_T6_)
        /*0efc*/ 	.word	0x00000000


	//----- nvinfo : EIATTR_MIN_STACK_SIZE
	.align		4
.L_667:
        /*0f00*/ 	.byte	0x04, 0x12
        /*0f02*/ 	.short	(.L_669 - .L_668)
	.align		4
.L_668:
        /*0f04*/ 	.word	index@(_ZN2at4cuda17kernelHistogram1DIlalLi1ELi2ELin1ELNS0_23CUDAHistogramMemoryTypeE1EZNS0_21CUDA_tensor_histogramIlaLb0EEEbNS_6TensorES4_S4_lNS_14AccumulateTypeIT0_Lb1EE4typeES8_NS0_13TensorArgTypeES9_S9_EUllE0_EEvNS0_6detail10TensorInfoIT_T1_EESF_NSC_IKS6_SE_EElS8_S8_SE_T6_)
        /*0f08*/ 	.word	0x00000000


	//----- nvinfo : EIATTR_MIN_STACK_SIZE
	.align		4
.L_669:
        /*0f0c*/ 	.byte	0x04, 0x12
        /*0f0e*/ 	.short	(.L_671 - .L_670)
	.align		4
.L_670:
        /*0f10*/ 	.word	index@(_ZN2at4cuda17kernelHistogram1DIlalLi1ELi2ELin1ELNS0_23CUDAHistogramMemoryTypeE0EZNS0_21CUDA_tensor_histogramIlaLb0EEEbNS_6TensorES4_S4_lNS_14AccumulateTypeIT0_Lb1EE4typeES8_NS0_13TensorArgTypeES9_S9_EUllE0_EEvNS0_6detail10TensorInfoIT_T1_EESF_NSC_IKS6_SE_EElS8_S8_SE_T6_)
        /*0f14*/ 	.word	0x00000000


	//----- nvinfo : EIATTR_MIN_STACK_SIZE
	.align		4
.L_671:
        /*0f18*/ 	.byte	0x04, 0x12
        /*0f1a*/ 	.short	(.L_673 - .L_672)
	.align		4
.L_672:
        /*0f1c*/ 	.word	index@(_ZN2at4cuda17kernelHistogram1DIlalLi1ELi2ELin1ELNS0_23CUDAHistogramMemoryTypeE1EZNS0_21CUDA_tensor_histogramIlaLb0EEEbNS_6TensorES4_S4_lNS_14AccumulateTypeIT0_Lb1EE4typeES8_NS0_13TensorArgTypeES9_S9_EUllE_EEvNS0_6detail10TensorInfoIT_T1_EESF_NSC_IKS6_SE_EElS8_S8_SE_T6_)
        /*0f20*/ 	.word	0x00000000


	//----- nvinfo : EIATTR_MIN_STACK_SIZE
	.align		4
.L_673:
        /*0f24*/ 	.byte	0x04, 0x12
        /*0f26*/ 	.short	(.L_675 - .L_674)
	.align		4
.L_674:
        /*0f28*/ 	.word	index@(_ZN2at4cuda17kernelHistogram1DIlalLi1ELi2ELin1ELNS0_23CUDAHistogramMemoryTypeE0EZNS0_21CUDA_tensor_histogramIlaLb0EEEbNS_6TensorES4_S4_lNS_14AccumulateTypeIT0_Lb1EE4typeES8_NS0_13TensorArgTypeES9_S9_EUllE_EEvNS0_6detail10TensorInfoIT_T1_EESF_NSC_IKS6_SE_EElS8_S8_SE_T6_)
        /*0f2c*/ 	.word	0x00000000


	//----- nvinfo : EIATTR_MIN_STACK_SIZE
	.align		4
.L_675:
        /*0f30*/ 	.byte	0x04, 0x12
        /*0f32*/ 	.short	(.L_677 - .L_676)
	.align		4
.L_676:
        /*0f34*/ 	.word	index@(_ZN2at4cuda17kernelHistogram1DIfalLi1ELi2ELin1ELNS0_23CUDAHistogramMemoryTypeE1EZNS0_21CUDA_tensor_histogramIfaLb1EEEbNS_6TensorES4_S4_lNS_14AccumulateTypeIT0_Lb1EE4typeES8_NS0_13TensorArgTypeES9_S9_EUllE0_EEvNS0_6detail10TensorInfoIT_T1_EESF_NSC_IKS6_SE_EElS8_S8_SE_T6_)
        /*0f38*/ 	.word	0x00000000


	//----- nvinfo : EIATTR_MIN_STACK_SIZE
	.align		4
.L_677:
        /*0f3c*/ 	.byte	0x04, 0x12
        /*0f3e*/ 	.short	(.L_679 - .L_678)
	.align		4
.L_678:
        /*0f40*/ 	.word	index@(_ZN2at4cuda17kernelHistogram1DIfalLi1ELi2ELin1ELNS0_23CUDAHistogramMemoryTypeE0EZNS0_21CUDA_tensor_histogramIfaLb1EEEbNS_6TensorES4_S4_lNS_14AccumulateTypeIT0_Lb1EE4typeES8_NS0_13TensorArgTypeES9_S9_EUllE0_EEvNS0_6detail10TensorInfoIT_T1_EESF_NSC_IKS6_SE_EElS8_S8_SE_T6_)
        /*0f44*/ 	.word	0x00000000


	//----- nvinfo : EIATTR_MIN_STACK_SIZE
	.align		4
.L_679:
        /*0f48*/ 	.byte	0x04, 0x12
        /*0f4a*/ 	.short	(.L_681 - .L_680)
	.align		4
.L_680:
        /*0f4c*/ 	.word	index@(_ZN2at4cuda17kernelHistogram1DIfalLi1ELi2ELin1ELNS0_23CUDAHistogramMemoryTypeE1EZNS0_21CUDA_tensor_histogramIfaLb1EEEbNS_6TensorES4_S4_lNS_14AccumulateTypeIT0_Lb1EE4typeES8_NS0_13TensorArgTypeES9_S9_EUllE_EEvNS0_6detail10TensorInfoIT_T1_EESF_NSC_IKS6_SE_EElS8_S8_SE_T6_)
        /*0f50*/ 	.word	0x00000000


	//----- nvinfo : EIATTR_MIN_STACK_SIZE
	.align		4
.L_681:
        /*0f54*/ 	.byte	0x04, 0x12
        /*0f56*/ 	.short	(.L_683 - .L_682)
	.align		4
.L_682:
        /*0f58*/ 	.word	index@(_ZN2at4cuda17kernelHistogram1DIfalLi1ELi2ELin1ELNS0_23CUDAHistogramMemoryTypeE0EZNS0_21CUDA_tensor_histogramIfaLb1EEEbNS_6TensorES4_S4_lNS_14AccumulateTypeIT0_Lb1EE4typeES8_NS0_13TensorArgTypeES9_S9_EUllE_EEvNS0_6detail10TensorInfoIT_T1_EESF_NSC_IKS6_SE_EElS8_S8_SE_T6_)
        /*0f5c*/ 	.word	0x00000000


	//----- nvinfo : EIATTR_MIN_STACK_SIZE
	.align		4
.L_683:
        /*0f60*/ 	.byte	0x04, 0x12
        /*0f62*/ 	.short	(.L_685 - .L_684)
	.align		4
.L_684:
        /*0f64*/ 	.word	index@(_ZN2at4cuda17kernelHistogram1DIdhlLi1ELi2ELin1ELNS0_23CUDAHistogramMemoryTypeE1EZNS0_21CUDA_tensor_histogramIdhLb1EEEbNS_6TensorES4_S4_lNS_14AccumulateTypeIT0_Lb1EE4typeES8_NS0_13TensorArgTypeES9_S9_EUllE0_EEvNS0_6detail10TensorInfoIT_T1_EESF_NSC_IKS6_SE_EElS8_S8_SE_T6_)
        /*0f68*/ 	.word	0x00000000


	//----- nvinfo : EIATTR_MIN_STACK_SIZE
	.align		4
.L_685:
        /*0f6c*/ 	.byte	0x04, 0x12
        /*0f6e*/ 	.short	(.L_687 - .L_686)
	.align		4
.L_686:
        /*0f70*/ 	.word	index@(_ZN2at4cuda17kernelHistogram1DIdhlLi1ELi2ELin1ELNS0_23CUDAHistogramMemoryTypeE0EZNS0_21CUDA_tensor_histogramIdhLb1EEEbNS_6TensorES4_S4_lNS_14AccumulateTypeIT0_Lb1EE4typeES8_NS0_13TensorArgTypeES9_S9_EUllE0_EEvNS0_6detail10TensorInfoIT_T1_EESF_NSC_IKS6_SE_EElS8_S8_SE_T6_)
        /*0f74*/ 	.word	0x00000000


	//----- nvinfo : EIATTR_MIN_STACK_SIZE
	.align		4
.L_687:
        /*0f78*/ 	.byte	0x04, 0x12
        /*0f7a*/ 	.short	(.L_689 - .L_688)
	.align		4
.L_688:
        /*0f7c*/ 	.word	index@(_ZN2at4cuda17kernelHistogram1DIdhlLi1ELi2ELin1ELNS0_23CUDAHistogramMemoryTypeE1EZNS0_21CUDA_tensor_histogramIdhLb1EEEbNS_6TensorES4_S4_lNS_14AccumulateTypeIT0_Lb1EE4typeES8_NS0_13TensorArgTypeES9_S9_EUllE_EEvNS0_6detail10TensorInfoIT_T1_EESF_NSC_IKS6_SE_EElS8_S8_SE_T6_)
        /*0f80*/ 	.word	0x00000000


	//----- nvinfo : EIATTR_MIN_STACK_SIZE
	.align		4
.L_689:
        /*0f84*/ 	.byte	0x04, 0x12
        /*0f86*/ 	.short	(.L_691 - .L_690)
	.align		4
.L_690:
        /*0f88*/ 	.word	index@(_ZN2at4cuda17kernelHistogram1DIdhlLi1ELi2ELin1ELNS0_23CUDAHistogramMemoryTypeE0EZNS0_21CUDA_tensor_histogramIdhLb1EEEbNS_6TensorES4_S4_lNS_14AccumulateTypeIT0_Lb1EE4typeES8_NS0_13TensorArgTypeES9_S9_EUllE_EEvNS0_6detail10TensorInfoIT_T1_EESF_NSC_IKS6_SE_EElS8_S8_SE_T6_)
        /*0f8c*/ 	.word	0x00000000


	//----- nvinfo : EIATTR_MIN_STACK_SIZE
	.align		4
.L_691:
        /*0f90*/ 	.byte	0x04, 0x12
        /*0f92*/ 	.short	(.L_693 - .L_692)
	.align		4
.L_692:
        /*0f94*/ 	.word	index@(_ZN2at4cuda17kernelHistogram1DIlhlLi1ELi2ELin1ELNS0_23CUDAHistogramMemoryTypeE1EZNS0_21CUDA_tensor_histogramIlhLb0EEEbNS_6TensorES4_S4_lNS_14AccumulateTypeIT0_Lb1EE4typeES8_NS0_13TensorArgTypeES9_S9_EUllE0_EEvNS0_6detail10TensorInfoIT_T1_EESF_NSC_IKS6_SE_EElS8_S8_SE_T6_)
        /*0f98*/ 	.word	0x00000000


	//----- nvinfo : EIATTR_MIN_STACK_SIZE
	.align		4
.L_693:
        /*0f9c*/ 	.byte	0x04, 0x12
        /*0f9e*/ 	.short	(.L_695 - .L_694)
	.align		4
.L_694:
        /*0fa0*/ 	.word	index@(_ZN2at4cuda17kernelHistogram1DIlhlLi1ELi2ELin1ELNS0_23CUDAHistogramMemoryTypeE0EZNS0_21CUDA_tensor_histogramIlhLb0EEEbNS_6TensorES4_S4_lNS_14AccumulateTypeIT0_Lb1EE4typeES8_NS0_13TensorArgTypeES9_S9_EUllE0_EEvNS0_6detail10TensorInfoIT_T1_EESF_NSC_IKS6_SE_EElS8_S8_SE_T6_)
        /*0fa4*/ 	.word	0x00000000


	//----- nvinfo : EIATTR_MIN_STACK_SIZE
	.align		4
.L_695:
        /*0fa8*/ 	.byte	0x04, 0x12
        /*0faa*/ 	.short	(.L_697 - .L_696)
	.align		4
.L_696:
        /*0fac*/ 	.word	index@(_ZN2at4cuda17kernelHistogram1DIlhlLi1ELi2ELin1ELNS0_23CUDAHistogramMemoryTypeE1EZNS0_21CUDA_tensor_histogramIlhLb0EEEbNS_6TensorES4_S4_lNS_14AccumulateTypeIT0_Lb1EE4typeES8_NS0_13TensorArgTypeES9_S9_EUllE_EEvNS0_6detail10TensorInfoIT_T1_EESF_NSC_IKS6_SE_EElS8_S8_SE_T6_)
        /*0fb0*/ 	.word	0x00000000


	//----- nvinfo : EIATTR_MIN_STACK_SIZE
	.align		4
.L_697:
        /*0fb4*/ 	.byte	0x04, 0x12
        /*0fb6*/ 	.short	(.L_699 - .L_698)
	.align		4
.L_698:
        /*0fb8*/ 	.word	index@(_ZN2at4cuda17kernelHistogram1DIlhlLi1ELi2ELin1ELNS0_23CUDAHistogramMemoryTypeE0EZNS0_21CUDA_tensor_histogramIlhLb0EEEbNS_6TensorES4_S4_lNS_14AccumulateTypeIT0_Lb1EE4typeES8_NS0_13TensorArgTypeES9_S9_EUllE_EEvNS0_6detail10TensorInfoIT_T1_EESF_NSC_IKS6_SE_EElS8_S8_SE_T6_)
        /*0fbc*/ 	.word	0x00000000


	//----- nvinfo : EIATTR_MIN_STACK_SIZE
	.align		4
.L_699:
        /*0fc0*/ 	.byte	0x04, 0x12
        /*0fc2*/ 	.short	(.L_701 - .L_700)
	.align		4
.L_700:
        /*0fc4*/ 	.word	index@(_ZN2at4cuda17kernelHistogram1DIfhlLi1ELi2ELin1ELNS0_23CUDAHistogramMemoryTypeE1EZNS0_21CUDA_tensor_histogramIfhLb1EEEbNS_6TensorES4_S4_lNS_14AccumulateTypeIT0_Lb1EE4typeES8_NS0_13TensorArgTypeES9_S9_EUllE0_EEvNS0_6detail10TensorInfoIT_T1_EESF_NSC_IKS6_SE_EElS8_S8_SE_T6_)
        /*0fc8*/ 	.word	0x00000000


	//----- nvinfo : EIATTR_MIN_STACK_SIZE
	.align		4
.L_701:
        /*0fcc*/ 	.byte	0x04, 0x12
        /*0fce*/ 	.short	(.L_703 - .L_702)
	.align		4
.L_702:
        /*0fd0*/ 	.word	index@(_ZN2at4cuda17kernelHistogram1DIfhlLi1ELi2ELin1ELNS0_23CUDAHistogramMemoryTypeE0EZNS0_21CUDA_tensor_histogramIfhLb1EEEbNS_6TensorES4_S4_lNS_14AccumulateTypeIT0_Lb1EE4typeES8_NS0_13TensorArgTypeES9_S9_EUllE0_EEvNS0_6detail10TensorInfoIT_T1_EESF_NSC_IKS6_SE_EElS8_S8_SE_T6_)
        /*0fd4*/ 	.word	0x00000000


	//----- nvinfo : EIATTR_MIN_STACK_SIZE
	.align		4
.L_703:
        /*0fd8*/ 	.byte	0x04, 0x12
        /*0fda*/ 	.short	(.L_705 - .L_704)
	.align		4
.L_704:
        /*0fdc*/ 	.word	index@(_ZN2at4cuda17kernelHistogram1DIfhlLi1ELi2ELin1ELNS0_23CUDAHistogramMemoryTypeE1EZNS0_21CUDA_tensor_histogramIfhLb1EEEbNS_6TensorES4_S4_lNS_14AccumulateTypeIT0_Lb1EE4typeES8_NS0_13TensorArgTypeES9_S9_EUllE_EEvNS0_6detail10TensorInfoIT_T1_EESF_NSC_IKS6_SE_EElS8_S8_SE_T6_)
        /*0fe0*/ 	.word	0x00000000


	//----- nvinfo : EIATTR_MIN_STACK_SIZE
	.align		4
.L_705:
        /*0fe4*/ 	.byte	0x04, 0x12
        /*0fe6*/ 	.short	(.L_707 - .L_706)
	.align		4
.L_706:
        /*0fe8*/ 	.word	index@(_ZN2at4cuda17kernelHistogram1DIfhlLi1ELi2ELin1ELNS0_23CUDAHistogramMemoryTypeE0EZNS0_21CUDA_tensor_histogramIfhLb1EEEbNS_6TensorES4_S4_lNS_14AccumulateTypeIT0_Lb1EE4typeES8_NS0_13TensorArgTypeES9_S9_EUllE_EEvNS0_6detail10TensorInfoIT_T1_EESF_NSC_IKS6_SE_EElS8_S8_SE_T6_)
        /*0fec*/ 	.word	0x00000000
.L_707:


//--------------------- .nv.compat                --------------------------
	.section	.nv.compat,"",@"SHT_CUDA_COMPAT_INFO"
	.align	4
        /*0000*/ 	.byte	0x02, 0x09, 0x01, 0x00, 0x02, 0x02, 0x01, 0x00, 0x02, 0x05, 0x05, 0x00, 0x03, 0x07, 0x01, 0x01
        /*0010*/ 	.byte	0x02, 0x03, 0x00, 0x00, 0x02, 0x06, 0x01, 0x00, 0x04, 0x0b, 0x08, 0x00, 0x00, 0x00, 0x00, 0x00
        /*0020*/ 	.byte	0x00, 0x00, 0x00, 0x00


//--------------------- .nv.info._ZN2at4cuda17kernelHistogram1DIfflLi1ELi2ELin1ELNS0_23CUDAHistogramMemoryTypeE1EZNS0_21CUDA_tensor_histogramIffLb0EEEbNS_6TensorES4_S4_lNS_14AccumulateTypeIT0_Lb1EE4typeES8_NS0_13TensorArgTypeES9_S9_EUllE0_EEvNS0_6detail10TensorInfoIT_T1_EESF_NSC_IKS6_SE_EElS8_S8_SE_T6_ --------------------------
	.section	.nv.info._ZN2at4cuda17kernelHistogram1DIfflLi1ELi2ELin1ELNS0_23CUDAHistogramMemoryTypeE1EZNS0_21CUDA_tensor_histogramIffLb0EEEbNS_6TensorES4_S4_lNS_14AccumulateTypeIT0_Lb1EE4typeES8_NS0_13TensorArgTypeES9_S9_EUllE0_EEvNS0_6detail10TensorInfoIT_T1_EESF_NSC_IKS6_SE_EElS8_S8_SE_T6_,"",@"SHT_CUDA_INFO"
	.sectionflags	@""
	.align	4


	//----- nvinfo : EIATTR_CUDA_API_VERSION
	.align		4
        /*0000*/ 	.byte	0x04, 0x37
        /*0002*/ 	.short	(.L_709 - .L_708)
.L_708:
        /*0004*/ 	.word	0x00000082


	//----- nvinfo : EIATTR_KPARAM_INFO
	.align		4
.L_709:
        /*0008*/ 	.byte	0x04, 0x17
        /*000a*/ 	.short	(.L_711 - .L_710)
.L_710:
        /*000c*/ 	.word	0x00000000
        /*0010*/ 	.short	0x0007
        /*0012*/ 	.short	0x04f8
        /*0014*/ 	.byte	0x00, 0xf0, 0x05, 0x00


	//----- nvinfo : EIATTR_KPARAM_INFO
	.align		4
.L_711:
        /*0018*/ 	.byte	0x04, 0x17
        /*001a*/ 	.short	(.L_713 - .L_712)
.L_712:
        /*001c*/ 	.word	0x00000000
        /*0020*/ 	.short	0x0006
        /*0022*/ 	.short	0x04f0
        /*0024*/ 	.byte	0x00, 0xf0, 0x21, 0x00


	//----- nvinfo : EIATTR_KPARAM_INFO
	.align		4
.L_713:
        /*0028*/ 	.byte	0x04, 0x17
        /*002a*/ 	.short	(.L_715 - .L_714)
.L_714:
        /*002c*/ 	.word	0x00000000
        /*0030*/ 	.short	0x0005
        /*0032*/ 	.short	0x04ec
        /*0034*/ 	.byte	0x00, 0xf0, 0x11, 0x00


	//----- nvinfo : EIATTR_KPARAM_INFO
	.align		4
.L_715:
        /*0038*/ 	.byte	0x04, 0x17
        /*003a*/ 	.short	(.L_717 - .L_716)
.L_716:
        /*003c*/ 	.word	0x00000000
        /*0040*/ 	.short	0x0004
        /*0042*/ 	.short	0x04e8
        /*0044*/ 	.byte	0x00, 0xf0, 0x11, 0x00


	//----- nvinfo : EIATTR_KPARAM_INFO
	.align		4
.L_717:
        /*0048*/ 	.byte	0x04, 0x17
        /*004a*/ 	.short	(.L_719 - .L_718)
.L_718:
        /*004c*/ 	.word	0x00000000
        /*0050*/ 	.short	0x0003
        /*0052*/ 	.short	0x04e0
        /*0054*/ 	.byte	0x00, 0xf0, 0x21, 0x00


	//----- nvinfo : EIATTR_KPARAM_INFO
	.align		4
.L_719:
        /*0058*/ 	.byte	0x04, 0x17
        /*005a*/ 	.short	(.L_721 - .L_720)
.L_720:
        /*005c*/ 	.word	0x00000000
        /*0060*/ 	.short	0x0002
        /*0062*/ 	.short	0x0340
        /*0064*/ 	.byte	0x00, 0xf0, 0x81, 0x06


	//----- nvinfo : EIATTR_KPARAM_INFO
	.align		4
.L_721:
        /*0068*/ 	.byte	0x04, 0x17
        /*006a*/ 	.short	(.L_723 - .L_722)
.L_722:
        /*006c*/ 	.word	0x00000000
        /*0070*/ 	.short	0x0001
        /*0072*/ 	.short	0x01a0
        /*0074*/ 	.byte	0x00, 0xf0, 0x81, 0x06


	//----- nvinfo : EIATTR_KPARAM_INFO
	.align		4
.L_723:
        /*0078*/ 	.byte	0x04, 0x17
        /*007a*/ 	.short	(.L_725 - .L_724)
.L_724:
        /*007c*/ 	.word	0x00000000
        /*0080*/ 	.short	0x0000
        /*0082*/ 	.short	0x0000
        /*0084*/ 	.byte	0x00, 0xf0, 0x81, 0x06


	//----- nvinfo : EIATTR_SPARSE_MMA_MASK
	.align		4
.L_725:
        /*0088*/ 	.byte	0x03, 0x50
        /*008a*/ 	.short	0x0000


	//----- nvinfo : EIATTR_MAXREG_COUNT
	.align		4
        /*008c*/ 	.byte	0x03, 0x1b
        /*008e*/ 	.short	0x0080


	//----- nvinfo : EIATTR_MERCURY_ISA_VERSION
	.align		4
        /*0090*/ 	.byte	0x03, 0x5f
        /*0092*/ 	.short	0x0101


	//----- nvinfo : EIATTR_EXIT_INSTR_OFFSETS
	.align		4
        /*0094*/ 	.byte	0x04, 0x1c
        /*0096*/ 	.short	(.L_727 - .L_726)


	//   ....[0]....
.L_726:
        /*0098*/ 	.word	0x00000080


	//   ....[1]....
        /*009c*/ 	.word	0x00000430


	//   ....[2]....
        /*00a0*/ 	.word	0x00001f20


	//----- nvinfo : EIATTR_MAX_THREADS
	.align		4
.L_727:
        /*00a4*/ 	.byte	0x04, 0x05
        /*00a6*/ 	.short	(.L_729 - .L_728)
.L_728:
        /*00a8*/ 	.word	0x00000200
        /*00ac*/ 	.word	0x00000001
        /*00b0*/ 	.word	0x00000001


	//----- nvinfo : EIATTR_CRS_STACK_SIZE
	.align		4
.L_729:
        /*00b4*/ 	.byte	0x04, 0x1e
        /*00b6*/ 	.short	(.L_731 - .L_730)
.L_730:
        /*00b8*/ 	.word	0x00000000


	//----- nvinfo : EIATTR_CBANK_PARAM_SIZE
	.align		4
.L_731:
        /*00bc*/ 	.byte	0x03, 0x19
        /*00be*/ 	.short	0x04f9


	//----- nvinfo : EIATTR_PARAM_CBANK
	.align		4
        /*00c0*/ 	.byte	0x04, 0x0a
        /*00c2*/ 	.short	(.L_733 - .L_732)
	.align		4
.L_732:
        /*00c4*/ 	.word	index@(.nv.constant0._ZN2at4cuda17kernelHistogram1DIfflLi1ELi2ELin1ELNS0_23CUDAHistogramMemoryTypeE1EZNS0_21CUDA_tensor_histogramIffLb0EEEbNS_6TensorES4_S4_lNS_14AccumulateTypeIT0_Lb1EE4typeES8_NS0_13TensorArgTypeES9_S9_EUllE0_EEvNS0_6detail10TensorInfoIT_T1_EESF_NSC_IKS6_SE_EElS8_S8_SE_T6_)
        /*00c8*/ 	.short	0x0210
        /*00ca*/ 	.short	0x04f9


	//----- nvinfo : EIATTR_SW_WAR
	.align		4
.L_733:
        /*00cc*/ 	.byte	0x04, 0x36
        /*00ce*/ 	.short	(.L_735 - .L_734)
.L_734:
        /*00d0*/ 	.word	0x00000008
.L_735:


//--------------------- .nv.info._ZN2at4cuda17kernelHistogram1DIfflLi1ELi2ELin1ELNS0_23CUDAHistogramMemoryTypeE0EZNS0_21CUDA_tensor_histogramIffLb0EEEbNS_6TensorES4_S4_lNS_14AccumulateTypeIT0_Lb1EE4typeES8_NS0_13TensorArgTypeES9_S9_EUllE0_EEvNS0_6detail10TensorInfoIT_T1_EESF_NSC_IKS6_SE_EElS8_S8_SE_T6_ --------------------------
	.section	.nv.info._ZN2at4cuda17kernelHistogram1DIfflLi1ELi2ELin1ELNS0_23CUDAHistogramMemoryTypeE0EZNS0_21CUDA_tensor_histogramIffLb0EEEbNS_6TensorES4_S4_lNS_14AccumulateTypeIT0_Lb1EE4typeES8_NS0_13TensorArgTypeES9_S9_EUllE0_EEvNS0_6detail10TensorInfoIT_T1_EESF_NSC_IKS6_SE_EElS8_S8_SE_T6_,"",@"SHT_CUDA_INFO"
	.sectionflags	@""
	.align	4


	//----- nvinfo : EIATTR_CUDA_API_VERSION
	.align		4
        /*0000*/ 	.byte	0x04, 0x37
        /*0002*/ 	.short	(.L_737 - .L_736)
.L_736:
        /*0004*/ 	.word	0x00000082


	//----- nvinfo : EIATTR_KPARAM_INFO
	.align		4
.L_737:
        /*0008*/ 	.byte	0x04, 0x17
        /*000a*/ 	.short	(.L_739 - .L_738)
.L_738:
        /*000c*/ 	.word	0x00000000
        /*0010*/ 	.short	0x0007
        /*0012*/ 	.short	0x04f8
        /*0014*/ 	.byte	0x00, 0xf0, 0x05, 0x00


	//----- nvinfo : EIATTR_KPARAM_INFO
	.align		4
.L_739:
        /*0018*/ 	.byte	0x04, 0x17
        /*001a*/ 	.short	(.L_741 - .L_740)
.L_740:
        /*001c*/ 	.word	0x00000000
        /*0020*/ 	.short	0x0006
        /*0022*/ 	.short	0x04f0
        /*0024*/ 	.byte	0x00, 0xf0, 0x21, 0x00


	//----- nvinfo : EIATTR_KPARAM_INFO
	.align		4
.L_741:
        /*0028*/ 	.byte	0x04, 0x17
        /*002a*/ 	.short	(.L_743 - .L_742)
.L_742:
        /*002c*/ 	.word	0x00000000
        /*0030*/ 	.short	0x0005
        /*0032*/ 	.short	0x04ec
        /*0034*/ 	.byte	0x00, 0xf0, 0x11, 0x00


	//----- nvinfo : EIATTR_KPARAM_INFO
	.align		4
.L_743:
        /*0038*/ 	.byte	0x04, 0x17
        /*003a*/ 	.short	(.L_745 - .L_744)
.L_744:
        /*003c*/ 	.word	0x00000000
        /*0040*/ 	.short	0x0004
        /*0042*/ 	.short	0x04e8
        /*0044*/ 	.byte	0x00, 0xf0, 0x11, 0x00


	//----- nvinfo : EIATTR_KPARAM_INFO
	.align		4
.L_745:
        /*0048*/ 	.byte	0x04, 0x17
        /*004a*/ 	.short	(.L_747 - .L_746)
.L_746:
        /*004c*/ 	.word	0x00000000
        /*0050*/ 	.short	0x0003
        /*0052*/ 	.short	0x04e0
        /*0054*/ 	.byte	0x00, 0xf0, 0x21, 0x00


	//----- nvinfo : EIATTR_KPARAM_INFO
	.align		4
.L_747:
        /*0058*/ 	.byte	0x04, 0x17
        /*005a*/ 	.short	(.L_749 - .L_748)
.L_748:
        /*005c*/ 	.word	0x00000000
        /*0060*/ 	.short	0x0002
        /*0062*/ 	.short	0x0340
        /*0064*/ 	.byte	0x00, 0xf0, 0x81, 0x06


	//----- nvinfo : EIATTR_KPARAM_INFO
	.align		4
.L_749:
        /*0068*/ 	.byte	0x04, 0x17
        /*006a*/ 	.short	(.L_751 - .L_750)
.L_750:
        /*006c*/ 	.word	0x00000000
        /*0070*/ 	.short	0x0001
        /*0072*/ 	.short	0x01a0
        /*0074*/ 	.byte	0x00, 0xf0, 0x81, 0x06


	//----- nvinfo : EIATTR_KPARAM_INFO
	.align		4
.L_751:
        /*0078*/ 	.byte	0x04, 0x17
        /*007a*/ 	.short	(.L_753 - .L_752)
.L_752:
        /*007c*/ 	.word	0x00000000
        /*0080*/ 	.short	0x0000
        /*0082*/ 	.short	0x0000
        /*0084*/ 	.byte	0x00, 0xf0, 0x81, 0x06


	//----- nvinfo : EIATTR_SPARSE_MMA_MASK
	.align		4
.L_753:
        /*0088*/ 	.byte	0x03, 0x50
        /*008a*/ 	.short	0x0000


	//----- nvinfo : EIATTR_MAXREG_COUNT
	.align		4
        /*008c*/ 	.byte	0x03, 0x1b
        /*008e*/ 	.short	0x0080


	//----- nvinfo : EIATTR_NUM_BARRIERS
	.align		4
        /*0090*/ 	.byte	0x02, 0x4c
        /*0092*/ 	.byte	0x01
	.zero		1


	//----- nvinfo : EIATTR_MERCURY_ISA_VERSION
	.align		4
        /*0094*/ 	.byte	0x03, 0x5f
        /*0096*/ 	.short	0x0101


	//----- nvinfo : EIATTR_EXIT_INSTR_OFFSETS
	.align		4
        /*0098*/ 	.byte	0x04, 0x1c
        /*009a*/ 	.short	(.L_755 - .L_754)


	//   ....[0]....
.L_754:
        /*009c*/ 	.word	0x00002040


	//   ....[1]....
        /*00a0*/ 	.word	0x00002190


	//----- nvinfo : EIATTR_MAX_THREADS
	.align		4
.L_755:
        /*00a4*/ 	.byte	0x04, 0x05
        /*00a6*/ 	.short	(.L_757 - .L_756)
.L_756:
        /*00a8*/ 	.word	0x00000200
        /*00ac*/ 	.word	0x00000001
        /*00b0*/ 	.word	0x00000001


	//----- nvinfo : EIATTR_CRS_STACK_SIZE
	.align		4
.L_757:
        /*00b4*/ 	.byte	0x04, 0x1e
        /*00b6*/ 	.short	(.L_759 - .L_758)
.L_758:
        /*00b8*/ 	.word	0x00000000


	//----- nvinfo : EIATTR_CBANK_PARAM_SIZE
	.align		4
.L_759:
        /*00bc*/ 	.byte	0x03, 0x19
        /*00be*/ 	.short	0x04f9


	//----- nvinfo : EIATTR_PARAM_CBANK
	.align		4
        /*00c0*/ 	.byte	0x04, 0x0a
        /*00c2*/ 	.short	(.L_761 - .L_760)
	.align		4
.L_760:
        /*00c4*/ 	.word	index@(.nv.constant0._ZN2at4cuda17kernelHistogram1DIfflLi1ELi2ELin1ELNS0_23CUDAHistogramMemoryTypeE0EZNS0_21CUDA_tensor_histogramIffLb0EEEbNS_6TensorES4_S4_lNS_14AccumulateTypeIT0_Lb1EE4typeES8_NS0_13TensorArgTypeES9_S9_EUllE0_EEvNS0_6detail10TensorInfoIT_T1_EESF_NSC_IKS6_SE_EElS8_S8_SE_T6_)
        /*00c8*/ 	.short	0x0210
        /*00ca*/ 	.short	0x04f9


	//----- nvinfo : EIATTR_SW_WAR
	.align		4
.L_761:
        /*00cc*/ 	.byte	0x04, 0x36
        /*00ce*/ 	.short	(.L_763 - .L_762)
.L_762:
        /*00d0*/ 	.word	0x00000008
.L_763:


//--------------------- .nv.info._ZN2at4cuda17kernelHistogram1DIfflLi1ELi2ELin1ELNS0_23CUDAHistogramMemoryTypeE1EZNS0_21CUDA_tensor_histogramIffLb0EEEbNS_6TensorES4_S4_lNS_14AccumulateTypeIT0_Lb1EE4typeES8_NS0_13TensorArgTypeES9_S9_EUllE_EEvNS0_6detail10TensorInfoIT_T1_EESF_NSC_IKS6_SE_EElS8_S8_SE_T6_ --------------------------
	.section	.nv.info._ZN2at4cuda17kernelHistogram1DIfflLi1ELi2ELin1ELNS0_23CUDAHistogramMemoryTypeE1EZNS0_21CUDA_tensor_histogramIffLb0EEEbNS_6TensorES4_S4_lNS_14AccumulateTypeIT0_Lb1EE4typeES8_NS0_13TensorArgTypeES9_S9_EUllE_EEvNS0_6detail10TensorInfoIT_T1_EESF_NSC_IKS6_SE_EElS8_S8_SE_T6_,"",@"SHT_CUDA_INFO"
	.sectionflags	@""
	.align	4


	//----- nvinfo : EIATTR_CUDA_API_VERSION
	.align		4
        /*0000*/ 	.byte	0x04, 0x37
        /*0002*/ 	.short	(.L_765 - .L_764)
.L_764:
        /*0004*/ 	.word	0x00000082


	//----- nvinfo : EIATTR_KPARAM_INFO
	.align		4
.L_765:
        /*0008*/ 	.byte	0x04, 0x17
        /*000a*/ 	.short	(.L_767 - .L_766)
.L_766:
        /*000c*/ 	.word	0x00000000
        /*0010*/ 	.short	0x0007
        /*0012*/ 	.short	0x04f8
        /*0014*/ 	.byte	0x00, 0xf0, 0x81, 0x06


	//----- nvinfo : EIATTR_KPARAM_INFO
	.align		4
.L_767:
        /*0018*/ 	.byte	0x04, 0x17
        /*001a*/ 	.short	(.L_769 - .L_768)
.L_768:
        /*001c*/ 	.word	0x00000000
        /*0020*/ 	.short	0x0006
        /*0022*/ 	.short	0x04f0
        /*0024*/ 	.byte	0x00, 0xf0, 0x21, 0x00


	//----- nvinfo : EIATTR_KPARAM_INFO
	.align		4
.L_769:
        /*0028*/ 	.byte	0x04, 0x17
        /*002a*/ 	.short	(.L_771 - .L_770)
.L_770:
        /*002c*/ 	.word	0x00000000
        /*0030*/ 	.short	0x0005
        /*0032*/ 	.short	0x04ec
        /*0034*/ 	.byte	0x00, 0xf0, 0x11, 0x00


	//----- nvinfo : EIATTR_KPARAM_INFO
	.align		4
.L_771:
        /*0038*/ 	.byte	0x04, 0x17
        /*003a*/ 	.short	(.L_773 - .L_772)
.L_772:
        /*003c*/ 	.word	0x00000000
        /*0040*/ 	.short	0x0004
        /*0042*/ 	.short	0x04e8
        /*0044*/ 	.byte	0x00, 0xf0, 0x11, 0x00


	//----- nvinfo : EIATTR_KPARAM_INFO
	.align		4
.L_773:
        /*0048*/ 	.byte	0x04, 0x17
        /*004a*/ 	.short	(.L_775 - .L_774)
.L_774:
        /*004c*/ 	.word	0x00000000
        /*0050*/ 	.short	0x0003
        /*0052*/ 	.short	0x04e0
        /*0054*/ 	.byte	0x00, 0xf0, 0x21, 0x00


	//----- nvinfo : EIATTR_KPARAM_INFO
	.align		4
.L_775:
        /*0058*/ 	.byte	0x04, 0x17
        /*005a*/ 	.short	(.L_777 - .L_776)
.L_776:
        /*005c*/ 	.word	0x00000000
        /*0060*/ 	.short	0x0002
        /*0062*/ 	.short	0x0340
        /*0064*/ 	.byte	0x00, 0xf0, 0x81, 0x06


	//----- nvinfo : EIATTR_KPARAM_INFO
	.align		4
.L_777:
        /*0068*/ 	.byte	0x04, 0x17
        /*006a*/ 	.short	(.L_779 - .L_778)
.L_778:
        /*006c*/ 	.word	0x00000000
        /*0070*/ 	.short	0x0001
        /*0072*/ 	.short	0x01a0
        /*0074*/ 	.byte	0x00, 0xf0, 0x81, 0x06


	//----- nvinfo : EIATTR_KPARAM_INFO
	.align		4
.L_779:
        /*0078*/ 	.byte	0x04, 0x17
        /*007a*/ 	.short	(.L_781 - .L_780)
.L_780:
        /*007c*/ 	.word	0x00000000
        /*0080*/ 	.short	0x0000
        /*0082*/ 	.short	0x0000
        /*0084*/ 	.byte	0x00, 0xf0, 0x81, 0x06


	//----- nvinfo : EIATTR_SPARSE_MMA_MASK
	.align		4
.L_781:
        /*0088*/ 	.byte	0x03, 0x50
        /*008a*/ 	.short	0x0000


	//----- nvinfo : EIATTR_MAXREG_COUNT
	.align		4
        /*008c*/ 	.byte	0x03, 0x1b
        /*008e*/ 	.short	0x0080


	//----- nvinfo : EIATTR_MERCURY_ISA_VERSION
	.align		4
        /*0090*/ 	.byte	0x03, 0x5f
        /*0092*/ 	.short	0x0101


	//----- nvinfo : EIATTR_EXIT_INSTR_OFFSETS
	.align		4
        /*0094*/ 	.byte	0x04, 0x1c
        /*0096*/ 	.short	(.L_783 - .L_782)


	//   ....[0]....
.L_782:
        /*0098*/ 	.word	0x00000080


	//   ....[1]....
        /*009c*/ 	.word	0x000004b0


	//   ....[2]....
        /*00a0*/ 	.word	0x00002040


	//----- nvinfo : EIATTR_MAX_THREADS
	.align		4
.L_783:
        /*00a4*/ 	.byte	0x04, 0x05
        /*00a6*/ 	.short	(.L_785 - .L_784)
.L_784:
        /*00a8*/ 	.word	0x00000200
        /*00ac*/ 	.word	0x00000001
        /*00b0*/ 	.word	0x00000001


	//----- nvinfo : EIATTR_CRS_STACK_SIZE
	.align		4
.L_785:
        /*00b4*/ 	.byte	0x04, 0x1e
        /*00b6*/ 	.short	(.L_787 - .L_786)
.L_786:
        /*00b8*/ 	.word	0x00000000


	//----- nvinfo : EIATTR_CBANK_PARAM_SIZE
	.align		4
.L_787:
        /*00bc*/ 	.byte	0x03, 0x19
        /*00be*/ 	.short	0x0698


	//----- nvinfo : EIATTR_PARAM_CBANK
	.align		4
        /*00c0*/ 	.byte	0x04, 0x0a
        /*00c2*/ 	.short	(.L_789 - .L_788)
	.align		4
.L_788:
        /*00c4*/ 	.word	index@(.nv.constant0._ZN2at4cuda17kernelHistogram1DIfflLi1ELi2ELin1ELNS0_23CUDAHistogramMemoryTypeE1EZNS0_21CUDA_tensor_histogramIffLb0EEEbNS_6TensorES4_S4_lNS_14AccumulateTypeIT0_Lb1EE4typeES8_NS0_13TensorArgTypeES9_S9_EUllE_EEvNS0_6detail10TensorInfoIT_T1_EESF_NSC_IKS6_SE_EElS8_S8_SE_T6_)
        /*00c8*/ 	.short	0x0210
        /*00ca*/ 	.short	0x0698


	//----- nvinfo : EIATTR_SW_WAR
	.align		4
.L_789:
        /*00cc*/ 	.byte	0x04, 0x36
        /*00ce*/ 	.short	(.L_791 - .L_790)
.L_790:
        /*00d0*/ 	.word	0x00000008
.L_791:


//--------------------- .nv.info._ZN2at4cuda17kernelHistogram1DIfflLi1ELi2ELin1ELNS0_23CUDAHistogramMemoryTypeE0EZNS0_21CUDA_tensor_histogramIffLb0EEEbNS_6TensorES4_S4_lNS_14AccumulateTypeIT0_Lb1EE4typeES8_NS0_13TensorArgTypeES9_S9_EUllE_EEvNS0_6detail10TensorInfoIT_T1_EESF_NSC_IKS6_SE_EElS8_S8_SE_T6_ --------------------------
	.section	.nv.info._ZN2at4cuda17kernelHistogram1DIfflLi1ELi2ELin1ELNS0_23CUDAHistogramMemoryTypeE0EZNS0_21CUDA_tensor_histogramIffLb0EEEbNS_6TensorES4_S4_lNS_14AccumulateTypeIT0_Lb1EE4typeES8_NS0_13TensorArgTypeES9_S9_EUllE_EEvNS0_6detail10TensorInfoIT_T1_EESF_NSC_IKS6_SE_EElS8_S8_SE_T6_,"",@"SHT_CUDA_INFO"
	.sectionflags	@""
	.align	4


	//----- nvinfo : EIATTR_CUDA_API_VERSION
	.align		4
        /*0000*/ 	.byte	0x04, 0x37
        /*0002*/ 	.short	(.L_793 - .L_792)
.L_792:
        /*0004*/ 	.word	0x00000082


	//----- nvinfo : EIATTR_KPARAM_INFO
	.align		4
.L_793:
        /*0008*/ 	.byte	0x04, 0x17
        /*000a*/ 	.short	(.L_795 - .L_794)
.L_794:
        /*000c*/ 	.word	0x00000000
        /*0010*/ 	.short	0x0007
        /*0012*/ 	.short	0x04f8
        /*0014*/ 	.byte	0x00, 0xf0, 0x81, 0x06


	//----- nvinfo : EIATTR_KPARAM_INFO
	.align		4
.L_795:
        /*0018*/ 	.byte	0x04, 0x17
        /*001a*/ 	.short	(.L_797 - .L_796)
.L_796:
        /*001c*/ 	.word	0x00000000
        /*0020*/ 	.short	0x0006
        /*0022*/ 	.short	0x04f0
        /*0024*/ 	.byte	0x00, 0xf0, 0x21, 0x00


	//----- nvinfo : EIATTR_KPARAM_INFO
	.align		4
.L_797:
        /*0028*/ 	.byte	0x04, 0x17
        /*002a*/ 	.short	(.L_799 - .L_798)
.L_798:
        /*002c*/ 	.word	0x00000000
        /*0030*/ 	.short	0x0005
        /*0032*/ 	.short	0x04ec
        /*0034*/ 	.byte	0x00, 0xf0, 0x11, 0x00


	//----- nvinfo : EIATTR_KPARAM_INFO
	.align		4
.L_799:
        /*0038*/ 	.byte	0x04, 0x17
        /*003a*/ 	.short	(.L_801 - .L_800)
.L_800:
        /*003c*/ 	.word	0x00000000
        /*0040*/ 	.short	0x0004
        /*0042*/ 	.short	0x04e8
        /*0044*/ 	.byte	0x00, 0xf0, 0x11, 0x00


	//----- nvinfo : EIATTR_KPARAM_INFO
	.align		4
.L_801:
        /*0048*/ 	.byte	0x04, 0x17
        /*004a*/ 	.short	(.L_803 - .L_802)
.L_802:
        /*004c*/ 	.word	0x00000000
        /*0050*/ 	.short	0x0003
        /*0052*/ 	.short	0x04e0
        /*0054*/ 	.byte	0x00, 0xf0, 0x21, 0x00


	//----- nvinfo : EIATTR_KPARAM_INFO
	.align		4
.L_803:
        /*0058*/ 	.byte	0x04, 0x17
        /*005a*/ 	.short	(.L_805 - .L_804)
.L_804:
        /*005c*/ 	.word	0x00000000
        /*0060*/ 	.short	0x0002
        /*0062*/ 	.short	0x0340
        /*0064*/ 	.byte	0x00, 0xf0, 0x81, 0x06


	//----- nvinfo : EIATTR_KPARAM_INFO
	.align		4
.L_805:
        /*0068*/ 	.byte	0x04, 0x17
        /*006a*/ 	.short	(.L_807 - .L_806)
.L_806:
        /*006c*/ 	.word	0x00000000
        /*0070*/ 	.short	0x0001
        /*0072*/ 	.short	0x01a0
        /*0074*/ 	.byte	0x00, 0xf0, 0x81, 0x06


	//----- nvinfo : EIATTR_KPARAM_INFO
	.align		4
.L_807:
        /*0078*/ 	.byte	0x04, 0x17
        /*007a*/ 	.short	(.L_809 - .L_808)
.L_808:
        /*007c*/ 	.word	0x00000000
        /*0080*/ 	.short	0x0000
        /*0082*/ 	.short	0x0000
        /*0084*/ 	.byte	0x00, 0xf0, 0x81, 0x06


	//----- nvinfo : EIATTR_SPARSE_MMA_MASK
	.align		4
.L_809:
        /*0088*/ 	.byte	0x03, 0x50
        /*008a*/ 	.short	0x0000


	//----- nvinfo : EIATTR_MAXREG_COUNT
	.align		4
        /*008c*/ 	.byte	0x03, 0x1b
        /*008e*/ 	.short	0x0080


	//----- nvinfo : EIATTR_NUM_BARRIERS
	.align		4
        /*0090*/ 	.byte	0x02, 0x4c
        /*0092*/ 	.byte	0x01
	.zero		1


	//----- nvinfo : EIATTR_MERCURY_ISA_VERSION
	.align		4
        /*0094*/ 	.byte	0x03, 0x5f
        /*0096*/ 	.short	0x0101


	//----- nvinfo : EIATTR_EXIT_INSTR_OFFSETS
	.align		4
        /*0098*/ 	.byte	0x04, 0x1c
        /*009a*/ 	.short	(.L_811 - .L_810)


	//   ....[0]....
.L_810:
        /*009c*/ 	.word	0x00002170


	//   ....[1]....
        /*00a0*/ 	.word	0x000022c0


	//----- nvinfo : EIATTR_MAX_THREADS
	.align		4
.L_811:
        /*00a4*/ 	.byte	0x04, 0x05
        /*00a6*/ 	.short	(.L_813 - .L_812)
.L_812:
        /*00a8*/ 	.word	0x00000200
        /*00ac*/ 	.word	0x00000001
        /*00b0*/ 	.word	0x00000001


	//----- nvinfo : EIATTR_CRS_STACK_SIZE
	.align		4
.L_813:
        /*00b4*/ 	.byte	0x04, 0x1e
        /*00b6*/ 	.short	(.L_815 - .L_814)
.L_814:
        /*00b8*/ 	.word	0x00000000


	//----- nvinfo : EIATTR_CBANK_PARAM_SIZE
	.align		4
.L_815:
        /*00bc*/ 	.byte	0x03, 0x19
        /*00be*/ 	.short	0x0698


	//----- nvinfo : EIATTR_PARAM_CBANK
	.align		4
        /*00c0*/ 	.byte	0x04, 0x0a
        /*00c2*/ 	.short	(.L_817 - .L_816)
	.align		4
.L_816:
        /*00c4*/ 	.word	index@(.nv.constant0._ZN2at4cuda17kernelHistogram1DIfflLi1ELi2ELin1ELNS0_23CUDAHistogramMemoryTypeE0EZNS0_21CUDA_tensor_histogramIffLb0EEEbNS_6TensorES4_S4_lNS_14AccumulateTypeIT0_Lb1EE4typeES8_NS0_13TensorArgTypeES9_S9_EUllE_EEvNS0_6detail10TensorInfoIT_T1_EESF_NSC_IKS6_SE_EElS8_S8_SE_T6_)
        /*00c8*/ 	.short	0x0210
        /*00ca*/ 	.short	0x0698


	//----- nvinfo : EIATTR_SW_WAR
	.align		4
.L_817:
        /*00cc*/ 	.byte	0x04, 0x36
        /*00ce*/ 	.short	(.L_819 - .L_818)
.L_818:
        /*00d0*/ 	.word	0x00000008
.L_819:


//--------------------- .nv.info._ZN2at4cuda17kernelHistogram1DIddlLi1ELi2ELin1ELNS0_23CUDAHistogramMemoryTypeE1EZNS0_21CUDA_tensor_histogramIddLb0EEEbNS_6TensorES4_S4_lNS_14AccumulateTypeIT0_Lb1EE4typeES8_NS0_13TensorArgTypeES9_S9_EUllE0_EEvNS0_6detail10TensorInfoIT_T1_EESF_NSC_IKS6_SE_EElS8_S8_SE_T6_ --------------------------
	.section	.nv.info._ZN2at4cuda17kernelHistogram1DIddlLi1ELi2ELin1ELNS0_23CUDAHistogramMemoryTypeE1EZNS0_21CUDA_tensor_histogramIddLb0EEEbNS_6TensorES4_S4_lNS_14AccumulateTypeIT0_Lb1EE4typeES8_NS0_13TensorArgTypeES9_S9_EUllE0_EEvNS0_6detail10TensorInfoIT_T1_EESF_NSC_IKS6_SE_EElS8_S8_SE_T6_,"",@"SHT_CUDA_INFO"
	.sectionflags	@""
	.align	4


	//----- nvinfo : EIATTR_CUDA_API_VERSION
	.align		4
        /*0000*/ 	.byte	0x04, 0x37
        /*0002*/ 	.short	(.L_821 - .L_820)
.L_820:
        /*0004*/ 	.word	0x00000082


	//----- nvinfo : EIATTR_KPARAM_INFO
	.align		4
.L_821:
        /*0008*/ 	.byte	0x04, 0x17
        /*000a*/ 	.short	(.L_823 - .L_822)
.L_822:
        /*000c*/ 	.word	0x00000000
        /*0010*/ 	.short	0x0007
        /*0012*/ 	.short	0x0500
        /*0014*/ 	.byte	0x00, 0xf0, 0x05, 0x00


	//----- nvinfo : EIATTR_KPARAM_INFO
	.align		4
.L_823:
        /*0018*/ 	.byte	0x04, 0x17
        /*001a*/ 	.short	(.L_825 - .L_824)
.L_824:
        /*001c*/ 	.word	0x00000000
        /*0020*/ 	.short	0x0006
        /*0022*/ 	.short	0x04f8
        /*0024*/ 	.byte	0x00, 0xf0, 0x21, 0x00


	//----- nvinfo : EIATTR_KPARAM_INFO
	.align		4
.L_825:
        /*0028*/ 	.byte	0x04, 0x17
        /*002a*/ 	.short	(.L_827 - .L_826)
.L_826:
        /*002c*/ 	.word	0x00000000
        /*0030*/ 	.short	0x0005
        /*0032*/ 	.short	0x04f0
        /*0034*/ 	.byte	0x00, 0xf0, 0x21, 0x00


	//----- nvinfo : EIATTR_KPARAM_INFO
	.align		4
.L_827:
        /*0038*/ 	.byte	0x04, 0x17
        /*003a*/ 	.short	(.L_829 - .L_828)
.L_828:
        /*003c*/ 	.word	0x00000000
        /*0040*/ 	.short	0x0004
        /*0042*/ 	.short	0x04e8
        /*0044*/ 	.byte	0x00, 0xf0, 0x21, 0x00


	//----- nvinfo : EIATTR_KPARAM_INFO
	.align		4
.L_829:
        /*0048*/ 	.byte	0x04, 0x17
        /*004a*/ 	.short	(.L_831 - .L_830)
.L_830:
        /*004c*/ 	.word	0x00000000
        /*0050*/ 	.short	0x0003
        /*0052*/ 	.short	0x04e0
        /*0054*/ 	.byte	0x00, 0xf0, 0x21, 0x00


	//----- nvinfo : EIATTR_KPARAM_INFO
	.align		4
.L_831:
        /*0058*/ 	.byte	0x04, 0x17
        /*005a*/ 	.short	(.L_833 - .L_832)
.L_832:
        /*005c*/ 	.word	0x00000000
        /*0060*/ 	.short	0x0002
        /*0062*/ 	.short	0x0340
        /*0064*/ 	.byte	0x00, 0xf0, 0x81, 0x06


	//----- nvinfo : EIATTR_KPARAM_INFO
	.align		4
.L_833:
        /*0068*/ 	.byte	0x04, 0x17
        /*006a*/ 	.short	(.L_835 - .L_834)
.L_834:
        /*006c*/ 	.word	0x00000000
        /*0070*/ 	.short	0x0001
        /*0072*/ 	.short	0x01a0
        /*0074*/ 	.byte	0x00, 0xf0, 0x81, 0x06


	//----- nvinfo : EIATTR_KPARAM_INFO
	.align		4
.L_835:
        /*0078*/ 	.byte	0x04, 0x17
        /*007a*/ 	.short	(.L_837 - .L_836)
.L_836:
        /*007c*/ 	.word	0x00000000
        /*0080*/ 	.short	0x0000
        /*0082*/ 	.short	0x0000
        /*0084*/ 	.byte	0x00, 0xf0, 0x81, 0x06


	//----- nvinfo : EIATTR_SPARSE_MMA_MASK
	.align		4
.L_837:
        /*0088*/ 	.byte	0x03, 0x50
        /*008a*/ 	.short	0x0000


	//----- nvinfo : EIATTR_MAXREG_COUNT
	.align		4
        /*008c*/ 	.byte	0x03, 0x1b
        /*008e*/ 	.short	0x0080


	//----- nvinfo : EIATTR_MERCURY_ISA_VERSION
	.align		4
        /*0090*/ 	.byte	0x03, 0x5f
        /*0092*/ 	.short	0x0101


	//----- nvinfo : EIATTR_EXIT_INSTR_OFFSETS
	.align		4
        /*0094*/ 	.byte	0x04, 0x1c
        /*0096*/ 	.short	(.L_839 - .L_838)


	//   ....[0]....
.L_838:
        /*0098*/ 	.word	0x00000080


	//   ....[1]....
        /*009c*/ 	.word	0x00000590


	//   ....[2]....
        /*00a0*/ 	.word	0x00002200


	//----- nvinfo : EIATTR_MAX_THREADS
	.align		4
.L_839:
        /*00a4*/ 	.byte	0x04, 0x05
        /*00a6*/ 	.short	(.L_841 - .L_840)
.L_840:
        /*00a8*/ 	.word	0x00000200
        /*00ac*/ 	.word	0x00000001
        /*00b0*/ 	.word	0x00000001


	//----- nvinfo : EIATTR_CRS_STACK_SIZE
	.align		4
.L_841:
        /*00b4*/ 	.byte	0x04, 0x1e
        /*00b6*/ 	.short	(.L_843 - .L_842)
.L_842:
        /*00b8*/ 	.word	0x00000000


	//----- nvinfo : EIATTR_CBANK_PARAM_SIZE
	.align		4
.L_843:
        /*00bc*/ 	.byte	0x03, 0x19
        /*00be*/ 	.short	0x0501


	//----- nvinfo : EIATTR_PARAM_CBANK
	.align		4
        /*00c0*/ 	.byte	0x04, 0x0a
        /*00c2*/ 	.short	(.L_845 - .L_844)
	.align		4
.L_844:
        /*00c4*/ 	.word	index@(.nv.constant0._ZN2at4cuda17kernelHistogram1DIddlLi1ELi2ELin1ELNS0_23CUDAHistogramMemoryTypeE1EZNS0_21CUDA_tensor_histogramIddLb0EEEbNS_6TensorES4_S4_lNS_14AccumulateTypeIT0_Lb1EE4typeES8_NS0_13TensorArgTypeES9_S9_EUllE0_EEvNS0_6detail10TensorInfoIT_T1_EESF_NSC_IKS6_SE_EElS8_S8_SE_T6_)
        /*00c8*/ 	.short	0x0210
        /*00ca*/ 	.short	0x0501


	//----- nvinfo : EIATTR_SW_WAR
	.align		4
.L_845:
        /*00cc*/ 	.byte	0x04, 0x36
        /*00ce*/ 	.short	(.L_847 - .L_846)
.L_846:
        /*00d0*/ 	.word	0x00000008
.L_847:


//--------------------- .nv.info._ZN2at4cuda17kernelHistogram1DIddlLi1ELi2ELin1ELNS0_23CUDAHistogramMemoryTypeE0EZNS0_21CUDA_tensor_histogramIddLb0EEEbNS_6TensorES4_S4_lNS_14AccumulateTypeIT0_Lb1EE4typeES8_NS0_13TensorArgTypeES9_S9_EUllE0_EEvNS0_6detail10TensorInfoIT_T1_EESF_NSC_IKS6_SE_EElS8_S8_SE_T6_ --------------------------
	.section	.nv.info._ZN2at4cuda17kernelHistogram1DIddlLi1ELi2ELin1ELNS0_23CUDAHistogramMemoryTypeE0EZNS0_21CUDA_tensor_histogramIddLb0EEEbNS_6TensorES4_S4_lNS_14AccumulateTypeIT0_Lb1EE4typeES8_NS0_13TensorArgTypeES9_S9_EUllE0_EEvNS0_6detail10TensorInfoIT_T1_EESF_NSC_IKS6_SE_EElS8_S8_SE_T6_,"",@"SHT_CUDA_INFO"
	.sectionflags	@""
	.align	4


	//----- nvinfo : EIATTR_CUDA_API_VERSION
	.align		4
        /*0000*/ 	.byte	0x04, 0x37
        /*0002*/ 	.short	(.L_849 - .L_848)
.L_848:
        /*0004*/ 	.word	0x00000082


	//----- nvinfo : EIATTR_KPARAM_INFO
	.align		4
.L_849:
        /*0008*/ 	.byte	0x04, 0x17
        /*000a*/ 	.short	(.L_851 - .L_850)
.L_850:
        /*000c*/ 	.word	0x00000000
        /*0010*/ 	.short	0x0007
        /*0012*/ 	.short	0x0500
        /*0014*/ 	.byte	0x00, 0xf0, 0x05, 0x00


	//----- nvinfo : EIATTR_KPARAM_INFO
	.align		4
.L_851:
        /*0018*/ 	.byte	0x04, 0x17
        /*001a*/ 	.short	(.L_853 - .L_852)
.L_852:
        /*001c*/ 	.word	0x00000000
        /*0020*/ 	.short	0x0006
        /*0022*/ 	.short	0x04f8
        /*0024*/ 	.byte	0x00, 0xf0, 0x21, 0x00


	//----- nvinfo : EIATTR_KPARAM_INFO
	.align		4
.L_853:
        /*0028*/ 	.byte	0x04, 0x17
        /*002a*/ 	.short	(.L_855 - .L_854)
.L_854:
        /*002c*/ 	.word	0x00000000
        /*0030*/ 	.short	0x0005
        /*0032*/ 	.short	0x04f0
        /*0034*/ 	.byte	0x00, 0xf0, 0x21, 0x00


	//----- nvinfo : EIATTR_KPARAM_INFO
	.align		4
.L_855:
        /*0038*/ 	.byte	0x04, 0x17
        /*003a*/ 	.short	(.L_857 - .L_856)
.L_856:
        /*003c*/ 	.word	0x00000000
        /*0040*/ 	.short	0x0004
        /*0042*/ 	.short	0x04e8
        /*0044*/ 	.byte	0x00, 0xf0, 0x21, 0x00


	//----- nvinfo : EIATTR_KPARAM_INFO
	.align		4
.L_857:
        /*0048*/ 	.byte	0x04, 0x17
        /*004a*/ 	.short	(.L_859 - .L_858)
.L_858:
        /*004c*/ 	.word	0x00000000
        /*0050*/ 	.short	0x0003
        /*0052*/ 	.short	0x04e0
        /*0054*/ 	.byte	0x00, 0xf0, 0x21, 0x00


	//----- nvinfo : EIATTR_KPARAM_INFO
	.align		4
.L_859:
        /*0058*/ 	.byte	0x04, 0x17
        /*005a*/ 	.short	(.L_861 - .L_860)
.L_860:
        /*005c*/ 	.word	0x00000000
        /*0060*/ 	.short	0x0002
        /*0062*/ 	.short	0x0340
        /*0064*/ 	.byte	0x00, 0xf0, 0x81, 0x06


	//----- nvinfo : EIATTR_KPARAM_INFO
	.align		4
.L_861:
        /*0068*/ 	.byte	0x04, 0x17
        /*006a*/ 	.short	(.L_863 - .L_862)
.L_862:
        /*006c*/ 	.word	0x00000000
        /*0070*/ 	.short	0x0001
        /*0072*/ 	.short	0x01a0
        /*0074*/ 	.byte	0x00, 0xf0, 0x81, 0x06


	//----- nvinfo : EIATTR_KPARAM_INFO
	.align		4
.L_863:
        /*0078*/ 	.byte	0x04, 0x17
        /*007a*/ 	.short	(.L_865 - .L_864)
.L_864:
        /*007c*/ 	.word	0x00000000
        /*0080*/ 	.short	0x0000
        /*0082*/ 	.short	0x0000
        /*0084*/ 	.byte	0x00, 0xf0, 0x81, 0x06


	//----- nvinfo : EIATTR_SPARSE_MMA_MASK
	.align		4
.L_865:
        /*0088*/ 	.byte	0x03, 0x50
        /*008a*/ 	.short	0x0000


	//----- nvinfo : EIATTR_MAXREG_COUNT
	.align		4
        /*008c*/ 	.byte	0x03, 0x1b
        /*008e*/ 	.short	0x0080


	//----- nvinfo : EIATTR_NUM_BARRIERS
	.align		4
        /*0090*/ 	.byte	0x02, 0x4c
        /*0092*/ 	.byte	0x01
	.zero		1


	//----- nvinfo : EIATTR_MERCURY_ISA_VERSION
	.align		4
        /*0094*/ 	.byte	0x03, 0x5f
        /*0096*/ 	.short	0x0101


	//----- nvinfo : EIATTR_EXIT_INSTR_OFFSETS
	.align		4
        /*0098*/ 	.byte	0x04, 0x1c
        /*009a*/ 	.short	(.L_867 - .L_866)


	//   ....[0]....
.L_866:
        /*009c*/ 	.word	0x000024b0


	//   ....[1]....
        /*00a0*/ 	.word	0x00002600


	//----- nvinfo : EIATTR_MAX_THREADS
	.align		4
.L_867:
        /*00a4*/ 	.byte	0x04, 0x05
        /*00a6*/ 	.short	(.L_869 - .L_868)
.L_868:
        /*00a8*/ 	.word	0x00000200
        /*00ac*/ 	.word	0x00000001
        /*00b0*/ 	.word	0x00000001


	//----- nvinfo : EIATTR_CRS_STACK_SIZE
	.align		4
.L_869:
        /*00b4*/ 	.byte	0x04, 0x1e
        /*00b6*/ 	.short	(.L_871 - .L_870)
.L_870:
        /*00b8*/ 	.word	0x00000000


	//----- nvinfo : EIATTR_CBANK_PARAM_SIZE
	.align		4
.L_871:
        /*00bc*/ 	.byte	0x03, 0x19
        /*00be*/ 	.short	0x0501


	//----- nvinfo : EIATTR_PARAM_CBANK
	.align		4
        /*00c0*/ 	.byte	0x04, 0x0a
        /*00c2*/ 	.short	(.L_873 - .L_872)
	.align		4
.L_872:
        /*00c4*/ 	.word	index@(.nv.constant0._ZN2at4cuda17kernelHistogram1DIddlLi1ELi2ELin1ELNS0_23CUDAHistogramMemoryTypeE0EZNS0_21CUDA_tensor_histogramIddLb0EEEbNS_6TensorES4_S4_lNS_14AccumulateTypeIT0_Lb1EE4typeES8_NS0_13TensorArgTypeES9_S9_EUllE0_EEvNS0_6detail10TensorInfoIT_T1_EESF_NSC_IKS6_SE_EElS8_S8_SE_T6_)
        /*00c8*/ 	.short	0x0210
        /*00ca*/ 	.short	0x0501


	//----- nvinfo : EIATTR_SW_WAR
	.align		4
.L_873:
        /*00cc*/ 	.byte	0x04, 0x36
        /*00ce*/ 	.short	(.L_875 - .L_874)
.L_874:
        /*00d0*/ 	.word	0x00000008
.L_875:


//--------------------- .nv.info._ZN2at4cuda17kernelHistogram1DIddlLi1ELi2ELin1ELNS0_23CUDAHistogramMemoryTypeE1EZNS0_21CUDA_tensor_histogramIddLb0EEEbNS_6TensorES4_S4_lNS_14AccumulateTypeIT0_Lb1EE4typeES8_NS0_13TensorArgTypeES9_S9_EUllE_EEvNS0_6detail10TensorInfoIT_T1_EESF_NSC_IKS6_SE_EElS8_S8_SE_T6_ --------------------------
	.section	.nv.info._ZN2at4cuda17kernelHistogram1DIddlLi1ELi2ELin1ELNS0_23CUDAHistogramMemoryTypeE1EZNS0_21CUDA_tensor_histogramIddLb0EEEbNS_6TensorES4_S4_lNS_14AccumulateTypeIT0_Lb1EE4typeES8_NS0_13TensorArgTypeES9_S9_EUllE_EEvNS0_6detail10TensorInfoIT_T1_EESF_NSC_IKS6_SE_EElS8_S8_SE_T6_,"",@"SHT_CUDA_INFO"
	.sectionflags	@""
	.align	4


	//----- nvinfo : EIATTR_CUDA_API_VERSION
	.align		4
        /*0000*/ 	.byte	0x04, 0x37
        /*0002*/ 	.short	(.L_877 - .L_876)
.L_876:
        /*0004*/ 	.word	0x00000082


	//----- nvinfo : EIATTR_KPARAM_INFO
	.align		4
.L_877:
        /*0008*/ 	.byte	0x04, 0x17
        /*000a*/ 	.short	(.L_879 - .L_878)
.L_878:
        /*000c*/ 	.word	0x00000000
        /*0010*/ 	.short	0x0007
        /*0012*/ 	.short	0x0500
        /*0014*/ 	.byte	0x00, 0xf0, 0x81, 0x06


	//----- nvinfo : EIATTR_KPARAM_INFO
	.align		4
.L_879:
        /*0018*/ 	.byte	0x04, 0x17
        /*001a*/ 	.short	(.L_881 - .L_880)
.L_880:
        /*001c*/ 	.word	0x00000000
        /*0020*/ 	.short	0x0006
        /*0022*/ 	.short	0x04f8
        /*0024*/ 	.byte	0x00, 0xf0, 0x21, 0x00


	//----- nvinfo : EIATTR_KPARAM_INFO
	.align		4
.L_881:
        /*0028*/ 	.byte	0x04, 0x17
        /*002a*/ 	.short	(.L_883 - .L_882)
.L_882:
        /*002c*/ 	.word	0x00000000
        /*0030*/ 	.short	0x0005
        /*0032*/ 	.short	0x04f0
        /*0034*/ 	.byte	0x00, 0xf0, 0x21, 0x00


	//----- nvinfo : EIATTR_KPARAM_INFO
	.align		4
.L_883:
        /*0038*/ 	.byte	0x04, 0x17
        /*003a*/ 	.short	(.L_885 - .L_884)
.L_884:
        /*003c*/ 	.word	0x00000000
        /*0040*/ 	.short	0x0004
        /*0042*/ 	.short	0x04e8
        /*0044*/ 	.byte	0x00, 0xf0, 0x21, 0x00


	//----- nvinfo : EIATTR_KPARAM_INFO
	.align		4
.L_885:
        /*0048*/ 	.byte	0x04, 0x17
        /*004a*/ 	.short	(.L_887 - .L_886)
.L_886:
        /*004c*/ 	.word	0x00000000
        /*0050*/ 	.short	0x0003
        /*0052*/ 	.short	0x04e0
        /*0054*/ 	.byte	0x00, 0xf0, 0x21, 0x00


	//----- nvinfo : EIATTR_KPARAM_INFO
	.align		4
.L_887:
        /*0058*/ 	.byte	0x04, 0x17
        /*005a*/ 	.short	(.L_889 - .L_888)
.L_888:
        /*005c*/ 	.word	0x00000000
        /*0060*/ 	.short	0x0002
        /*0062*/ 	.short	0x0340
        /*0064*/ 	.byte	0x00, 0xf0, 0x81, 0x06


	//----- nvinfo : EIATTR_KPARAM_INFO
	.align		4
.L_889:
        /*0068*/ 	.byte	0x04, 0x17
        /*006a*/ 	.short	(.L_891 - .L_890)
.L_890:
        /*006c*/ 	.word	0x00000000
        /*0070*/ 	.short	0x0001
        /*0072*/ 	.short	0x01a0
        /*0074*/ 	.byte	0x00, 0xf0, 0x81, 0x06


	//----- nvinfo : EIATTR_KPARAM_INFO
	.align		4
.L_891:
        /*0078*/ 	.byte	0x04, 0x17
        /*007a*/ 	.short	(.L_893 - .L_892)
.L_892:
        /*007c*/ 	.word	0x00000000
        /*0080*/ 	.short	0x0000
        /*0082*/ 	.short	0x0000
        /*0084*/ 	.byte	0x00, 0xf0, 0x81, 0x06


	//----- nvinfo : EIATTR_SPARSE_MMA_MASK
	.align		4
.L_893:
        /*0088*/ 	.byte	0x03, 0x50
        /*008a*/ 	.short	0x0000


	//----- nvinfo : EIATTR_MAXREG_COUNT
	.align		4
        /*008c*/ 	.byte	0x03, 0x1b
        /*008e*/ 	.short	0x0080


	//----- nvinfo : EIATTR_MERCURY_ISA_VERSION
	.align		4
        /*0090*/ 	.byte	0x03, 0x5f
        /*0092*/ 	.short	0x0101


	//----- nvinfo : EIATTR_EXIT_INSTR_OFFSETS
	.align		4
        /*0094*/ 	.byte	0x04, 0x1c
        /*0096*/ 	.short	(.L_895 - .L_894)


	//   ....[0]....
.L_894:
        /*0098*/ 	.word	0x00000080


	//   ....[1]....
        /*009c*/ 	.word	0x00000620


	//   ....[2]....
        /*00a0*/ 	.word	0x00002360


	//----- nvinfo : EIATTR_MAX_THREADS
	.align		4
.L_895:
        /*00a4*/ 	.byte	0x04, 0x05
        /*00a6*/ 	.short	(.L_897 - .L_896)
.L_896:
        /*00a8*/ 	.word	0x00000200
        /*00ac*/ 	.word	0x00000001
        /*00b0*/ 	.word	0x00000001


	//----- nvinfo : EIATTR_CRS_STACK_SIZE
	.align		4
.L_897:
        /*00b4*/ 	.byte	0x04, 0x1e
        /*00b6*/ 	.short	(.L_899 - .L_898)
.L_898:
        /*00b8*/ 	.word	0x00000000


	//----- nvinfo : EIATTR_CBANK_PARAM_SIZE
	.align		4
.L_899:
        /*00bc*/ 	.byte	0x03, 0x19
        /*00be*/ 	.short	0x06a0


	//----- nvinfo : EIATTR_PARAM_CBANK
	.align		4
        /*00c0*/ 	.byte	0x04, 0x0a
        /*00c2*/ 	.short	(.L_901 - .L_900)
	.align		4
.L_900:
        /*00c4*/ 	.word	index@(.nv.constant0._ZN2at4cuda17kernelHistogram1DIddlLi1ELi2ELin1ELNS0_23CUDAHistogramMemoryTypeE1EZNS0_21CUDA_tensor_histogramIddLb0EEEbNS_6TensorES4_S4_lNS_14AccumulateTypeIT0_Lb1EE4typeES8_NS0_13TensorArgTypeES9_S9_EUllE_EEvNS0_6detail10TensorInfoIT_T1_EESF_NSC_IKS6_SE_EElS8_S8_SE_T6_)
        /*00c8*/ 	.short	0x0210
        /*00ca*/ 	.short	0x06a0


	//----- nvinfo : EIATTR_SW_WAR
	.align		4
.L_901:
        /*00cc*/ 	.byte	0x04, 0x36
        /*00ce*/ 	.short	(.L_903 - .L_902)
.L_902:
        /*00d0*/ 	.word	0x00000008
.L_903:


//--------------------- .nv.info._ZN2at4cuda17kernelHistogram1DIddlLi1ELi2ELin1ELNS0_23CUDAHistogramMemoryTypeE0EZNS0_21CUDA_tensor_histogramIddLb0EEEbNS_6TensorES4_S4_lNS_14AccumulateTypeIT0_Lb1EE4typeES8_NS0_13TensorArgTypeES9_S9_EUllE_EEvNS0_6detail10TensorInfoIT_T1_EESF_NSC_IKS6_SE_EElS8_S8_SE_T6_ --------------------------
	.section	.nv.info._ZN2at4cuda17kernelHistogram1DIddlLi1ELi2ELin1ELNS0_23CUDAHistogramMemoryTypeE0EZNS0_21CUDA_tensor_histogramIddLb0EEEbNS_6TensorES4_S4_lNS_14AccumulateTypeIT0_Lb1EE4typeES8_NS0_13TensorArgTypeES9_S9_EUllE_EEvNS0_6detail10TensorInfoIT_T1_EESF_NSC_IKS6_SE_EElS8_S8_SE_T6_,"",@"SHT_CUDA_INFO"
	.sectionflags	@""
	.align	4


	//----- nvinfo : EIATTR_CUDA_API_VERSION
	.align		4
        /*0000*/ 	.byte	0x04, 0x37
        /*0002*/ 	.short	(.L_905 - .L_904)
.L_904:
        /*0004*/ 	.word	0x00000082


	//----- nvinfo : EIATTR_KPARAM_INFO
	.align		4
.L_905:
        /*0008*/ 	.byte	0x04, 0x17
        /*000a*/ 	.short	(.L_907 - .L_906)
.L_906:
        /*000c*/ 	.word	0x00000000
        /*0010*/ 	.short	0x0007
        /*0012*/ 	.short	0x0500
        /*0014*/ 	.byte	0x00, 0xf0, 0x81, 0x06


	//----- nvinfo : EIATTR_KPARAM_INFO
	.align		4
.L_907:
        /*0018*/ 	.byte	0x04, 0x17
        /*001a*/ 	.short	(.L_909 - .L_908)
.L_908:
        /*001c*/ 	.word	0x00000000
        /*0020*/ 	.short	0x0006
        /*0022*/ 	.short	0x04f8
        /*0024*/ 	.byte	0x00, 0xf0, 0x21, 0x00


	//----- nvinfo : EIATTR_KPARAM_INFO
	.align		4
.L_909:
        /*0028*/ 	.byte	0x04, 0x17
        /*002a*/ 	.short	(.L_911 - .L_910)
.L_910:
        /*002c*/ 	.word	0x00000000
        /*0030*/ 	.short	0x0005
        /*0032*/ 	.short	0x04f0
        /*0034*/ 	.byte	0x00, 0xf0, 0x21, 0x00


	//----- nvinfo : EIATTR_KPARAM_INFO
	.align		4
.L_911:
        /*0038*/ 	.byte	0x04, 0x17
        /*003a*/ 	.short	(.L_913 - .L_912)
.L_912:
        /*003c*/ 	.word	0x00000000
        /*0040*/ 	.short	0x0004
        /*0042*/ 	.short	0x04e8
        /*0044*/ 	.byte	0x00, 0xf0, 0x21, 0x00


	//----- nvinfo : EIATTR_KPARAM_INFO
	.align		4
.L_913:
        /*0048*/ 	.byte	0x04, 0x17
        /*004a*/ 	.short	(.L_915 - .L_914)
.L_914:
        /*004c*/ 	.word	0x00000000
        /*0050*/ 	.short	0x0003
        /*0052*/ 	.short	0x04e0
        /*0054*/ 	.byte	0x00, 0xf0, 0x21, 0x00


	//----- nvinfo : EIATTR_KPARAM_INFO
	.align		4
.L_915:
        /*0058*/ 	.byte	0x04, 0x17
        /*005a*/ 	.short	(.L_917 - .L_916)
.L_916:
        /*005c*/ 	.word	0x00000000
        /*0060*/ 	.short	0x0002
        /*0062*/ 	.short	0x0340
        /*0064*/ 	.byte	0x00, 0xf0, 0x81, 0x06


	//----- nvinfo : EIATTR_KPARAM_INFO
	.align		4
.L_917:
        /*0068*/ 	.byte	0x04, 0x17
        /*006a*/ 	.short	(.L_919 - .L_918)
.L_918:
        /*006c*/ 	.word	0x00000000
        /*0070*/ 	.short	0x0001
        /*0072*/ 	.short	0x01a0
        /*0074*/ 	.byte	0x00, 0xf0, 0x81, 0x06


	//----- nvinfo : EIATTR_KPARAM_INFO
	.align		4
.L_919:
        /*0078*/ 	.byte	0x04, 0x17
        /*007a*/ 	.short	(.L_921 - .L_920)
.L_920:
        /*007c*/ 	.word	0x00000000
        /*0080*/ 	.short	0x0000
        /*0082*/ 	.short	0x0000
        /*0084*/ 	.byte	0x00, 0xf0, 0x81, 0x06


	//----- nvinfo : EIATTR_SPARSE_MMA_MASK
	.align		4
.L_921:
        /*0088*/ 	.byte	0x03, 0x50
        /*008a*/ 	.short	0x0000


	//----- nvinfo : EIATTR_MAXREG_COUNT
	.align		4
        /*008c*/ 	.byte	0x03, 0x1b
        /*008e*/ 	.short	0x0080


	//----- nvinfo : EIATTR_NUM_BARRIERS
	.align		4
        /*0090*/ 	.byte	0x02, 0x4c
        /*0092*/ 	.byte	0x01
	.zero		1


	//----- nvinfo : EIATTR_MERCURY_ISA_VERSION
	.align		4
        /*0094*/ 	.byte	0x03, 0x5f
        /*0096*/ 	.short	0x0101


	//----- nvinfo : EIATTR_EXIT_INSTR_OFFSETS
	.align		4
        /*0098*/ 	.byte	0x04, 0x1c
        /*009a*/ 	.short	(.L_923 - .L_922)


	//   ....[0]....
.L_922:
        /*009c*/ 	.word	0x000025c0


	//   ....[1]....
        /*00a0*/ 	.word	0x00002710


	//----- nvinfo : EIATTR_MAX_THREADS
	.align		4
.L_923:
        /*00a4*/ 	.byte	0x04, 0x05
        /*00a6*/ 	.short	(.L_925 - .L_924)
.L_924:
        /*00a8*/ 	.word	0x00000200
        /*00ac*/ 	.word	0x00000001
        /*00b0*/ 	.word	0x00000001


	//----- nvinfo : EIATTR_CRS_STACK_SIZE
	.align		4
.L_925:
        /*00b4*/ 	.byte	0x04, 0x1e
        /*00b6*/ 	.short	(.L_927 - .L_926)
.L_926:
        /*00b8*/ 	.word	0x00000000


	//----- nvinfo : EIATTR_CBANK_PARAM_SIZE
	.align		4
.L_927:
        /*00bc*/ 	.byte	0x03, 0x19
        /*00be*/ 	.short	0x06a0


	//----- nvinfo : EIATTR_PARAM_CBANK
	.align		4
        /*00c0*/ 	.byte	0x04, 0x0a
        /*00c2*/ 	.short	(.L_929 - .L_928)
	.align		4
.L_928:
        /*00c4*/ 	.word	index@(.nv.constant0._ZN2at4cuda17kernelHistogram1DIddlLi1ELi2ELin1ELNS0_23CUDAHistogramMemoryTypeE0EZNS0_21CUDA_tensor_histogramIddLb0EEEbNS_6TensorES4_S4_lNS_14AccumulateTypeIT0_Lb1EE4typeES8_NS0_13TensorArgTypeES9_S9_EUllE_EEvNS0_6detail10TensorInfoIT_T1_EESF_NSC_IKS6_SE_EElS8_S8_SE_T6_)
        /*00c8*/ 	.short	0x0210
        /*00ca*/ 	.short	0x06a0


	//----- nvinfo : EIATTR_SW_WAR
	.align		4
.L_929:
        /*00cc*/ 	.byte	0x04, 0x36
        /*00ce*/ 	.short	(.L_931 - .L_930)
.L_930:
        /*00d0*/ 	.word	0x00000008
.L_931:


//--------------------- .nv.info._ZN2at4cuda17kernelHistogram1DIsslLi1ELi2ELin1ELNS0_23CUDAHistogramMemoryTypeE1EZNS0_21CUDA_tensor_histogramIssLb0EEEbNS_6TensorES4_S4_lNS_14AccumulateTypeIT0_Lb1EE4typeES8_NS0_13TensorArgTypeES9_S9_EUllE0_EEvNS0_6detail10TensorInfoIT_T1_EESF_NSC_IKS6_SE_EElS8_S8_SE_T6_ --------------------------
	.section	.nv.info._ZN2at4cuda17kernelHistogram1DIsslLi1ELi2ELin1ELNS0_23CUDAHistogramMemoryTypeE1EZNS0_21CUDA_tensor_histogramIssLb0EEEbNS_6TensorES4_S4_lNS_14AccumulateTypeIT0_Lb1EE4typeES8_NS0_13TensorArgTypeES9_S9_EUllE0_EEvNS0_6detail10TensorInfoIT_T1_EESF_NSC_IKS6_SE_EElS8_S8_SE_T6_,"",@"SHT_CUDA_INFO"
	.sectionflags	@""
	.align	4


	//----- nvinfo : EIATTR_CUDA_API_VERSION
	.align		4
        /*0000*/ 	.byte	0x04, 0x37
        /*0002*/ 	.short	(.L_933 - .L_932)
.L_932:
        /*0004*/ 	.word	0x00000082


	//----- nvinfo : EIATTR_KPARAM_INFO
	.align		4
.L_933:
        /*0008*/ 	.byte	0x04, 0x17
        /*000a*/ 	.short	(.L_935 - .L_934)
.L_934:
        /*000c*/ 	.word	0x00000000
        /*0010*/ 	.short	0x0007
        /*0012*/ 	.short	0x0500
        /*0014*/ 	.byte	0x00, 0xf0, 0x05, 0x00


	//----- nvinfo : EIATTR_KPARAM_INFO
	.align		4
.L_935:
        /*0018*/ 	.byte	0x04, 0x17
        /*001a*/ 	.short	(.L_937 - .L_936)
.L_936:
        /*001c*/ 	.word	0x00000000
        /*0020*/ 	.short	0x0006
        /*0022*/ 	.short	0x04f8
        /*0024*/ 	.byte	0x00, 0xf0, 0x21, 0x00


	//----- nvinfo : EIATTR_KPARAM_INFO
	.align		4
.L_937:
        /*0028*/ 	.byte	0x04, 0x17
        /*002a*/ 	.short	(.L_939 - .L_938)
.L_938:
        /*002c*/ 	.word	0x00000000
        /*0030*/ 	.short	0x0005
        /*0032*/ 	.short	0x04f0
        /*0034*/ 	.byte	0x00, 0xf0, 0x21, 0x00


	//----- nvinfo : EIATTR_KPARAM_INFO
	.align		4
.L_939:
        /*0038*/ 	.byte	0x04, 0x17
        /*003a*/ 	.short	(.L_941 - .L_940)
.L_940:
        /*003c*/ 	.word	0x00000000
        /*0040*/ 	.short	0x0004
        /*0042*/ 	.short	0x04e8
        /*0044*/ 	.byte	0x00, 0xf0, 0x21, 0x00


	//----- nvinfo : EIATTR_KPARAM_INFO
	.align		4
.L_941:
        /*0048*/ 	.byte	0x04, 0x17
        /*004a*/ 	.short	(.L_943 - .L_942)
.L_942:
        /*004c*/ 	.word	0x00000000
        /*0050*/ 	.short	0x0003
        /*0052*/ 	.short	0x04e0
        /*0054*/ 	.byte	0x00, 0xf0, 0x21, 0x00


	//----- nvinfo : EIATTR_KPARAM_INFO
	.align		4
.L_943:
        /*0058*/ 	.byte	0x04, 0x17
        /*005a*/ 	.short	(.L_945 - .L_944)
.L_944:
        /*005c*/ 	.word	0x00000000
        /*0060*/ 	.short	0x0002
        /*0062*/ 	.short	0x0340
        /*0064*/ 	.byte	0x00, 0xf0, 0x81, 0x06


	//----- nvinfo : EIATTR_KPARAM_INFO
	.align		4
.L_945:
        /*0068*/ 	.byte	0x04, 0x17
        /*006a*/ 	.short	(.L_947 - .L_946)
.L_946:
        /*006c*/ 	.word	0x00000000
        /*0070*/ 	.short	0x0001
        /*0072*/ 	.short	0x01a0
        /*0074*/ 	.byte	0x00, 0xf0, 0x81, 0x06


	//----- nvinfo : EIATTR_KPARAM_INFO
	.align		4
.L_947:
        /*0078*/ 	.byte	0x04, 0x17
        /*007a*/ 	.short	(.L_949 - .L_948)
.L_948:
        /*007c*/ 	.word	0x00000000
        /*0080*/ 	.short	0x0000
        /*0082*/ 	.short	0x0000
        /*0084*/ 	.byte	0x00, 0xf0, 0x81, 0x06


	//----- nvinfo : EIATTR_SPARSE_MMA_MASK
	.align		4
.L_949:
        /*0088*/ 	.byte	0x03, 0x50
        /*008a*/ 	.short	0x0000


	//----- nvinfo : EIATTR_MAXREG_COUNT
	.align		4
        /*008c*/ 	.byte	0x03, 0x1b
        /*008e*/ 	.short	0x0080


	//----- nvinfo : EIATTR_MERCURY_ISA_VERSION
	.align		4
        /*0090*/ 	.byte	0x03, 0x5f
        /*0092*/ 	.short	0x0101


	//----- nvinfo : EIATTR_EXIT_INSTR_OFFSETS
	.align		4
        /*0094*/ 	.byte	0x04, 0x1c
        /*0096*/ 	.short	(.L_951 - .L_950)


	//   ....[0]....
.L_950:
        /*0098*/ 	.word	0x00000080


	//   ....[1]....
        /*009c*/ 	.word	0x00000750


	//   ....[2]....
        /*00a0*/ 	.word	0x000025d0


	//----- nvinfo : EIATTR_MAX_THREADS
	.align		4
.L_951:
        /*00a4*/ 	.byte	0x04, 0x05
        /*00a6*/ 	.short	(.L_953 - .L_952)
.L_952:
        /*00a8*/ 	.word	0x00000200
        /*00ac*/ 	.word	0x00000001
        /*00b0*/ 	.word	0x00000001


	//----- nvinfo : EIATTR_CRS_STACK_SIZE
	.align		4
.L_953:
        /*00b4*/ 	.byte	0x04, 0x1e
        /*00b6*/ 	.short	(.L_955 - .L_954)
.L_954:
        /*00b8*/ 	.word	0x00000000


	//----- nvinfo : EIATTR_CBANK_PARAM_SIZE
	.align		4
.L_955:
        /*00bc*/ 	.byte	0x03, 0x19
        /*00be*/ 	.short	0x0501


	//----- nvinfo : EIATTR_PARAM_CBANK
	.align		4
        /*00c0*/ 	.byte	0x04, 0x0a
        /*00c2*/ 	.short	(.L_957 - .L_956)
	.align		4
.L_956:
        /*00c4*/ 	.word	index@(.nv.constant0._ZN2at4cuda17kernelHistogram1DIsslLi1ELi2ELin1ELNS0_23CUDAHistogramMemoryTypeE1EZNS0_21CUDA_tensor_histogramIssLb0EEEbNS_6TensorES4_S4_lNS_14AccumulateTypeIT0_Lb1EE4typeES8_NS0_13TensorArgTypeES9_S9_EUllE0_EEvNS0_6detail10TensorInfoIT_T1_EESF_NSC_IKS6_SE_EElS8_S8_SE_T6_)
        /*00c8*/ 	.short	0x0210
        /*00ca*/ 	.short	0x0501


	//----- nvinfo : EIATTR_SW_WAR
	.align		4
.L_957:
        /*00cc*/ 	.byte	0x04, 0x36
        /*00ce*/ 	.short	(.L_959 - .L_958)
.L_958:
        /*00d0*/ 	.word	0x00000008
.L_959:


//--------------------- .nv.info._ZN2at4cuda17kernelHistogram1DIsslLi1ELi2ELin1ELNS0_23CUDAHistogramMemoryTypeE0EZNS0_21CUDA_tensor_histogramIssLb0EEEbNS_6TensorES4_S4_lNS_14AccumulateTypeIT0_Lb1EE4typeES8_NS0_13TensorArgTypeES9_S9_EUllE0_EEvNS0_6detail10TensorInfoIT_T1_EESF_NSC_IKS6_SE_EElS8_S8_SE_T6_ --------------------------
	.section	.nv.info._ZN2at4cuda17kernelHistogram1DIsslLi1ELi2ELin1ELNS0_23CUDAHistogramMemoryTypeE0EZNS0_21CUDA_tensor_histogramIssLb0EEEbNS_6TensorES4_S4_lNS_14AccumulateTypeIT0_Lb1EE4typeES8_NS0_13TensorArgTypeES9_S9_EUllE0_EEvNS0_6detail10TensorInfoIT_T1_EESF_NSC_IKS6_SE_EElS8_S8_SE_T6_,"",@"SHT_CUDA_INFO"
	.sectionflags	@""
	.align	4


	//----- nvinfo : EIATTR_CUDA_API_VERSION
	.align		4
        /*0000*/ 	.byte	0x04, 0x37
        /*0002*/ 	.short	(.L_961 - .L_960)
.L_960:
        /*0004*/ 	.word	0x00000082


	//----- nvinfo : EIATTR_KPARAM_INFO
	.align		4
.L_961:
        /*0008*/ 	.byte	0x04, 0x17
        /*000a*/ 	.short	(.L_963 - .L_962)
.L_962:
        /*000c*/ 	.word	0x00000000
        /*0010*/ 	.short	0x0007
        /*0012*/ 	.short	0x0500
        /*0014*/ 	.byte	0x00, 0xf0, 0x05, 0x00


	//----- nvinfo : EIATTR_KPARAM_INFO
	.align		4
.L_963:
        /*0018*/ 	.byte	0x04, 0x17
        /*001a*/ 	.short	(.L_965 - .L_964)
.L_964:
        /*001c*/ 	.word	0x00000000
        /*0020*/ 	.short	0x0006
        /*0022*/ 	.short	0x04f8
        /*0024*/ 	.byte	0x00, 0xf0, 0x21, 0x00


	//----- nvinfo : EIATTR_KPARAM_INFO
	.align		4
.L_965:
        /*0028*/ 	.byte	0x04, 0x17
        /*002a*/ 	.short	(.L_967 - .L_966)
.L_966:
        /*002c*/ 	.word	0x00000000
        /*0030*/ 	.short	0x0005
        /*0032*/ 	.short	0x04f0
        /*0034*/ 	.byte	0x00, 0xf0, 0x21, 0x00


	//----- nvinfo : EIATTR_KPARAM_INFO
	.align		4
.L_967:
        /*0038*/ 	.byte	0x04, 0x17
        /*003a*/ 	.short	(.L_969 - .L_968)
.L_968:
        /*003c*/ 	.word	0x00000000
        /*0040*/ 	.short	0x0004
        /*0042*/ 	.short	0x04e8
        /*0044*/ 	.byte	0x00, 0xf0, 0x21, 0x00


	//----- nvinfo : EIATTR_KPARAM_INFO
	.align		4
.L_969:
        /*0048*/ 	.byte	0x04, 0x17
        /*004a*/ 	.short	(.L_971 - .L_970)
.L_970:
        /*004c*/ 	.word	0x00000000
        /*0050*/ 	.short	0x0003
        /*0052*/ 	.short	0x04e0
        /*0054*/ 	.byte	0x00, 0xf0, 0x21, 0x00


	//----- nvinfo : EIATTR_KPARAM_INFO
	.align		4
.L_971:
        /*0058*/ 	.byte	0x04, 0x17
        /*005a*/ 	.short	(.L_973 - .L_972)
.L_972:
        /*005c*/ 	.word	0x00000000
        /*0060*/ 	.short	0x0002
        /*0062*/ 	.short	0x0340
        /*0064*/ 	.byte	0x00, 0xf0, 0x81, 0x06


	//----- nvinfo : EIATTR_KPARAM_INFO
	.align		4
.L_973:
        /*0068*/ 	.byte	0x04, 0x17
        /*006a*/ 	.short	(.L_975 - .L_974)
.L_974:
        /*006c*/ 	.word	0x00000000
        /*0070*/ 	.short	0x0001
        /*0072*/ 	.short	0x01a0
        /*0074*/ 	.byte	0x00, 0xf0, 0x81, 0x06


	//----- nvinfo : EIATTR_KPARAM_INFO
	.align		4
.L_975:
        /*0078*/ 	.byte	0x04, 0x17
        /*007a*/ 	.short	(.L_977 - .L_976)
.L_976:
        /*007c*/ 	.word	0x00000000
        /*0080*/ 	.short	0x0000
        /*0082*/ 	.short	0x0000
        /*0084*/ 	.byte	0x00, 0xf0, 0x81, 0x06


	//----- nvinfo : EIATTR_SPARSE_MMA_MASK
	.align		4
.L_977:
        /*0088*/ 	.byte	0x03, 0x50
        /*008a*/ 	.short	0x0000


	//----- nvinfo : EIATTR_MAXREG_COUNT
	.align		4
        /*008c*/ 	.byte	0x03, 0x1b
        /*008e*/ 	.short	0x0080


	//----- nvinfo : EIATTR_NUM_BARRIERS
	.align		4
        /*0090*/ 	.byte	0x02, 0x4c
        /*0092*/ 	.byte	0x01
	.zero		1


	//----- nvinfo : EIATTR_MERCURY_ISA_VERSION
	.align		4
        /*0094*/ 	.byte	0x03, 0x5f
        /*0096*/ 	.short	0x0101


	//----- nvinfo : EIATTR_EXIT_INSTR_OFFSETS
	.align		4
        /*0098*/ 	.byte	0x04, 0x1c
        /*009a*/ 	.short	(.L_979 - .L_978)


	//   ....[0]....
.L_978:
        /*009c*/ 	.word	0x000026f0


	//   ....[1]....
        /*00a0*/ 	.word	0x000029b0


	//----- nvinfo : EIATTR_MAX_THREADS
	.align		4
.L_979:
        /*00a4*/ 	.byte	0x04, 0x05
        /*00a6*/ 	.short	(.L_981 - .L_980)
.L_980:
        /*00a8*/ 	.word	0x00000200
        /*00ac*/ 	.word	0x00000001
        /*00b0*/ 	.word	0x00000001


	//----- nvinfo : EIATTR_CRS_STACK_SIZE
	.align		4
.L_981:
        /*00b4*/ 	.byte	0x04, 0x1e
        /*00b6*/ 	.short	(.L_983 - .L_982)
.L_982:
        /*00b8*/ 	.word	0x00000000


	//----- nvinfo : EIATTR_CBANK_PARAM_SIZE
	.align		4
.L_983:
        /*00bc*/ 	.byte	0x03, 0x19
        /*00be*/ 	.short	0x0501


	//----- nvinfo : EIATTR_PARAM_CBANK
	.align		4
        /*00c0*/ 	.byte	0x04, 0x0a
        /*00c2*/ 	.short	(.L_985 - .L_984)
	.align		4
.L_984:
        /*00c4*/ 	.word	index@(.nv.constant0._ZN2at4cuda17kernelHistogram1DIsslLi1ELi2ELin1ELNS0_23CUDAHistogramMemoryTypeE0EZNS0_21CUDA_tensor_histogramIssLb0EEEbNS_6TensorES4_S4_lNS_14AccumulateTypeIT0_Lb1EE4typeES8_NS0_13TensorArgTypeES9_S9_EUllE0_EEvNS0_6detail10TensorInfoIT_T1_EESF_NSC_IKS6_SE_EElS8_S8_SE_T6_)
        /*00c8*/ 	.short	0x0210
        /*00ca*/ 	.short	0x0501


	//----- nvinfo : EIATTR_SW_WAR
	.align		4
.L_985:
        /*00cc*/ 	.byte	0x04, 0x36
        /*00ce*/ 	.short	(.L_987 - .L_986)
.L_986:
        /*00d0*/ 	.word	0x00000008
.L_987:


//--------------------- .nv.info._ZN2at4cuda17kernelHistogram1DIsslLi1ELi2ELin1ELNS0_23CUDAHistogramMemoryTypeE1EZNS0_21CUDA_tensor_histogramIssLb0EEEbNS_6TensorES4_S4_lNS_14AccumulateTypeIT0_Lb1EE4typeES8_NS0_13TensorArgTypeES9_S9_EUllE_EEvNS0_6detail10TensorInfoIT_T1_EESF_NSC_IKS6_SE_EElS8_S8_SE_T6_ --------------------------
	.section	.nv.info._ZN2at4cuda17kernelHistogram1DIsslLi1ELi2ELin1ELNS0_23CUDAHistogramMemoryTypeE1EZNS0_21CUDA_tensor_histogramIssLb0EEEbNS_6TensorES4_S4_lNS_14AccumulateTypeIT0_Lb1EE4typeES8_NS0_13TensorArgTypeES9_S9_EUllE_EEvNS0_6detail10TensorInfoIT_T1_EESF_NSC_IKS6_SE_EElS8_S8_SE_T6_,"",@"SHT_CUDA_INFO"
	.sectionflags	@""
	.align	4


	//----- nvinfo : EIATTR_CUDA_API_VERSION
	.align		4
        /*0000*/ 	.byte	0x04, 0x37
        /*0002*/ 	.short	(.L_989 - .L_988)
.L_988:
        /*0004*/ 	.word	0x00000082


	//----- nvinfo : EIATTR_KPARAM_INFO
	.align		4
.L_989:
        /*0008*/ 	.byte	0x04, 0x17
        /*000a*/ 	.short	(.L_991 - .L_990)
.L_990:
        /*000c*/ 	.word	0x00000000
        /*0010*/ 	.short	0x0007
        /*0012*/ 	.short	0x0500
        /*0014*/ 	.byte	0x00, 0xf0, 0x81, 0x06


	//----- nvinfo : EIATTR_KPARAM_INFO
	.align		4
.L_991:
        /*0018*/ 	.byte	0x04, 0x17
        /*001a*/ 	.short	(.L_993 - .L_992)
.L_992:
        /*001c*/ 	.word	0x00000000
        /*0020*/ 	.short	0x0006
        /*0022*/ 	.short	0x04f8
        /*0024*/ 	.byte	0x00, 0xf0, 0x21, 0x00


	//----- nvinfo : EIATTR_KPARAM_INFO
	.align		4
.L_993:
        /*0028*/ 	.byte	0x04, 0x17
        /*002a*/ 	.short	(.L_995 - .L_994)
.L_994:
        /*002c*/ 	.word	0x00000000
        /*0030*/ 	.short	0x0005
        /*0032*/ 	.short	0x04f0
        /*0034*/ 	.byte	0x00, 0xf0, 0x21, 0x00


	//----- nvinfo : EIATTR_KPARAM_INFO
	.align		4
.L_995:
        /*0038*/ 	.byte	0x04, 0x17
        /*003a*/ 	.short	(.L_997 - .L_996)
.L_996:
        /*003c*/ 	.word	0x00000000
        /*0040*/ 	.short	0x0004
        /*0042*/ 	.short	0x04e8
        /*0044*/ 	.byte	0x00, 0xf0, 0x21, 0x00


	//----- nvinfo : EIATTR_KPARAM_INFO
	.align		4
.L_997:
        /*0048*/ 	.byte	0x04, 0x17
        /*004a*/ 	.short	(.L_999 - .L_998)
.L_998:
        /*004c*/ 	.word	0x00000000
        /*0050*/ 	.short	0x0003
        /*0052*/ 	.short	0x04e0
        /*0054*/ 	.byte	0x00, 0xf0, 0x21, 0x00


	//----- nvinfo : EIATTR_KPARAM_INFO
	.align		4
.L_999:
        /*0058*/ 	.byte	0x04, 0x17
        /*005a*/ 	.short	(.L_1001 - .L_1000)
.L_1000:
        /*005c*/ 	.word	0x00000000
        /*0060*/ 	.short	0x0002
        /*0062*/ 	.short	0x0340
        /*0064*/ 	.byte	0x00, 0xf0, 0x81, 0x06


	//----- nvinfo : EIATTR_KPARAM_INFO
	.align		4
.L_1001:
        /*0068*/ 	.byte	0x04, 0x17
        /*006a*/ 	.short	(.L_1003 - .L_1002)
.L_1002:
        /*006c*/ 	.word	0x00000000
        /*0070*/ 	.short	0x0001
        /*0072*/ 	.short	0x01a0
        /*0074*/ 	.byte	0x00, 0xf0, 0x81, 0x06


	//----- nvinfo : EIATTR_KPARAM_INFO
	.align		4
.L_1003:
        /*0078*/ 	.byte	0x04, 0x17
        /*007a*/ 	.short	(.L_1005 - .L_1004)
.L_1004:
        /*007c*/ 	.word	0x00000000
        /*0080*/ 	.short	0x0000
        /*0082*/ 	.short	0x0000
        /*0084*/ 	.byte	0x00, 0xf0, 0x81, 0x06


	//----- nvinfo : EIATTR_SPARSE_MMA_MASK
	.align		4
.L_1005:
        /*0088*/ 	.byte	0x03, 0x50
        /*008a*/ 	.short	0x0000


	//----- nvinfo : EIATTR_MAXREG_COUNT
	.align		4
        /*008c*/ 	.byte	0x03, 0x1b
        /*008e*/ 	.short	0x0080


	//----- nvinfo : EIATTR_MERCURY_ISA_VERSION
	.align		4
        /*0090*/ 	.byte	0x03, 0x5f
        /*0092*/ 	.short	0x0101


	//----- nvinfo : EIATTR_EXIT_INSTR_OFFSETS
	.align		4
        /*0094*/ 	.byte	0x04, 0x1c
        /*0096*/ 	.short	(.L_1007 - .L_1006)


	//   ....[0]....
.L_1006:
        /*0098*/ 	.word	0x00000080


	//   ....[1]....
        /*009c*/ 	.word	0x000007e0


	//   ....[2]....
        /*00a0*/ 	.word	0x000026f0


	//----- nvinfo : EIATTR_MAX_THREADS
	.align		4
.L_1007:
        /*00a4*/ 	.byte	0x04, 0x05
        /*00a6*/ 	.short	(.L_1009 - .L_1008)
.L_1008:
        /*00a8*/ 	.word	0x00000200
        /*00ac*/ 	.word	0x00000001
        /*00b0*/ 	.word	0x00000001


	//----- nvinfo : EIATTR_CRS_STACK_SIZE
	.align		4
.L_1009:
        /*00b4*/ 	.byte	0x04, 0x1e
        /*00b6*/ 	.short	(.L_1011 - .L_1010)
.L_1010:
        /*00b8*/ 	.word	0x00000000


	//----- nvinfo : EIATTR_CBANK_PARAM_SIZE
	.align		4
.L_1011:
        /*00bc*/ 	.byte	0x03, 0x19
        /*00be*/ 	.short	0x06a0


	//----- nvinfo : EIATTR_PARAM_CBANK
	.align		4
        /*00c0*/ 	.byte	0x04, 0x0a
        /*00c2*/ 	.short	(.L_1013 - .L_1012)
	.align		4
.L_1012:
        /*00c4*/ 	.word	index@(.nv.constant0._ZN2at4cuda17kernelHistogram1DIsslLi1ELi2ELin1ELNS0_23CUDAHistogramMemoryTypeE1EZNS0_21CUDA_tensor_histogramIssLb0EEEbNS_6TensorES4_S4_lNS_14AccumulateTypeIT0_Lb1EE4typeES8_NS0_13TensorArgTypeES9_S9_EUllE_EEvNS0_6detail10TensorInfoIT_T1_EESF_NSC_IKS6_SE_EElS8_S8_SE_T6_)
        /*00c8*/ 	.short	0x0210
        /*00ca*/ 	.short	0x06a0


	//----- nvinfo : EIATTR_SW_WAR
	.align		4
.L_1013:
        /*00cc*/ 	.byte	0x04, 0x36
        /*00ce*/ 	.short	(.L_1015 - .L_1014)
.L_1014:
        /*00d0*/ 	.word	0x00000008
.L_1015:


//--------------------- .nv.info._ZN2at4cuda17kernelHistogram1DIsslLi1ELi2ELin1ELNS0_23CUDAHistogramMemoryTypeE0EZNS0_21CUDA_tensor_histogramIssLb0EEEbNS_6TensorES4_S4_lNS_14AccumulateTypeIT0_Lb1EE4typeES8_NS0_13TensorArgTypeES9_S9_EUllE_EEvNS0_6detail10TensorInfoIT_T1_EESF_NSC_IKS6_SE_EElS8_S8_SE_T6_ --------------------------
	.section	.nv.info._ZN2at4cuda17kernelHistogram1DIsslLi1ELi2ELin1ELNS0_23CUDAHistogramMemoryTypeE0EZNS0_21CUDA_tensor_histogramIssLb0EEEbNS_6TensorES4_S4_lNS_14AccumulateTypeIT0_Lb1EE4typeES8_NS0_13TensorArgTypeES9_S9_EUllE_EEvNS0_6detail10TensorInfoIT_T1_EESF_NSC_IKS6_SE_EElS8_S8_SE_T6_,"",@"SHT_CUDA_INFO"
	.sectionflags	@""
	.align	4


	//----- nvinfo : EIATTR_CUDA_API_VERSION
	.align		4
        /*0000*/ 	.byte	0x04, 0x37
        /*0002*/ 	.short	(.L_1017 - .L_1016)
.L_1016:
        /*0004*/ 	.word	0x00000082


	//----- nvinfo : EIATTR_KPARAM_INFO
	.align		4
.L_1017:
        /*0008*/ 	.byte	0x04, 0x17
        /*000a*/ 	.short	(.L_1019 - .L_1018)
.L_1018:
        /*000c*/ 	.word	0x00000000
        /*0010*/ 	.short	0x0007
        /*0012*/ 	.short	0x0500
        /*0014*/ 	.byte	0x00, 0xf0, 0x81, 0x06


	//----- nvinfo : EIATTR_KPARAM_INFO
	.align		4
.L_1019:
        /*0018*/ 	.byte	0x04, 0x17
        /*001a*/ 	.short	(.L_1021 - .L_1020)
.L_1020:
        /*001c*/ 	.word	0x00000000
        /*0020*/ 	.short	0x0006
        /*0022*/ 	.short	0x04f8
        /*0024*/ 	.byte	0x00, 0xf0, 0x21, 0x00


	//----- nvinfo : EIATTR_KPARAM_INFO
	.align		4
.L_1021:
        /*0028*/ 	.byte	0x04, 0x17
        /*002a*/ 	.short	(.L_1023 - .L_1022)
.L_1022:
        /*002c*/ 	.word	0x00000000
        /*0030*/ 	.short	0x0005
        /*0032*/ 	.short	0x04f0
        /*0034*/ 	.byte	0x00, 0xf0, 0x21, 0x00


	//----- nvinfo : EIATTR_KPARAM_INFO
	.align		4
.L_1023:
        /*0038*/ 	.byte	0x04, 0x17
        /*003a*/ 	.short	(.L_1025 - .L_1024)
.L_1024:
        /*003c*/ 	.word	0x00000000
        /*0040*/ 	.short	0x0004
        /*0042*/ 	.short	0x04e8
        /*0044*/ 	.byte	0x00, 0xf0, 0x21, 0x00


	//----- nvinfo : EIATTR_KPARAM_INFO
	.align		4
.L_1025:
        /*0048*/ 	.byte	0x04, 0x17
        /*004a*/ 	.short	(.L_1027 - .L_1026)
.L_1026:
        /*004c*/ 	.word	0x00000000
        /*0050*/ 	.short	0x0003
        /*0052*/ 	.short	0x04e0
        /*0054*/ 	.byte	0x00, 0xf0, 0x21, 0x00


	//----- nvinfo : EIATTR_KPARAM_INFO
	.align		4
.L_1027:
        /*0058*/ 	.byte	0x04, 0x17
        /*005a*/ 	.short	(.L_1029 - .L_1028)
.L_1028:
        /*005c*/ 	.word	0x00000000
        /*0060*/ 	.short	0x0002
        /*0062*/ 	.short	0x0340
        /*0064*/ 	.byte	0x00, 0xf0, 0x81, 0x06


	//----- nvinfo : EIATTR_KPARAM_INFO
	.align		4
.L_1029:
        /*0068*/ 	.byte	0x04, 0x17
        /*006a*/ 	.short	(.L_1031 - .L_1030)
.L_1030:
        /*006c*/ 	.word	0x00000000
        /*0070*/ 	.short	0x0001
        /*0072*/ 	.short	0x01a0
        /*0074*/ 	.byte	0x00, 0xf0, 0x81, 0x06


	//----- nvinfo : EIATTR_KPARAM_INFO
	.align		4
.L_1031:
        /*0078*/ 	.byte	0x04, 0x17
        /*007a*/ 	.short	(.L_1033 - .L_1032)
.L_1032:
        /*007c*/ 	.word	0x00000000
        /*0080*/ 	.short	0x0000
        /*0082*/ 	.short	0x0000
        /*0084*/ 	.byte	0x00, 0xf0, 0x81, 0x06


	//----- nvinfo : EIATTR_SPARSE_MMA_MASK
	.align		4
.L_1033:
        /*0088*/ 	.byte	0x03, 0x50
        /*008a*/ 	.short	0x0000


	//----- nvinfo : EIATTR_MAXREG_COUNT
	.align		4
        /*008c*/ 	.byte	0x03, 0x1b
        /*008e*/ 	.short	0x0080


	//----- nvinfo : EIATTR_NUM_BARRIERS
	.align		4
        /*0090*/ 	.byte	0x02, 0x4c
        /*0092*/ 	.byte	0x01
	.zero		1


	//----- nvinfo : EIATTR_MERCURY_ISA_VERSION
	.align		4
        /*0094*/ 	.byte	0x03, 0x5f
        /*0096*/ 	.short	0x0101


	//----- nvinfo : EIATTR_EXIT_INSTR_OFFSETS
	.align		4
        /*0098*/ 	.byte	0x04, 0x1c
        /*009a*/ 	.short	(.L_1035 - .L_1034)


	//   ....[0]....
.L_1034:
        /*009c*/ 	.word	0x00002900


	//   ....[1]....
        /*00a0*/ 	.word	0x00002bc0


	//----- nvinfo : EIATTR_MAX_THREADS
	.align		4
.L_1035:
        /*00a4*/ 	.byte	0x04, 0x05
        /*00a6*/ 	.short	(.L_1037 - .L_1036)
.L_1036:
        /*00a8*/ 	.word	0x00000200
        /*00ac*/ 	.word	0x00000001
        /*00b0*/ 	.word	0x00000001


	//----- nvinfo : EIATTR_CRS_STACK_SIZE
	.align		4
.L_1037:
        /*00b4*/ 	.byte	0x04, 0x1e
        /*00b6*/ 	.short	(.L_1039 - .L_1038)
.L_1038:
        /*00b8*/ 	.word	0x00000000


	//----- nvinfo : EIATTR_CBANK_PARAM_SIZE
	.align		4
.L_1039:
        /*00bc*/ 	.byte	0x03, 0x19
        /*00be*/ 	.short	0x06a0


	//----- nvinfo : EIATTR_PARAM_CBANK
	.align		4
        /*00c0*/ 	.byte	0x04, 0x0a
        /*00c2*/ 	.short	(.L_1041 - .L_1040)
	.align		4
.L_1040:
        /*00c4*/ 	.word	index@(.nv.constant0._ZN2at4cuda17kernelHistogram1DIsslLi1ELi2ELin1ELNS0_23CUDAHistogramMemoryTypeE0EZNS0_21CUDA_tensor_histogramIssLb0EEEbNS_6TensorES4_S4_lNS_14AccumulateTypeIT0_Lb1EE4typeES8_NS0_13TensorArgTypeES9_S9_EUllE_EEvNS0_6detail10TensorInfoIT_T1_EESF_NSC_IKS6_SE_EElS8_S8_SE_T6_)
        /*00c8*/ 	.short	0x0210
        /*00ca*/ 	.short	0x06a0


	//----- nvinfo : EIATTR_SW_WAR
	.align		4
.L_1041:
        /*00cc*/ 	.byte	0x04, 0x36
        /*00ce*/ 	.short	(.L_1043 - .L_1042)
.L_1042:
        /*00d0*/ 	.word	0x00000008
.L_1043:


//--------------------- .nv.info._ZN2at4cuda17kernelHistogram1DIiilLi1ELi2ELin1ELNS0_23CUDAHistogramMemoryTypeE1EZNS0_21CUDA_tensor_histogramIiiLb0EEEbNS_6TensorES4_S4_lNS_14AccumulateTypeIT0_Lb1EE4typeES8_NS0_13TensorArgTypeES9_S9_EUllE0_EEvNS0_6detail10TensorInfoIT_T1_EESF_NSC_IKS6_SE_EElS8_S8_SE_T6_ --------------------------
	.section	.nv.info._ZN2at4cuda17kernelHistogram1DIiilLi1ELi2ELin1ELNS0_23CUDAHistogramMemoryTypeE1EZNS0_21CUDA_tensor_histogramIiiLb0EEEbNS_6TensorES4_S4_lNS_14AccumulateTypeIT0_Lb1EE4typeES8_NS0_13TensorArgTypeES9_S9_EUllE0_EEvNS0_6detail10TensorInfoIT_T1_EESF_NSC_IKS6_SE_EElS8_S8_SE_T6_,"",@"SHT_CUDA_INFO"
	.sectionflags	@""
	.align	4


	//----- nvinfo : EIATTR_CUDA_API_VERSION
	.align		4
        /*0000*/ 	.byte	0x04, 0x37
        /*0002*/ 	.short	(.L_1045 - .L_1044)
.L_1044:
        /*0004*/ 	.word	0x00000082


	//----- nvinfo : EIATTR_KPARAM_INFO
	.align		4
.L_1045:
        /*0008*/ 	.byte	0x04, 0x17
        /*000a*/ 	.short	(.L_1047 - .L_1046)
.L_1046:
        /*000c*/ 	.word	0x00000000
        /*0010*/ 	.short	0x0007
        /*0012*/ 	.short	0x0500
        /*0014*/ 	.byte	0x00, 0xf0, 0x05, 0x00


	//----- nvinfo : EIATTR_KPARAM_INFO
	.align		4
.L_1047:
        /*0018*/ 	.byte	0x04, 0x17
        /*001a*/ 	.short	(.L_1049 - .L_1048)
.L_1048:
        /*001c*/ 	.word	0x00000000
        /*0020*/ 	.short	0x0006
        /*0022*/ 	.short	0x04f8
        /*0024*/ 	.byte	0x00, 0xf0, 0x21, 0x00


	//----- nvinfo : EIATTR_KPARAM_INFO
	.align		4
.L_1049:
        /*0028*/ 	.byte	0x04, 0x17
        /*002a*/ 	.short	(.L_1051 - .L_1050)
.L_1050:
        /*002c*/ 	.word	0x00000000
        /*0030*/ 	.short	0x0005
        /*0032*/ 	.short	0x04f0
        /*0034*/ 	.byte	0x00, 0xf0, 0x21, 0x00


	//----- nvinfo : EIATTR_KPARAM_INFO
	.align		4
.L_1051:
        /*0038*/ 	.byte	0x04, 0x17
        /*003a*/ 	.short	(.L_1053 - .L_1052)
.L_1052:
        /*003c*/ 	.word	0x00000000
        /*0040*/ 	.short	0x0004
        /*0042*/ 	.short	0x04e8
        /*0044*/ 	.byte	0x00, 0xf0, 0x21, 0x00


	//----- nvinfo : EIATTR_KPARAM_INFO
	.align		4
.L_1053:
        /*0048*/ 	.byte	0x04, 0x17
        /*004a*/ 	.short	(.L_1055 - .L_1054)
.L_1054:
        /*004c*/ 	.word	0x00000000
        /*0050*/ 	.short	0x0003
        /*0052*/ 	.short	0x04e0
        /*0054*/ 	.byte	0x00, 0xf0, 0x21, 0x00


	//----- nvinfo : EIATTR_KPARAM_INFO
	.align		4
.L_1055:
        /*0058*/ 	.byte	0x04, 0x17
        /*005a*/ 	.short	(.L_1057 - .L_1056)
.L_1056:
        /*005c*/ 	.word	0x00000000
        /*0060*/ 	.short	0x0002
        /*0062*/ 	.short	0x0340
        /*0064*/ 	.byte	0x00, 0xf0, 0x81, 0x06


	//----- nvinfo : EIATTR_KPARAM_INFO
	.align		4
.L_1057:
        /*0068*/ 	.byte	0x04, 0x17
        /*006a*/ 	.short	(.L_1059 - .L_1058)
.L_1058:
        /*006c*/ 	.word	0x00000000
        /*0070*/ 	.short	0x0001
        /*0072*/ 	.short	0x01a0
        /*0074*/ 	.byte	0x00, 0xf0, 0x81, 0x06


	//----- nvinfo : EIATTR_KPARAM_INFO
	.align		4
.L_1059:
        /*0078*/ 	.byte	0x04, 0x17
        /*007a*/ 	.short	(.L_1061 - .L_1060)
.L_1060:
        /*007c*/ 	.word	0x00000000
        /*0080*/ 	.short	0x0000
        /*0082*/ 	.short	0x0000
        /*0084*/ 	.byte	0x00, 0xf0, 0x81, 0x06


	//----- nvinfo : EIATTR_SPARSE_MMA_MASK
	.align		4
.L_1061:
        /*0088*/ 	.byte	0x03, 0x50
        /*008a*/ 	.short	0x0000


	//----- nvinfo : EIATTR_MAXREG_COUNT
	.align		4
        /*008c*/ 	.byte	0x03, 0x1b
        /*008e*/ 	.short	0x0080


	//----- nvinfo : EIATTR_MERCURY_ISA_VERSION
	.align		4
        /*0090*/ 	.byte	0x03, 0x5f
        /*0092*/ 	.short	0x0101


	//----- nvinfo : EIATTR_EXIT_INSTR_OFFSETS
	.align		4
        /*0094*/ 	.byte	0x04, 0x1c
        /*0096*/ 	.short	(.L_1063 - .L_1062)


	//   ....[0]....
.L_1062:
        /*0098*/ 	.word	0x00000080


	//   ....[1]....
        /*009c*/ 	.word	0x00000630


	//   ....[2]....
        /*00a0*/ 	.word	0x000023e0


	//----- nvinfo : EIATTR_MAX_THREADS
	.align		4
.L_1063:
        /*00a4*/ 	.byte	0x04, 0x05
        /*00a6*/ 	.short	(.L_1065 - .L_1064)
.L_1064:
        /*00a8*/ 	.word	0x00000200
        /*00ac*/ 	.word	0x00000001
        /*00b0*/ 	.word	0x00000001


	//----- nvinfo : EIATTR_CRS_STACK_SIZE
	.align		4
.L_1065:
        /*00b4*/ 	.byte	0x04, 0x1e
        /*00b6*/ 	.short	(.L_1067 - .L_1066)
.L_1066:
        /*00b8*/ 	.word	0x00000000


	//----- nvinfo : EIATTR_CBANK_PARAM_SIZE
	.align		4
.L_1067:
        /*00bc*/ 	.byte	0x03, 0x19
        /*00be*/ 	.short	0x0501


	//----- nvinfo : EIATTR_PARAM_CBANK
	.align		4
        /*00c0*/ 	.byte	0x04, 0x0a
        /*00c2*/ 	.short	(.L_1069 - .L_1068)
	.align		4
.L_1068:
        /*00c4*/ 	.word	index@(.nv.constant0._ZN2at4cuda17kernelHistogram1DIiilLi1ELi2ELin1ELNS0_23CUDAHistogramMemoryTypeE1EZNS0_21CUDA_tensor_histogramIiiLb0EEEbNS_6TensorES4_S4_lNS_14AccumulateTypeIT0_Lb1EE4typeES8_NS0_13TensorArgTypeES9_S9_EUllE0_EEvNS0_6detail10TensorInfoIT_T1_EESF_NSC_IKS6_SE_EElS8_S8_SE_T6_)
        /*00c8*/ 	.short	0x0210
        /*00ca*/ 	.short	0x0501


	//----- nvinfo : EIATTR_SW_WAR
	.align		4
.L_1069:
        /*00cc*/ 	.byte	0x04, 0x36
        /*00ce*/ 	.short	(.L_1071 - .L_1070)
.L_1070:
        /*00d0*/ 	.word	0x00000008
.L_1071:


//--------------------- .nv.info._ZN2at4cuda17kernelHistogram1DIiilLi1ELi2ELin1ELNS0_23CUDAHistogramMemoryTypeE0EZNS0_21CUDA_tensor_histogramIiiLb0EEEbNS_6TensorES4_S4_lNS_14AccumulateTypeIT0_Lb1EE4typeES8_NS0_13TensorArgTypeES9_S9_EUllE0_EEvNS0_6detail10TensorInfoIT_T1_EESF_NSC_IKS6_SE_EElS8_S8_SE_T6_ --------------------------
	.section	.nv.info._ZN2at4cuda17kernelHistogram1DIiilLi1ELi2ELin1ELNS0_23CUDAHistogramMemoryTypeE0EZNS0_21CUDA_tensor_histogramIiiLb0EEEbNS_6TensorES4_S4_lNS_14AccumulateTypeIT0_Lb1EE4typeES8_NS0_13TensorArgTypeES9_S9_EUllE0_EEvNS0_6detail10TensorInfoIT_T1_EESF_NSC_IKS6_SE_EElS8_S8_SE_T6_,"",@"SHT_CUDA_INFO"
	.sectionflags	@""
	.align	4


	//----- nvinfo : EIATTR_CUDA_API_VERSION
	.align		4
        /*0000*/ 	.byte	0x04, 0x37
        /*0002*/ 	.short	(.L_1073 - .L_1072)
.L_1072:
        /*0004*/ 	.word	0x00000082


	//----- nvinfo : EIATTR_KPARAM_INFO
	.align		4
.L_1073:
        /*0008*/ 	.byte	0x04, 0x17
        /*000a*/ 	.short	(.L_1075 - .L_1074)
.L_1074:
        /*000c*/ 	.word	0x00000000
        /*0010*/ 	.short	0x0007
        /*0012*/ 	.short	0x0500
        /*0014*/ 	.byte	0x00, 0xf0, 0x05, 0x00


	//----- nvinfo : EIATTR_KPARAM_INFO
	.align		4
.L_1075:
        /*0018*/ 	.byte	0x04, 0x17
        /*001a*/ 	.short	(.L_1077 - .L_1076)
.L_1076:
        /*001c*/ 	.word	0x00000000
        /*0020*/ 	.short	0x0006
        /*0022*/ 	.short	0x04f8
        /*0024*/ 	.byte	0x00, 0xf0, 0x21, 0x00


	//----- nvinfo : EIATTR_KPARAM_INFO
	.align		4
.L_1077:
        /*0028*/ 	.byte	0x04, 0x17
        /*002a*/ 	.short	(.L_1079 - .L_1078)
.L_1078:
        /*002c*/ 	.word	0x00000000
        /*0030*/ 	.short	0x0005
        /*0032*/ 	.short	0x04f0
        /*0034*/ 	.byte	0x00, 0xf0, 0x21, 0x00


	//----- nvinfo : EIATTR_KPARAM_INFO
	.align		4
.L_1079:
        /*0038*/ 	.byte	0x04, 0x17
        /*003a*/ 	.short	(.L_1081 - .L_1080)
.L_1080:
        /*003c*/ 	.word	0x00000000
        /*0040*/ 	.short	0x0004
        /*0042*/ 	.short	0x04e8
        /*0044*/ 	.byte	0x00, 0xf0, 0x21, 0x00


	//----- nvinfo : EIATTR_KPARAM_INFO
	.align		4
.L_1081:
        /*0048*/ 	.byte	0x04, 0x17
        /*004a*/ 	.short	(.L_1083 - .L_1082)
.L_1082:
        /*004c*/ 	.word	0x00000000
        /*0050*/ 	.short	0x0003
        /*0052*/ 	.short	0x04e0
        /*0054*/ 	.byte	0x00, 0xf0, 0x21, 0x00


	//----- nvinfo : EIATTR_KPARAM_INFO
	.align		4
.L_1083:
        /*0058*/ 	.byte	0x04, 0x17
        /*005a*/ 	.short	(.L_1085 - .L_1084)
.L_1084:
        /*005c*/ 	.word	0x00000000
        /*0060*/ 	.short	0x0002
        /*0062*/ 	.short	0x0340
        /*0064*/ 	.byte	0x00, 0xf0, 0x81, 0x06


	//----- nvinfo : EIATTR_KPARAM_INFO
	.align		4
.L_1085:
        /*0068*/ 	.byte	0x04, 0x17
        /*006a*/ 	.short	(.L_1087 - .L_1086)
.L_1086:
        /*006c*/ 	.word	0x00000000
        /*0070*/ 	.short	0x0001
        /*0072*/ 	.short	0x01a0
        /*0074*/ 	.byte	0x00, 0xf0, 0x81, 0x06


	//----- nvinfo : EIATTR_KPARAM_INFO
	.align		4
.L_1087:
        /*0078*/ 	.byte	0x04, 0x17
        /*007a*/ 	.short	(.L_1089 - .L_1088)
.L_1088:
        /*007c*/ 	.word	0x00000000
        /*0080*/ 	.short	0x0000
        /*0082*/ 	.short	0x0000
        /*0084*/ 	.byte	0x00, 0xf0, 0x81, 0x06


	//----- nvinfo : EIATTR_SPARSE_MMA_MASK
	.align		4
.L_1089:
        /*0088*/ 	.byte	0x03, 0x50
        /*008a*/ 	.short	0x0000


	//----- nvinfo : EIATTR_MAXREG_COUNT
	.align		4
        /*008c*/ 	.byte	0x03, 0x1b
        /*008e*/ 	.short	0x0080


	//----- nvinfo : EIATTR_NUM_BARRIERS
	.align		4
        /*0090*/ 	.byte	0x02, 0x4c
        /*0092*/ 	.byte	0x01
	.zero		1


	//----- nvinfo : EIATTR_MERCURY_ISA_VERSION
	.align		4
        /*0094*/ 	.byte	0x03, 0x5f
        /*0096*/ 	.short	0x0101


	//----- nvinfo : EIATTR_EXIT_INSTR_OFFSETS
	.align		4
        /*0098*/ 	.byte	0x04, 0x1c
        /*009a*/ 	.short	(.L_1091 - .L_1090)


	//   ....[0]....
.L_1090:
        /*009c*/ 	.word	0x000023d0


	//   ....[1]....
        /*00a0*/ 	.word	0x00002530


	//----- nvinfo : EIATTR_MAX_THREADS
	.align		4
.L_1091:
        /*00a4*/ 	.byte	0x04, 0x05
        /*00a6*/ 	.short	(.L_1093 - .L_1092)
.L_1092:
        /*00a8*/ 	.word	0x00000200
        /*00ac*/ 	.word	0x00000001
        /*00b0*/ 	.word	0x00000001


	//----- nvinfo : EIATTR_CRS_STACK_SIZE
	.align		4
.L_1093:
        /*00b4*/ 	.byte	0x04, 0x1e
        /*00b6*/ 	.short	(.L_1095 - .L_1094)
.L_1094:
        /*00b8*/ 	.word	0x00000000


	//----- nvinfo : EIATTR_CBANK_PARAM_SIZE
	.align		4
.L_1095:
        /*00bc*/ 	.byte	0x03, 0x19
        /*00be*/ 	.short	0x0501


	//----- nvinfo : EIATTR_PARAM_CBANK
	.align		4
        /*00c0*/ 	.byte	0x04, 0x0a
        /*00c2*/ 	.short	(.L_1097 - .L_1096)
	.align		4
.L_1096:
        /*00c4*/ 	.word	index@(.nv.constant0._ZN2at4cuda17kernelHistogram1DIiilLi1ELi2ELin1ELNS0_23CUDAHistogramMemoryTypeE0EZNS0_21CUDA_tensor_histogramIiiLb0EEEbNS_6TensorES4_S4_lNS_14AccumulateTypeIT0_Lb1EE4typeES8_NS0_13TensorArgTypeES9_S9_EUllE0_EEvNS0_6detail10TensorInfoIT_T1_EESF_NSC_IKS6_SE_EElS8_S8_SE_T6_)
        /*00c8*/ 	.short	0x0210
        /*00ca*/ 	.short	0x0501


	//----- nvinfo : EIATTR_SW_WAR
	.align		4
.L_1097:
        /*00cc*/ 	.byte	0x04, 0x36
        /*00ce*/ 	.short	(.L_1099 - .L_1098)
.L_1098:
        /*00d0*/ 	.word	0x00000008
.L_1099:


//--------------------- .nv.info._ZN2at4cuda17kernelHistogram1DIiilLi1ELi2ELin1ELNS0_23CUDAHistogramMemoryTypeE1EZNS0_21CUDA_tensor_histogramIiiLb0EEEbNS_6TensorES4_S4_lNS_14AccumulateTypeIT0_Lb1EE4typeES8_NS0_13TensorArgTypeES9_S9_EUllE_EEvNS0_6detail10TensorInfoIT_T1_EESF_NSC_IKS6_SE_EElS8_S8_SE_T6_ --------------------------
	.section	.nv.info._ZN2at4cuda17kernelHistogram1DIiilLi1ELi2ELin1ELNS0_23CUDAHistogramMemoryTypeE1EZNS0_21CUDA_tensor_histogramIiiLb0EEEbNS_6TensorES4_S4_lNS_14AccumulateTypeIT0_Lb1EE4typeES8_NS0_13TensorArgTypeES9_S9_EUllE_EEvNS0_6detail10TensorInfoIT_T1_EESF_NSC_IKS6_SE_EElS8_S8_SE_T6_,"",@"SHT_CUDA_INFO"
	.sectionflags	@""
	.align	4


	//----- nvinfo : EIATTR_CUDA_API_VERSION
	.align		4
        /*0000*/ 	.byte	0x04, 0x37
        /*0002*/ 	.short	(.L_1101 - .L_1100)
.L_1100:
        /*0004*/ 	.word	0x00000082


	//----- nvinfo : EIATTR_KPARAM_INFO
	.align		4
.L_1101:
        /*0008*/ 	.byte	0x04, 0x17
        /*000a*/ 	.short	(.L_1103 - .L_1102)
.L_1102:
        /*000c*/ 	.word	0x00000000
        /*0010*/ 	.short	0x0007
        /*0012*/ 	.short	0x0500
        /*0014*/ 	.byte	0x00, 0xf0, 0x81, 0x06


	//----- nvinfo : EIATTR_KPARAM_INFO
	.align		4
.L_1103:
        /*0018*/ 	.byte	0x04, 0x17
        /*001a*/ 	.short	(.L_1105 - .L_1104)
.L_1104:
        /*001c*/ 	.word	0x00000000
        /*0020*/ 	.short	0x0006
        /*0022*/ 	.short	0x04f8
        /*0024*/ 	.byte	0x00, 0xf0, 0x21, 0x00


	//----- nvinfo : EIATTR_KPARAM_INFO
	.align		4
.L_1105:
        /*0028*/ 	.byte	0x04, 0x17
        /*002a*/ 	.short	(.L_1107 - .L_1106)
.L_1106:
        /*002c*/ 	.word	0x00000000
        /*0030*/ 	.short	0x0005
        /*0032*/ 	.short	0x04f0
        /*0034*/ 	.byte	0x00, 0xf0, 0x21, 0x00


	//----- nvinfo : EIATTR_KPARAM_INFO
	.align		4
.L_1107:
        /*0038*/ 	.byte	0x04, 0x17
        /*003a*/ 	.short	(.L_1109 - .L_1108)
.L_1108:
        /*003c*/ 	.word	0x00000000
        /*0040*/ 	.short	0x0004
        /*0042*/ 	.short	0x04e8
        /*0044*/ 	.byte	0x00, 0xf0, 0x21, 0x00


	//----- nvinfo : EIATTR_KPARAM_INFO
	.align		4
.L_1109:
        /*0048*/ 	.byte	0x04, 0x17
        /*004a*/ 	.short	(.L_1111 - .L_1110)
.L_1110:
        /*004c*/ 	.word	0x00000000
        /*0050*/ 	.short	0x0003
        /*0052*/ 	.short	0x04e0
        /*0054*/ 	.byte	0x00, 0xf0, 0x21, 0x00


	//----- nvinfo : EIATTR_KPARAM_INFO
	.align		4
.L_1111:
        /*0058*/ 	.byte	0x04, 0x17
        /*005a*/ 	.short	(.L_1113 - .L_1112)
.L_1112:
        /*005c*/ 	.word	0x00000000
        /*0060*/ 	.short	0x0002
        /*0062*/ 	.short	0x0340
        /*0064*/ 	.byte	0x00, 0xf0, 0x81, 0x06


	//----- nvinfo : EIATTR_KPARAM_INFO
	.align		4
.L_1113:
        /*0068*/ 	.byte	0x04, 0x17
        /*006a*/ 	.short	(.L_1115 - .L_1114)
.L_1114:
        /*006c*/ 	.word	0x00000000
        /*0070*/ 	.short	0x0001
        /*0072*/ 	.short	0x01a0
        /*0074*/ 	.byte	0x00, 0xf0, 0x81, 0x06


	//----- nvinfo : EIATTR_KPARAM_INFO
	.align		4
.L_1115:
        /*0078*/ 	.byte	0x04, 0x17
        /*007a*/ 	.short	(.L_1117 - .L_1116)
.L_1116:
        /*007c*/ 	.word	0x00000000
        /*0080*/ 	.short	0x0000
        /*0082*/ 	.short	0x0000
        /*0084*/ 	.byte	0x00, 0xf0, 0x81, 0x06


	//----- nvinfo : EIATTR_SPARSE_MMA_MASK
	.align		4
.L_1117:
        /*0088*/ 	.byte	0x03, 0x50
        /*008a*/ 	.short	0x0000


	//----- nvinfo : EIATTR_MAXREG_COUNT
	.align		4
        /*008c*/ 	.byte	0x03, 0x1b
        /*008e*/ 	.short	0x0080


	//----- nvinfo : EIATTR_MERCURY_ISA_VERSION
	.align		4
        /*0090*/ 	.byte	0x03, 0x5f
        /*0092*/ 	.short	0x0101


	//----- nvinfo : EIATTR_EXIT_INSTR_OFFSETS
	.align		4
        /*0094*/ 	.byte	0x04, 0x1c
        /*0096*/ 	.short	(.L_1119 - .L_1118)


	//   ....[0]....
.L_1118:
        /*0098*/ 	.word	0x00000080


	//   ....[1]....
        /*009c*/ 	.word	0x000006c0


	//   ....[2]....
        /*00a0*/ 	.word	0x00002500


	//----- nvinfo : EIATTR_MAX_THREADS
	.align		4
.L_1119:
        /*00a4*/ 	.byte	0x04, 0x05
        /*00a6*/ 	.short	(.L_1121 - .L_1120)
.L_1120:
        /*00a8*/ 	.word	0x00000200
        /*00ac*/ 	.word	0x00000001
        /*00b0*/ 	.word	0x00000001


	//----- nvinfo : EIATTR_CRS_STACK_SIZE
	.align		4
.L_1121:
        /*00b4*/ 	.byte	0x04, 0x1e
        /*00b6*/ 	.short	(.L_1123 - .L_1122)
.L_1122:
        /*00b8*/ 	.word	0x00000000


	//----- nvinfo : EIATTR_CBANK_PARAM_SIZE
	.align		4
.L_1123:
        /*00bc*/ 	.byte	0x03, 0x19
        /*00be*/ 	.short	0x06a0


	//----- nvinfo : EIATTR_PARAM_CBANK
	.align		4
        /*00c0*/ 	.byte	0x04, 0x0a
        /*00c2*/ 	.short	(.L_1125 - .L_1124)
	.align		4
.L_1124:
        /*00c4*/ 	.word	index@(.nv.constant0._ZN2at4cuda17kernelHistogram1DIiilLi1ELi2ELin1ELNS0_23CUDAHistogramMemoryTypeE1EZNS0_21CUDA_tensor_histogramIiiLb0EEEbNS_6TensorES4_S4_lNS_14AccumulateTypeIT0_Lb1EE4typeES8_NS0_13TensorArgTypeES9_S9_EUllE_EEvNS0_6detail10TensorInfoIT_T1_EESF_NSC_IKS6_SE_EElS8_S8_SE_T6_)
        /*00c8*/ 	.short	0x0210
        /*00ca*/ 	.short	0x06a0


	//----- nvinfo : EIATTR_SW_WAR
	.align		4
.L_1125:
        /*00cc*/ 	.byte	0x04, 0x36
        /*00ce*/ 	.short	(.L_1127 - .L_1126)
.L_1126:
        /*00d0*/ 	.word	0x00000008
.L_1127:


//--------------------- .nv.info._ZN2at4cuda17kernelHistogram1DIiilLi1ELi2ELin1ELNS0_23CUDAHistogramMemoryTypeE0EZNS0_21CUDA_tensor_histogramIiiLb0EEEbNS_6TensorES4_S4_lNS_14AccumulateTypeIT0_Lb1EE4typeES8_NS0_13TensorArgTypeES9_S9_EUllE_EEvNS0_6detail10TensorInfoIT_T1_EESF_NSC_IKS6_SE_EElS8_S8_SE_T6_ --------------------------
	.section	.nv.info._ZN2at4cuda17kernelHistogram1DIiilLi1ELi2ELin1ELNS0_23CUDAHistogramMemoryTypeE0EZNS0_21CUDA_tensor_histogramIiiLb0EEEbNS_6TensorES4_S4_lNS_14AccumulateTypeIT0_Lb1EE4typeES8_NS0_13TensorArgTypeES9_S9_EUllE_EEvNS0_6detail10TensorInfoIT_T1_EESF_NSC_IKS6_SE_EElS8_S8_SE_T6_,"",@"SHT_CUDA_INFO"
	.sectionflags	@""
	.align	4


	//----- nvinfo : EIATTR_CUDA_API_VERSION
	.align		4
        /*0000*/ 	.byte	0x04, 0x37
        /*0002*/ 	.short	(.L_1129 - .L_1128)
.L_1128:
        /*0004*/ 	.word	0x00000082


	//----- nvinfo : EIATTR_KPARAM_INFO
	.align		4
.L_1129:
        /*0008*/ 	.byte	0x04, 0x17
        /*000a*/ 	.short	(.L_1131 - .L_1130)
.L_1130:
        /*000c*/ 	.word	0x00000000
        /*0010*/ 	.short	0x0007
        /*0012*/ 	.short	0x0500
        /*0014*/ 	.byte	0x00, 0xf0, 0x81, 0x06


	//----- nvinfo : EIATTR_KPARAM_INFO
	.align		4
.L_1131:
        /*0018*/ 	.byte	0x04, 0x17
        /*001a*/ 	.short	(.L_1133 - .L_1132)
.L_1132:
        /*001c*/ 	.word	0x00000000
        /*0020*/ 	.short	0x0006
        /*0022*/ 	.short	0x04f8
        /*0024*/ 	.byte	0x00, 0xf0, 0x21, 0x00


	//----- nvinfo : EIATTR_KPARAM_INFO
	.align		4
.L_1133:
        /*0028*/ 	.byte	0x04, 0x17
        /*002a*/ 	.short	(.L_1135 - .L_1134)
.L_1134:
        /*002c*/ 	.word	0x00000000
        /*0030*/ 	.short	0x0005
        /*0032*/ 	.short	0x04f0
        /*0034*/ 	.byte	0x00, 0xf0, 0x21, 0x00


	//----- nvinfo : EIATTR_KPARAM_INFO
	.align		4
.L_1135:
        /*0038*/ 	.byte	0x04, 0x17
        /*003a*/ 	.short	(.L_1137 - .L_1136)
.L_1136:
        /*003c*/ 	.word	0x00000000
        /*0040*/ 	.short	0x0004
        /*0042*/ 	.short	0x04e8
        /*0044*/ 	.byte	0x00, 0xf0, 0x21, 0x00


	//----- nvinfo : EIATTR_KPARAM_INFO
	.align		4
.L_1137:
        /*0048*/ 	.byte	0x04, 0x17
        /*004a*/ 	.short	(.L_1139 - .L_1138)
.L_1138:
        /*004c*/ 	.word	0x00000000
        /*0050*/ 	.short	0x0003
        /*0052*/ 	.short	0x04e0
        /*0054*/ 	.byte	0x00, 0xf0, 0x21, 0x00


	//----- nvinfo : EIATTR_KPARAM_INFO
	.align		4
.L_1139:
        /*0058*/ 	.byte	0x04, 0x17
        /*005a*/ 	.short	(.L_1141 - .L_1140)
.L_1140:
        /*005c*/ 	.word	0x00000000
        /*0060*/ 	.short	0x0002
        /*0062*/ 	.short	0x0340
        /*0064*/ 	.byte	0x00, 0xf0, 0x81, 0x06


	//----- nvinfo : EIATTR_KPARAM_INFO
	.align		4
.L_1141:
        /*0068*/ 	.byte	0x04, 0x17
        /*006a*/ 	.short	(.L_1143 - .L_1142)
.L_1142:
        /*006c*/ 	.word	0x00000000
        /*0070*/ 	.short	0x0001
        /*0072*/ 	.short	0x01a0
        /*0074*/ 	.byte	0x00, 0xf0, 0x81, 0x06


	//----- nvinfo : EIATTR_KPARAM_INFO
	.align		4
.L_1143:
        /*0078*/ 	.byte	0x04, 0x17
        /*007a*/ 	.short	(.L_1145 - .L_1144)
.L_1144:
        /*007c*/ 	.word	0x00000000
        /*0080*/ 	.short	0x0000
        /*0082*/ 	.short	0x0000
        /*0084*/ 	.byte	0x00, 0xf0, 0x81, 0x06


	//----- nvinfo : EIATTR_SPARSE_MMA_MASK
	.align		4
.L_1145:
        /*0088*/ 	.byte	0x03, 0x50
        /*008a*/ 	.short	0x0000


	//----- nvinfo : EIATTR_MAXREG_COUNT
	.align		4
        /*008c*/ 	.byte	0x03, 0x1b
        /*008e*/ 	.short	0x0080


	//----- nvinfo : EIATTR_NUM_BARRIERS
	.align		4
        /*0090*/ 	.byte	0x02, 0x4c
        /*0092*/ 	.byte	0x01
	.zero		1


	//----- nvinfo : EIATTR_MERCURY_ISA_VERSION
	.align		4
        /*0094*/ 	.byte	0x03, 0x5f
        /*0096*/ 	.short	0x0101


	//----- nvinfo : EIATTR_EXIT_INSTR_OFFSETS
	.align		4
        /*0098*/ 	.byte	0x04, 0x1c
        /*009a*/ 	.short	(.L_1147 - .L_1146)


	//   ....[0]....
.L_1146:
        /*009c*/ 	.word	0x00002660


	//   ....[1]....
        /*00a0*/ 	.word	0x000027b0


	//----- nvinfo : EIATTR_MAX_THREADS
	.align		4
.L_1147:
        /*00a4*/ 	.byte	0x04, 0x05
        /*00a6*/ 	.short	(.L_1149 - .L_1148)
.L_1148:
        /*00a8*/ 	.word	0x00000200
        /*00ac*/ 	.word	0x00000001
        /*00b0*/ 	.word	0x00000001


	//----- nvinfo : EIATTR_CRS_STACK_SIZE
	.align		4
.L_1149:
        /*00b4*/ 	.byte	0x04, 0x1e
        /*00b6*/ 	.short	(.L_1151 - .L_1150)
.L_1150:
        /*00b8*/ 	.word	0x00000000


	//----- nvinfo : EIATTR_CBANK_PARAM_SIZE
	.align		4
.L_1151:
        /*00bc*/ 	.byte	0x03, 0x19
        /*00be*/ 	.short	0x06a0


	//----- nvinfo : EIATTR_PARAM_CBANK
	.align		4
        /*00c0*/ 	.byte	0x04, 0x0a
        /*00c2*/ 	.short	(.L_1153 - .L_1152)
	.align		4
.L_1152:
        /*00c4*/ 	.word	index@(.nv.constant0._ZN2at4cuda17kernelHistogram1DIiilLi1ELi2ELin1ELNS0_23CUDAHistogramMemoryTypeE0EZNS0_21CUDA_tensor_histogramIiiLb0EEEbNS_6TensorES4_S4_lNS_14AccumulateTypeIT0_Lb1EE4typeES8_NS0_13TensorArgTypeES9_S9_EUllE_EEvNS0_6detail10TensorInfoIT_T1_EESF_NSC_IKS6_SE_EElS8_S8_SE_T6_)
        /*00c8*/ 	.short	0x0210
        /*00ca*/ 	.short	0x06a0


	//----- nvinfo : EIATTR_SW_WAR
	.align		4
.L_1153:
        /*00cc*/ 	.byte	0x04, 0x36
        /*00ce*/ 	.short	(.L_1155 - .L_1154)
.L_1154:
        /*00d0*/ 	.word	0x00000008
.L_1155:


//--------------------- .nv.info._ZN2at4cuda17kernelHistogram1DIaalLi1ELi2ELin1ELNS0_23CUDAHistogramMemoryTypeE1EZNS0_21CUDA_tensor_histogramIaaLb0EEEbNS_6TensorES4_S4_lNS_14AccumulateTypeIT0_Lb1EE4typeES8_NS0_13TensorArgTypeES9_S9_EUllE0_EEvNS0_6detail10TensorInfoIT_T1_EESF_NSC_IKS6_SE_EElS8_S8_SE_T6_ --------------------------
	.section	.nv.info._ZN2at4cuda17kernelHistogram1DIaalLi1ELi2ELin1ELNS0_23CUDAHistogramMemoryTypeE1EZNS0_21CUDA_tensor_histogramIaaLb0EEEbNS_6TensorES4_S4_lNS_14AccumulateTypeIT0_Lb1EE4typeES8_NS0_13TensorArgTypeES9_S9_EUllE0_EEvNS0_6detail10TensorInfoIT_T1_EESF_NSC_IKS6_SE_EElS8_S8_SE_T6_,"",@"SHT_CUDA_INFO"
	.sectionflags	@""
	.align	4


	//----- nvinfo : EIATTR_CUDA_API_VERSION
	.align		4
        /*0000*/ 	.byte	0x04, 0x37
        /*0002*/ 	.short	(.L_1157 - .L_1156)
.L_1156:
        /*0004*/ 	.word	0x00000082


	//----- nvinfo : EIATTR_KPARAM_INFO
	.align		4
.L_1157:
        /*0008*/ 	.byte	0x04, 0x17
        /*000a*/ 	.short	(.L_1159 - .L_1158)
.L_1158:
        /*000c*/ 	.word	0x00000000
        /*0010*/ 	.short	0x0007
        /*0012*/ 	.short	0x0500
        /*0014*/ 	.byte	0x00, 0xf0, 0x05, 0x00


	//----- nvinfo : EIATTR_KPARAM_INFO
	.align		4
.L_1159:
        /*0018*/ 	.byte	0x04, 0x17
        /*001a*/ 	.short	(.L_1161 - .L_1160)
.L_1160:
        /*001c*/ 	.word	0x00000000
        /*0020*/ 	.short	0x0006
        /*0022*/ 	.short	0x04f8
        /*0024*/ 	.byte	0x00, 0xf0, 0x21, 0x00


	//----- nvinfo : EIATTR_KPARAM_INFO
	.align		4
.L_1161:
        /*0028*/ 	.byte	0x04, 0x17
        /*002a*/ 	.short	(.L_1163 - .L_1162)
.L_1162:
        /*002c*/ 	.word	0x00000000
        /*0030*/ 	.short	0x0005
        /*0032*/ 	.short	0x04f0
        /*0034*/ 	.byte	0x00, 0xf0, 0x21, 0x00


	//----- nvinfo : EIATTR_KPARAM_INFO
	.align		4
.L_1163:
        /*0038*/ 	.byte	0x04, 0x17
        /*003a*/ 	.short	(.L_1165 - .L_1164)
.L_1164:
        /*003c*/ 	.word	0x00000000
        /*0040*/ 	.short	0x0004
        /*0042*/ 	.short	0x04e8
        /*0044*/ 	.byte	0x00, 0xf0, 0x21, 0x00


	//----- nvinfo : EIATTR_KPARAM_INFO
	.align		4
.L_1165:
        /*0048*/ 	.byte	0x04, 0x17
        /*004a*/ 	.short	(.L_1167 - .L_1166)
.L_1166:
        /*004c*/ 	.word	0x00000000
        /*0050*/ 	.short	0x0003
        /*0052*/ 	.short	0x04e0
        /*0054*/ 	.byte	0x00, 0xf0, 0x21, 0x00


	//----- nvinfo : EIATTR_KPARAM_INFO
	.align		4
.L_1167:
        /*0058*/ 	.byte	0x04, 0x17
        /*005a*/ 	.short	(.L_1169 - .L_1168)
.L_1168:
        /*005c*/ 	.word	0x00000000
        /*0060*/ 	.short	0x0002
        /*0062*/ 	.short	0x0340
        /*0064*/ 	.byte	0x00, 0xf0, 0x81, 0x06


	//----- nvinfo : EIATTR_KPARAM_INFO
	.align		4
.L_1169:
        /*0068*/ 	.byte	0x04, 0x17
        /*006a*/ 	.short	(.L_1171 - .L_1170)
.L_1170:
        /*006c*/ 	.word	0x00000000
        /*0070*/ 	.short	0x0001
        /*0072*/ 	.short	0x01a0
        /*0074*/ 	.byte	0x00, 0xf0, 0x81, 0x06


	//----- nvinfo : EIATTR_KPARAM_INFO
	.align		4
.L_1171:
        /*0078*/ 	.byte	0x04, 0x17
        /*007a*/ 	.short	(.L_1173 - .L_1172)
.L_1172:
        /*007c*/ 	.word	0x00000000
        /*0080*/ 	.short	0x0000
        /*0082*/ 	.short	0x0000
        /*0084*/ 	.byte	0x00, 0xf0, 0x81, 0x06


	//----- nvinfo : EIATTR_SPARSE_MMA_MASK
	.align		4
.L_1173:
        /*0088*/ 	.byte	0x03, 0x50
        /*008a*/ 	.short	0x0000


	//----- nvinfo : EIATTR_MAXREG_COUNT
	.align		4
        /*008c*/ 	.byte	0x03, 0x1b
        /*008e*/ 	.short	0x0080


	//----- nvinfo : EIATTR_MERCURY_ISA_VERSION
	.align		4
        /*0090*/ 	.byte	0x03, 0x5f
        /*0092*/ 	.short	0x0101


	//----- nvinfo : EIATTR_EXIT_INSTR_OFFSETS
	.align		4
        /*0094*/ 	.byte	0x04, 0x1c
        /*0096*/ 	.short	(.L_1175 - .L_1174)


	//   ....[0]....
.L_1174:
        /*0098*/ 	.word	0x00000080


	//   ....[1]....
        /*009c*/ 	.word	0x00000700


	//   ....[2]....
        /*00a0*/ 	.word	0x00002540


	//----- nvinfo : EIATTR_MAX_THREADS
	.align		4
.L_1175:
        /*00a4*/ 	.byte	0x04, 0x05
        /*00a6*/ 	.short	(.L_1177 - .L_1176)
.L_1176:
        /*00a8*/ 	.word	0x00000200
        /*00ac*/ 	.word	0x00000001
        /*00b0*/ 	.word	0x00000001


	//----- nvinfo : EIATTR_CRS_STACK_SIZE
	.align		4
.L_1177:
        /*00b4*/ 	.byte	0x04, 0x1e
        /*00b6*/ 	.short	(.L_1179 - .L_1178)
.L_1178:
        /*00b8*/ 	.word	0x00000000


	//----- nvinfo : EIATTR_CBANK_PARAM_SIZE
	.align		4
.L_1179:
        /*00bc*/ 	.byte	0x03, 0x19
        /*00be*/ 	.short	0x0501


	//----- nvinfo : EIATTR_PARAM_CBANK
	.align		4
        /*00c0*/ 	.byte	0x04, 0x0a
        /*00c2*/ 	.short	(.L_1181 - .L_1180)
	.align		4
.L_1180:
        /*00c4*/ 	.word	index@(.nv.constant0._ZN2at4cuda17kernelHistogram1DIaalLi1ELi2ELin1ELNS0_23CUDAHistogramMemoryTypeE1EZNS0_21CUDA_tensor_histogramIaaLb0EEEbNS_6TensorES4_S4_lNS_14AccumulateTypeIT0_Lb1EE4typeES8_NS0_13TensorArgTypeES9_S9_EUllE0_EEvNS0_6detail10TensorInfoIT_T1_EESF_NSC_IKS6_SE_EElS8_S8_SE_T6_)
        /*00c8*/ 	.short	0x0210
        /*00ca*/ 	.short	0x0501


	//----- nvinfo : EIATTR_SW_WAR
	.align		4
.L_1181:
        /*00cc*/ 	.byte	0x04, 0x36
        /*00ce*/ 	.short	(.L_1183 - .L_1182)
.L_1182:
        /*00d0*/ 	.word	0x00000008
.L_1183:


//--------------------- .nv.info._ZN2at4cuda17kernelHistogram1DIaalLi1ELi2ELin1ELNS0_23CUDAHistogramMemoryTypeE0EZNS0_21CUDA_tensor_histogramIaaLb0EEEbNS_6TensorES4_S4_lNS_14AccumulateTypeIT0_Lb1EE4typeES8_NS0_13TensorArgTypeES9_S9_EUllE0_EEvNS0_6detail10TensorInfoIT_T1_EESF_NSC_IKS6_SE_EElS8_S8_SE_T6_ --------------------------
	.section	.nv.info._ZN2at4cuda17kernelHistogram1DIaalLi1ELi2ELin1ELNS0_23CUDAHistogramMemoryTypeE0EZNS0_21CUDA_tensor_histogramIaaLb0EEEbNS_6TensorES4_S4_lNS_14AccumulateTypeIT0_Lb1EE4typeES8_NS0_13TensorArgTypeES9_S9_EUllE0_EEvNS0_6detail10TensorInfoIT_T1_EESF_NSC_IKS6_SE_EElS8_S8_SE_T6_,"",@"SHT_CUDA_INFO"
	.sectionflags	@""
	.align	4


	//----- nvinfo : EIATTR_CUDA_API_VERSION
	.align		4
        /*0000*/ 	.byte	0x04, 0x37
        /*0002*/ 	.short	(.L_1185 - .L_1184)
.L_1184:
        /*0004*/ 	.word	0x00000082


	//----- nvinfo : EIATTR_KPARAM_INFO
	.align		4
.L_1185:
        /*0008*/ 	.byte	0x04, 0x17
        /*000a*/ 	.short	(.L_1187 - .L_1186)
.L_1186:
        /*000c*/ 	.word	0x00000000
        /*0010*/ 	.short	0x0007
        /*0012*/ 	.short	0x0500
        /*0014*/ 	.byte	0x00, 0xf0, 0x05, 0x00


	//----- nvinfo : EIATTR_KPARAM_INFO
	.align		4
.L_1187:
        /*0018*/ 	.byte	0x04, 0x17
        /*001a*/ 	.short	(.L_1189 - .L_1188)
.L_1188:
        /*001c*/ 	.word	0x00000000
        /*0020*/ 	.short	0x0006
        /*0022*/ 	.short	0x04f8
        /*0024*/ 	.byte	0x00, 0xf0, 0x21, 0x00


	//----- nvinfo : EIATTR_KPARAM_INFO
	.align		4
.L_1189:
        /*0028*/ 	.byte	0x04, 0x17
        /*002a*/ 	.short	(.L_1191 - .L_1190)
.L_1190:
        /*002c*/ 	.word	0x00000000
        /*0030*/ 	.short	0x0005
        /*0032*/ 	.short	0x04f0
        /*0034*/ 	.byte	0x00, 0xf0, 0x21, 0x00


	//----- nvinfo : EIATTR_KPARAM_INFO
	.align		4
.L_1191:
        /*0038*/ 	.byte	0x04, 0x17
        /*003a*/ 	.short	(.L_1193 - .L_1192)
.L_1192:
        /*003c*/ 	.word	0x00000000
        /*0040*/ 	.short	0x0004
        /*0042*/ 	.short	0x04e8
        /*0044*/ 	.byte	0x00, 0xf0, 0x21, 0x00


	//----- nvinfo : EIATTR_KPARAM_INFO
	.align		4
.L_1193:
        /*0048*/ 	.byte	0x04, 0x17
        /*004a*/ 	.short	(.L_1195 - .L_1194)
.L_1194:
        /*004c*/ 	.word	0x00000000
        /*0050*/ 	.short	0x0003
        /*0052*/ 	.short	0x04e0
        /*0054*/ 	.byte	0x00, 0xf0, 0x21, 0x00


	//----- nvinfo : EIATTR_KPARAM_INFO
	.align		4
.L_1195:
        /*0058*/ 	.byte	0x04, 0x17
        /*005a*/ 	.short	(.L_1197 - .L_1196)
.L_1196:
        /*005c*/ 	.word	0x00000000
        /*0060*/ 	.short	0x0002
        /*0062*/ 	.short	0x0340
        /*0064*/ 	.byte	0x00, 0xf0, 0x81, 0x06


	//----- nvinfo : EIATTR_KPARAM_INFO
	.align		4
.L_1197:
        /*0068*/ 	.byte	0x04, 0x17
        /*006a*/ 	.short	(.L_1199 - .L_1198)
.L_1198:
        /*006c*/ 	.word	0x00000000
        /*0070*/ 	.short	0x0001
        /*0072*/ 	.short	0x01a0
        /*0074*/ 	.byte	0x00, 0xf0, 0x81, 0x06


	//----- nvinfo : EIATTR_KPARAM_INFO
	.align		4
.L_1199:
        /*0078*/ 	.byte	0x04, 0x17
        /*007a*/ 	.short	(.L_1201 - .L_1200)
.L_1200:
        /*007c*/ 	.word	0x00000000
        /*0080*/ 	.short	0x0000
        /*0082*/ 	.short	0x0000
        /*0084*/ 	.byte	0x00, 0xf0, 0x81, 0x06


	//----- nvinfo : EIATTR_SPARSE_MMA_MASK
	.align		4
.L_1201:
        /*0088*/ 	.byte	0x03, 0x50
        /*008a*/ 	.short	0x0000


	//----- nvinfo : EIATTR_MAXREG_COUNT
	.align		4
        /*008c*/ 	.byte	0x03, 0x1b
        /*008e*/ 	.short	0x0080


	//----- nvinfo : EIATTR_NUM_BARRIERS
	.align		4
        /*0090*/ 	.byte	0x02, 0x4c
        /*0092*/ 	.byte	0x01
	.zero		1


	//----- nvinfo : EIATTR_MERCURY_ISA_VERSION
	.align		4
        /*0094*/ 	.byte	0x03, 0x5f
        /*0096*/ 	.short	0x0101


	//----- nvinfo : EIATTR_EXIT_INSTR_OFFSETS
	.align		4
        /*0098*/ 	.byte	0x04, 0x1c
        /*009a*/ 	.short	(.L_1203 - .L_1202)


	//   ....[0]....
.L_1202:
        /*009c*/ 	.word	0x00002670


	//   ....[1]....
        /*00a0*/ 	.word	0x000028f0


	//----- nvinfo : EIATTR_MAX_THREADS
	.align		4
.L_1203:
        /*00a4*/ 	.byte	0x04, 0x05
        /*00a6*/ 	.short	(.L_1205 - .L_1204)
.L_1204:
        /*00a8*/ 	.word	0x00000200
        /*00ac*/ 	.word	0x00000001
        /*00b0*/ 	.word	0x00000001


	//----- nvinfo : EIATTR_CRS_STACK_SIZE
	.align		4
.L_1205:
        /*00b4*/ 	.byte	0x04, 0x1e
        /*00b6*/ 	.short	(.L_1207 - .L_1206)
.L_1206:
        /*00b8*/ 	.word	0x00000000


	//----- nvinfo : EIATTR_CBANK_PARAM_SIZE
	.align		4
.L_1207:
        /*00bc*/ 	.byte	0x03, 0x19
        /*00be*/ 	.short	0x0501


	//----- nvinfo : EIATTR_PARAM_CBANK
	.align		4
        /*00c0*/ 	.byte	0x04, 0x0a
        /*00c2*/ 	.short	(.L_1209 - .L_1208)
	.align		4
.L_1208:
        /*00c4*/ 	.word	index@(.nv.constant0._ZN2at4cuda17kernelHistogram1DIaalLi1ELi2ELin1ELNS0_23CUDAHistogramMemoryTypeE0EZNS0_21CUDA_tensor_histogramIaaLb0EEEbNS_6TensorES4_S4_lNS_14AccumulateTypeIT0_Lb1EE4typeES8_NS0_13TensorArgTypeES9_S9_EUllE0_EEvNS0_6detail10TensorInfoIT_T1_EESF_NSC_IKS6_SE_EElS8_S8_SE_T6_)
        /*00c8*/ 	.short	0x0210
        /*00ca*/ 	.short	0x0501


	//----- nvinfo : EIATTR_SW_WAR
	.align		4
.L_1209:
        /*00cc*/ 	.byte	0x04, 0x36
        /*00ce*/ 	.short	(.L_1211 - .L_1210)
.L_1210:
        /*00d0*/ 	.word	0x00000008
.L_1211:


//--------------------- .nv.info._ZN2at4cuda17kernelHistogram1DIaalLi1ELi2ELin1ELNS0_23CUDAHistogramMemoryTypeE1EZNS0_21CUDA_tensor_histogramIaaLb0EEEbNS_6TensorES4_S4_lNS_14AccumulateTypeIT0_Lb1EE4typeES8_NS0_13TensorArgTypeES9_S9_EUllE_EEvNS0_6detail10TensorInfoIT_T1_EESF_NSC_IKS6_SE_EElS8_S8_SE_T6_ --------------------------
	.section	.nv.info._ZN2at4cuda17kernelHistogram1DIaalLi1ELi2ELin1ELNS0_23CUDAHistogramMemoryTypeE1EZNS0_21CUDA_tensor_histogramIaaLb0EEEbNS_6TensorES4_S4_lNS_14AccumulateTypeIT0_Lb1EE4typeES8_NS0_13TensorArgTypeES9_S9_EUllE_EEvNS0_6detail10TensorInfoIT_T1_EESF_NSC_IKS6_SE_EElS8_S8_SE_T6_,"",@"SHT_CUDA_INFO"
	.sectionflags	@""
	.align	4


	//----- nvinfo : EIATTR_CUDA_API_VERSION
	.align		4
        /*0000*/ 	.byte	0x04, 0x37
        /*0002*/ 	.short	(.L_1213 - .L_1212)
.L_1212:
        /*0004*/ 	.word	0x00000082


	//----- nvinfo : EIATTR_KPARAM_INFO
	.align		4
.L_1213:
        /*0008*/ 	.byte	0x04, 0x17
        /*000a*/ 	.short	(.L_1215 - .L_1214)
.L_1214:
        /*000c*/ 	.word	0x00000000
        /*0010*/ 	.short	0x0007
        /*0012*/ 	.short	0x0500
        /*0014*/ 	.byte	0x00, 0xf0, 0x81, 0x06


	//----- nvinfo : EIATTR_KPARAM_INFO
	.align		4
.L_1215:
        /*0018*/ 	.byte	0x04, 0x17
        /*001a*/ 	.short	(.L_1217 - .L_1216)
.L_1216:
        /*001c*/ 	.word	0x00000000
        /*0020*/ 	.short	0x0006
        /*0022*/ 	.short	0x04f8
        /*0024*/ 	.byte	0x00, 0xf0, 0x21, 0x00


	//----- nvinfo : EIATTR_KPARAM_INFO
	.align		4
.L_1217:
        /*0028*/ 	.byte	0x04, 0x17
        /*002a*/ 	.short	(.L_1219 - .L_1218)
.L_1218:
        /*002c*/ 	.word	0x00000000
        /*0030*/ 	.short	0x0005
        /*0032*/ 	.short	0x04f0
        /*0034*/ 	.byte	0x00, 0xf0, 0x21, 0x00


	//----- nvinfo : EIATTR_KPARAM_INFO
	.align		4
.L_1219:
        /*0038*/ 	.byte	0x04, 0x17
        /*003a*/ 	.short	(.L_1221 - .L_1220)
.L_1220:
        /*003c*/ 	.word	0x00000000
        /*0040*/ 	.short	0x0004
        /*0042*/ 	.short	0x04e8
        /*0044*/ 	.byte	0x00, 0xf0, 0x21, 0x00


	//----- nvinfo : EIATTR_KPARAM_INFO
	.align		4
.L_1221:
        /*0048*/ 	.byte	0x04, 0x17
        /*004a*/ 	.short	(.L_1223 - .L_1222)
.L_1222:
        /*004c*/ 	.word	0x00000000
        /*0050*/ 	.short	0x0003
        /*0052*/ 	.short	0x04e0
        /*0054*/ 	.byte	0x00, 0xf0, 0x21, 0x00


	//----- nvinfo : EIATTR_KPARAM_INFO
	.align		4
.L_1223:
        /*0058*/ 	.byte	0x04, 0x17
        /*005a*/ 	.short	(.L_1225 - .L_1224)
.L_1224:
        /*005c*/ 	.word	0x00000000
        /*0060*/ 	.short	0x0002
        /*0062*/ 	.short	0x0340
        /*0064*/ 	.byte	0x00, 0xf0, 0x81, 0x06


	//----- nvinfo : EIATTR_KPARAM_INFO
	.align		4
.L_1225:
        /*0068*/ 	.byte	0x04, 0x17
        /*006a*/ 	.short	(.L_1227 - .L_1226)
.L_1226:
        /*006c*/ 	.word	0x00000000
        /*0070*/ 	.short	0x0001
        /*0072*/ 	.short	0x01a0
        /*0074*/ 	.byte	0x00, 0xf0, 0x81, 0x06


	//----- nvinfo : EIATTR_KPARAM_INFO
	.align		4
.L_1227:
        /*0078*/ 	.byte	0x04, 0x17
        /*007a*/ 	.short	(.L_1229 - .L_1228)
.L_1228:
        /*007c*/ 	.word	0x00000000
        /*0080*/ 	.short	0x0000
        /*0082*/ 	.short	0x0000
        /*0084*/ 	.byte	0x00, 0xf0, 0x81, 0x06


	//----- nvinfo : EIATTR_SPARSE_MMA_MASK
	.align		4
.L_1229:
        /*0088*/ 	.byte	0x03, 0x50
        /*008a*/ 	.short	0x0000


	//----- nvinfo : EIATTR_MAXREG_COUNT
	.align		4
        /*008c*/ 	.byte	0x03, 0x1b
        /*008e*/ 	.short	0x0080


	//----- nvinfo : EIATTR_MERCURY_ISA_VERSION
	.align		4
        /*0090*/ 	.byte	0x03, 0x5f
        /*0092*/ 	.short	0x0101


	//----- nvinfo : EIATTR_EXIT_INSTR_OFFSETS
	.align		4
        /*0094*/ 	.byte	0x04, 0x1c
        /*0096*/ 	.short	(.L_1231 - .L_1230)


	//   ....[0]....
.L_1230:
        /*0098*/ 	.word	0x00000080


	//   ....[1]....
        /*009c*/ 	.word	0x00000770


	//   ....[2]....
        /*00a0*/ 	.word	0x00002630


	//----- nvinfo : EIATTR_MAX_THREADS
	.align		4
.L_1231:
        /*00a4*/ 	.byte	0x04, 0x05
        /*00a6*/ 	.short	(.L_1233 - .L_1232)
.L_1232:
        /*00a8*/ 	.word	0x00000200
        /*00ac*/ 	.word	0x00000001
        /*00b0*/ 	.word	0x00000001


	//----- nvinfo : EIATTR_CRS_STACK_SIZE
	.align		4
.L_1233:
        /*00b4*/ 	.byte	0x04, 0x1e
        /*00b6*/ 	.short	(.L_1235 - .L_1234)
.L_1234:
        /*00b8*/ 	.word	0x00000000


	//----- nvinfo : EIATTR_CBANK_PARAM_SIZE
	.align		4
.L_1235:
        /*00bc*/ 	.byte	0x03, 0x19
        /*00be*/ 	.short	0x06a0


	//----- nvinfo : EIATTR_PARAM_CBANK
	.align		4
        /*00c0*/ 	.byte	0x04, 0x0a
        /*00c2*/ 	.short	(.L_1237 - .L_1236)
	.align		4
.L_1236:
        /*00c4*/ 	.word	index@(.nv.constant0._ZN2at4cuda17kernelHistogram1DIaalLi1ELi2ELin1ELNS0_23CUDAHistogramMemoryTypeE1EZNS0_21CUDA_tensor_histogramIaaLb0EEEbNS_6TensorES4_S4_lNS_14AccumulateTypeIT0_Lb1EE4typeES8_NS0_13TensorArgTypeES9_S9_EUllE_EEvNS0_6detail10TensorInfoIT_T1_EESF_NSC_IKS6_SE_EElS8_S8_SE_T6_)
        /*00c8*/ 	.short	0x0210
        /*00ca*/ 	.short	0x06a0


	//----- nvinfo : EIATTR_SW_WAR
	.align		4
.L_1237:
        /*00cc*/ 	.byte	0x04, 0x36
        /*00ce*/ 	.short	(.L_1239 - .L_1238)
.L_1238:
        /*00d0*/ 	.word	0x00000008
.L_1239:


//--------------------- .nv.info._ZN2at4cuda17kernelHistogram1DIaalLi1ELi2ELin1ELNS0_23CUDAHistogramMemoryTypeE0EZNS0_21CUDA_tensor_histogramIaaLb0EEEbNS_6TensorES4_S4_lNS_14AccumulateTypeIT0_Lb1EE4typeES8_NS0_13TensorArgTypeES9_S9_EUllE_EEvNS0_6detail10TensorInfoIT_T1_EESF_NSC_IKS6_SE_EElS8_S8_SE_T6_ --------------------------
	.section	.nv.info._ZN2at4cuda17kernelHistogram1DIaalLi1ELi2ELin1ELNS0_23CUDAHistogramMemoryTypeE0EZNS0_21CUDA_tensor_histogramIaaLb0EEEbNS_6TensorES4_S4_lNS_14AccumulateTypeIT0_Lb1EE4typeES8_NS0_13TensorArgTypeES9_S9_EUllE_EEvNS0_6detail10TensorInfoIT_T1_EESF_NSC_IKS6_SE_EElS8_S8_SE_T6_,"",@"SHT_CUDA_INFO"
	.sectionflags	@""
	.align	4


	//----- nvinfo : EIATTR_CUDA_API_VERSION
	.align		4
        /*0000*/ 	.byte	0x04, 0x37
        /*0002*/ 	.short	(.L_1241 - .L_1240)
.L_1240:
        /*0004*/ 	.word	0x00000082


	//----- nvinfo : EIATTR_KPARAM_INFO
	.align		4
.L_1241:
        /*0008*/ 	.byte	0x04, 0x17
        /*000a*/ 	.short	(.L_1243 - .L_1242)
.L_1242:
        /*000c*/ 	.word	0x00000000
        /*0010*/ 	.short	0x0007
        /*0012*/ 	.short	0x0500
        /*0014*/ 	.byte	0x00, 0xf0, 0x81, 0x06


	//----- nvinfo : EIATTR_KPARAM_INFO
	.align		4
.L_1243:
        /*0018*/ 	.byte	0x04, 0x17
        /*001a*/ 	.short	(.L_1245 - .L_1244)
.L_1244:
        /*001c*/ 	.word	0x00000000
        /*0020*/ 	.short	0x0006
        /*0022*/ 	.short	0x04f8
        /*0024*/ 	.byte	0x00, 0xf0, 0x21, 0x00


	//----- nvinfo : EIATTR_KPARAM_INFO
	.align		4
.L_1245:
        /*0028*/ 	.byte	0x04, 0x17
        /*002a*/ 	.short	(.L_1247 - .L_1246)
.L_1246:
        /*002c*/ 	.word	0x00000000
        /*0030*/ 	.short	0x0005
        /*0032*/ 	.short	0x04f0
        /*0034*/ 	.byte	0x00, 0xf0, 0x21, 0x00


	//----- nvinfo : EIATTR_KPARAM_INFO
	.align		4
.L_1247:
        /*0038*/ 	.byte	0x04, 0x17
        /*003a*/ 	.short	(.L_1249 - .L_1248)
.L_1248:
        /*003c*/ 	.word	0x00000000
        /*0040*/ 	.short	0x0004
        /*0042*/ 	.short	0x04e8
        /*0044*/ 	.byte	0x00, 0xf0, 0x21, 0x00


	//----- nvinfo : EIATTR_KPARAM_INFO
	.align		4
.L_1249:
        /*0048*/ 	.byte	0x04, 0x17
        /*004a*/ 	.short	(.L_1251 - .L_1250)
.L_1250:
        /*004c*/ 	.word	0x00000000
        /*0050*/ 	.short	0x0003
        /*0052*/ 	.short	0x04e0
        /*0054*/ 	.byte	0x00, 0xf0, 0x21, 0x00


	//----- nvinfo : EIATTR_KPARAM_INFO
	.align		4
.L_1251:
        /*0058*/ 	.byte	0x04, 0x17
        /*005a*/ 	.short	(.L_1253 - .L_1252)
.L_1252:
        /*005c*/ 	.word	0x00000000
        /*0060*/ 	.short	0x0002
        /*0062*/ 	.short	0x0340
        /*0064*/ 	.byte	0x00, 0xf0, 0x81, 0x06


	//----- nvinfo : EIATTR_KPARAM_INFO
	.align		4
.L_1253:
        /*0068*/ 	.byte	0x04, 0x17
        /*006a*/ 	.short	(.L_1255 - .L_1254)
.L_1254:
        /*006c*/ 	.word	0x00000000
        /*0070*/ 	.short	0x0001
        /*0072*/ 	.short	0x01a0
        /*0074*/ 	.byte	0x00, 0xf0, 0x81, 0x06


	//----- nvinfo : EIATTR_KPARAM_INFO
	.align		4
.L_1255:
        /*0078*/ 	.byte	0x04, 0x17
        /*007a*/ 	.short	(.L_1257 - .L_1256)
.L_1256:
        /*007c*/ 	.word	0x00000000
        /*0080*/ 	.short	0x0000
        /*0082*/ 	.short	0x0000
        /*0084*/ 	.byte	0x00, 0xf0, 0x81, 0x06


	//----- nvinfo : EIATTR_SPARSE_MMA_MASK
	.align		4
.L_1257:
        /*0088*/ 	.byte	0x03, 0x50
        /*008a*/ 	.short	0x0000


	//----- nvinfo : EIATTR_MAXREG_COUNT
	.align		4
        /*008c*/ 	.byte	0x03, 0x1b
        /*008e*/ 	.short	0x0080


	//----- nvinfo : EIATTR_NUM_BARRIERS
	.align		4
        /*0090*/ 	.byte	0x02, 0x4c
        /*0092*/ 	.byte	0x01
	.zero		1


	//----- nvinfo : EIATTR_MERCURY_ISA_VERSION
	.align		4
        /*0094*/ 	.byte	0x03, 0x5f
        /*0096*/ 	.short	0x0101


	//----- nvinfo : EIATTR_EXIT_INSTR_OFFSETS
	.align		4
        /*0098*/ 	.byte	0x04, 0x1c
        /*009a*/ 	.short	(.L_1259 - .L_1258)


	//   ....[0]....
.L_1258:
        /*009c*/ 	.word	0x00002720


	//   ....[1]....
        /*00a0*/ 	.word	0x000029a0


	//----- nvinfo : EIATTR_MAX_THREADS
	.align		4
.L_1259:
        /*00a4*/ 	.byte	0x04, 0x05
        /*00a6*/ 	.short	(.L_1261 - .L_1260)
.L_1260:
        /*00a8*/ 	.word	0x00000200
        /*00ac*/ 	.word	0x00000001
        /*00b0*/ 	.word	0x00000001


	//----- nvinfo : EIATTR_CRS_STACK_SIZE
	.align		4
.L_1261:
        /*00b4*/ 	.byte	0x04, 0x1e
        /*00b6*/ 	.short	(.L_1263 - .L_1262)
.L_1262:
        /*00b8*/ 	.word	0x00000000


	//----- nvinfo : EIATTR_CBANK_PARAM_SIZE
	.align		4
.L_1263:
        /*00bc*/ 	.byte	0x03, 0x19
        /*00be*/ 	.short	0x06a0


	//----- nvinfo : EIATTR_PARAM_CBANK
	.align		4
        /*00c0*/ 	.byte	0x04, 0x0a
        /*00c2*/ 	.short	(.L_1265 - .L_1264)
	.align		4
.L_1264:
        /*00c4*/ 	.word	index@(.nv.constant0._ZN2at4cuda17kernelHistogram1DIaalLi1ELi2ELin1ELNS0_23CUDAHistogramMemoryTypeE0EZNS0_21CUDA_tensor_histogramIaaLb0EEEbNS_6TensorES4_S4_lNS_14AccumulateTypeIT0_Lb1EE4typeES8_NS0_13TensorArgTypeES9_S9_EUllE_EEvNS0_6detail10TensorInfoIT_T1_EESF_NSC_IKS6_SE_EElS8_S8_SE_T6_)
        /*00c8*/ 	.short	0x0210
        /*00ca*/ 	.short	0x06a0


	//----- nvinfo : EIATTR_SW_WAR
	.align		4
.L_1265:
        /*00cc*/ 	.byte	0x04, 0x36
        /*00ce*/ 	.short	(.L_1267 - .L_1266)
.L_1266:
        /*00d0*/ 	.word	0x00000008
.L_1267:


//--------------------- .nv.info._ZN2at4cuda17kernelHistogram1DIhhlLi1ELi2ELin1ELNS0_23CUDAHistogramMemoryTypeE1EZNS0_21CUDA_tensor_histogramIhhLb0EEEbNS_6TensorES4_S4_lNS_14AccumulateTypeIT0_Lb1EE4typeES8_NS0_13TensorArgTypeES9_S9_EUllE0_EEvNS0_6detail10TensorInfoIT_T1_EESF_NSC_IKS6_SE_EElS8_S8_SE_T6_ --------------------------
	.section	.nv.info._ZN2at4cuda17kernelHistogram1DIhhlLi1ELi2ELin1ELNS0_23CUDAHistogramMemoryTypeE1EZNS0_21CUDA_tensor_histogramIhhLb0EEEbNS_6TensorES4_S4_lNS_14AccumulateTypeIT0_Lb1EE4typeES8_NS0_13TensorArgTypeES9_S9_EUllE0_EEvNS0_6detail10TensorInfoIT_T1_EESF_NSC_IKS6_SE_EElS8_S8_SE_T6_,"",@"SHT_CUDA_INFO"
	.sectionflags	@""
	.align	4


	//----- nvinfo : EIATTR_CUDA_API_VERSION
	.align		4
        /*0000*/ 	.byte	0x04, 0x37
        /*0002*/ 	.short	(.L_1269 - .L_1268)
.L_1268:
        /*0004*/ 	.word	0x00000082


	//----- nvinfo : EIATTR_KPARAM_INFO
	.align		4
.L_1269:
        /*0008*/ 	.byte	0x04, 0x17
        /*000a*/ 	.short	(.L_1271 - .L_1270)
.L_1270:
        /*000c*/ 	.word	0x00000000
        /*0010*/ 	.short	0x0007
        /*0012*/ 	.short	0x0500
        /*0014*/ 	.byte	0x00, 0xf0, 0x05, 0x00


	//----- nvinfo : EIATTR_KPARAM_INFO
	.align		4
.L_1271:
        /*0018*/ 	.byte	0x04, 0x17
        /*001a*/ 	.short	(.L_1273 - .L_1272)
.L_1272:
        /*001c*/ 	.word	0x00000000
        /*0020*/ 	.short	0x0006
        /*0022*/ 	.short	0x04f8
        /*0024*/ 	.byte	0x00, 0xf0, 0x21, 0x00


	//----- nvinfo : EIATTR_KPARAM_INFO
	.align		4
.L_1273:
        /*0028*/ 	.byte	0x04, 0x17
        /*002a*/ 	.short	(.L_1275 - .L_1274)
.L_1274:
        /*002c*/ 	.word	0x00000000
        /*0030*/ 	.short	0x0005
        /*0032*/ 	.short	0x04f0
        /*0034*/ 	.byte	0x00, 0xf0, 0x21, 0x00


	//----- nvinfo : EIATTR_KPARAM_INFO
	.align		4
.L_1275:
        /*0038*/ 	.byte	0x04, 0x17
        /*003a*/ 	.short	(.L_1277 - .L_1276)
.L_1276:
        /*003c*/ 	.word	0x00000000
        /*0040*/ 	.short	0x0004
        /*0042*/ 	.short	0x04e8
        /*0044*/ 	.byte	0x00, 0xf0, 0x21, 0x00


	//----- nvinfo : EIATTR_KPARAM_INFO
	.align		4
.L_1277:
        /*0048*/ 	.byte	0x04, 0x17
        /*004a*/ 	.short	(.L_1279 - .L_1278)
.L_1278:
        /*004c*/ 	.word	0x00000000
        /*0050*/ 	.short	0x0003
        /*0052*/ 	.short	0x04e0
        /*0054*/ 	.byte	0x00, 0xf0, 0x21, 0x00


	//----- nvinfo : EIATTR_KPARAM_INFO
	.align		4
.L_1279:
        /*0058*/ 	.byte	0x04, 0x17
        /*005a*/ 	.short	(.L_1281 - .L_1280)
.L_1280:
        /*005c*/ 	.word	0x00000000
        /*0060*/ 	.short	0x0002
        /*0062*/ 	.short	0x0340
        /*0064*/ 	.byte	0x00, 0xf0, 0x81, 0x06


	//----- nvinfo : EIATTR_KPARAM_INFO
	.align		4
.L_1281:
        /*0068*/ 	.byte	0x04, 0x17
        /*006a*/ 	.short	(.L_1283 - .L_1282)
.L_1282:
        /*006c*/ 	.word	0x00000000
        /*0070*/ 	.short	0x0001
        /*0072*/ 	.short	0x01a0
        /*0074*/ 	.byte	0x00, 0xf0, 0x81, 0x06


	//----- nvinfo : EIATTR_KPARAM_INFO
	.align		4
.L_1283:
        /*0078*/ 	.byte	0x04, 0x17
        /*007a*/ 	.short	(.L_1285 - .L_1284)
.L_1284:
        /*007c*/ 	.word	0x00000000
        /*0080*/ 	.short	0x0000
        /*0082*/ 	.short	0x0000
        /*0084*/ 	.byte	0x00, 0xf0, 0x81, 0x06


	//----- nvinfo : EIATTR_SPARSE_MMA_MASK
	.align		4
.L_1285:
        /*0088*/ 	.byte	0x03, 0x50
        /*008a*/ 	.short	0x0000


	//----- nvinfo : EIATTR_MAXREG_COUNT
	.align		4
        /*008c*/ 	.byte	0x03, 0x1b
        /*008e*/ 	.short	0x0080


	//----- nvinfo : EIATTR_MERCURY_ISA_VERSION
	.align		4
        /*0090*/ 	.byte	0x03, 0x5f
        /*0092*/ 	.short	0x0101


	//----- nvinfo : EIATTR_EXIT_INSTR_OFFSETS
	.align		4
        /*0094*/ 	.byte	0x04, 0x1c
        /*0096*/ 	.short	(.L_1287 - .L_1286)


	//   ....[0]....
.L_1286:
        /*0098*/ 	.word	0x00000080


	//   ....[1]....
        /*009c*/ 	.word	0x000006f0


	//   ....[2]....
        /*00a0*/ 	.word	0x00002520


	//----- nvinfo : EIATTR_MAX_THREADS
	.align		4
.L_1287:
        /*00a4*/ 	.byte	0x04, 0x05
        /*00a6*/ 	.short	(.L_1289 - .L_1288)
.L_1288:
        /*00a8*/ 	.word	0x00000200
        /*00ac*/ 	.word	0x00000001
        /*00b0*/ 	.word	0x00000001


	//----- nvinfo : EIATTR_CRS_STACK_SIZE
	.align		4
.L_1289:
        /*00b4*/ 	.byte	0x04, 0x1e
        /*00b6*/ 	.short	(.L_1291 - .L_1290)
.L_1290:
        /*00b8*/ 	.word	0x00000000


	//----- nvinfo : EIATTR_CBANK_PARAM_SIZE
	.align		4
.L_1291:
        /*00bc*/ 	.byte	0x03, 0x19
        /*00be*/ 	.short	0x0501


	//----- nvinfo : EIATTR_PARAM_CBANK
	.align		4
        /*00c0*/ 	.byte	0x04, 0x0a
        /*00c2*/ 	.short	(.L_1293 - .L_1292)
	.align		4
.L_1292:
        /*00c4*/ 	.word	index@(.nv.constant0._ZN2at4cuda17kernelHistogram1DIhhlLi1ELi2ELin1ELNS0_23CUDAHistogramMemoryTypeE1EZNS0_21CUDA_tensor_histogramIhhLb0EEEbNS_6TensorES4_S4_lNS_14AccumulateTypeIT0_Lb1EE4typeES8_NS0_13TensorArgTypeES9_S9_EUllE0_EEvNS0_6detail10TensorInfoIT_T1_EESF_NSC_IKS6_SE_EElS8_S8_SE_T6_)
        /*00c8*/ 	.short	0x0210
        /*00ca*/ 	.short	0x0501


	//----- nvinfo : EIATTR_SW_WAR
	.align		4
.L_1293:
        /*00cc*/ 	.byte	0x04, 0x36
        /*00ce*/ 	.short	(.L_1295 - .L_1294)
.L_1294:
        /*00d0*/ 	.word	0x00000008
.L_1295:


//--------------------- .nv.info._ZN2at4cuda17kernelHistogram1DIhhlLi1ELi2ELin1ELNS0_23CUDAHistogramMemoryTypeE0EZNS0_21CUDA_tensor_histogramIhhLb0EEEbNS_6TensorES4_S4_lNS_14AccumulateTypeIT0_Lb1EE4typeES8_NS0_13TensorArgTypeES9_S9_EUllE0_EEvNS0_6detail10TensorInfoIT_T1_EESF_NSC_IKS6_SE_EElS8_S8_SE_T6_ --------------------------
	.section	.nv.info._ZN2at4cuda17kernelHistogram1DIhhlLi1ELi2ELin1ELNS0_23CUDAHistogramMemoryTypeE0EZNS0_21CUDA_tensor_histogramIhhLb0EEEbNS_6TensorES4_S4_lNS_14AccumulateTypeIT0_Lb1EE4typeES8_NS0_13TensorArgTypeES9_S9_EUllE0_EEvNS0_6detail10TensorInfoIT_T1_EESF_NSC_IKS6_SE_EElS8_S8_SE_T6_,"",@"SHT_CUDA_INFO"
	.sectionflags	@""
	.align	4


	//----- nvinfo : EIATTR_CUDA_API_VERSION
	.align		4
        /*0000*/ 	.byte	0x04, 0x37
        /*0002*/ 	.short	(.L_1297 - .L_1296)
.L_1296:
        /*0004*/ 	.word	0x00000082


	//----- nvinfo : EIATTR_KPARAM_INFO
	.align		4
.L_1297:
        /*0008*/ 	.byte	0x04, 0x17
        /*000a*/ 	.short	(.L_1299 - .L_1298)
.L_1298:
        /*000c*/ 	.word	0x00000000
        /*0010*/ 	.short	0x0007
        /*0012*/ 	.short	0x0500
        /*0014*/ 	.byte	0x00, 0xf0, 0x05, 0x00


	//----- nvinfo : EIATTR_KPARAM_INFO
	.align		4
.L_1299:
        /*0018*/ 	.byte	0x04, 0x17
        /*001a*/ 	.short	(.L_1301 - .L_1300)
.L_1300:
        /*001c*/ 	.word	0x00000000
        /*0020*/ 	.short	0x0006
        /*0022*/ 	.short	0x04f8
        /*0024*/ 	.byte	0x00, 0xf0, 0x21, 0x00


	//----- nvinfo : EIATTR_KPARAM_INFO
	.align		4
.L_1301:
        /*0028*/ 	.byte	0x04, 0x17
        /*002a*/ 	.short	(.L_1303 - .L_1302)
.L_1302:
        /*002c*/ 	.word	0x00000000
        /*0030*/ 	.short	0x0005
        /*0032*/ 	.short	0x04f0
        /*0034*/ 	.byte	0x00, 0xf0, 0x21, 0x00


	//----- nvinfo : EIATTR_KPARAM_INFO
	.align		4
.L_1303:
        /*0038*/ 	.byte	0x04, 0x17
        /*003a*/ 	.short	(.L_1305 - .L_1304)
.L_1304:
        /*003c*/ 	.word	0x00000000
        /*0040*/ 	.short	0x0004
        /*0042*/ 	.short	0x04e8
        /*0044*/ 	.byte	0x00, 0xf0, 0x21, 0x00


	//----- nvinfo : EIATTR_KPARAM_INFO
	.align		4
.L_1305:
        /*0048*/ 	.byte	0x04, 0x17
        /*004a*/ 	.short	(.L_1307 - .L_1306)
.L_1306:
        /*004c*/ 	.word	0x00000000
        /*0050*/ 	.short	0x0003
        /*0052*/ 	.short	0x04e0
        /*0054*/ 	.byte	0x00, 0xf0, 0x21, 0x00


	//----- nvinfo : EIATTR_KPARAM_INFO
	.align		4
.L_1307:
        /*0058*/ 	.byte	0x04, 0x17
        /*005a*/ 	.short	(.L_1309 - .L_1308)
.L_1308:
        /*005c*/ 	.word	0x00000000
        /*0060*/ 	.short	0x0002
        /*0062*/ 	.short	0x0340
        /*0064*/ 	.byte	0x00, 0xf0, 0x81, 0x06


	//----- nvinfo : EIATTR_KPARAM_INFO
	.align		4
.L_1309:
        /*0068*/ 	.byte	0x04, 0x17
        /*006a*/ 	.short	(.L_1311 - .L_1310)
.L_1310:
        /*006c*/ 	.word	0x00000000
        /*0070*/ 	.short	0x0001
        /*0072*/ 	.short	0x01a0
        /*0074*/ 	.byte	0x00, 0xf0, 0x81, 0x06


	//----- nvinfo : EIATTR_KPARAM_INFO
	.align		4
.L_1311:
        /*0078*/ 	.byte	0x04, 0x17
        /*007a*/ 	.short	(.L_1313 - .L_1312)
.L_1312:
        /*007c*/ 	.word	0x00000000
        /*0080*/ 	.short	0x0000
        /*0082*/ 	.short	0x0000
        /*0084*/ 	.byte	0x00, 0xf0, 0x81, 0x06


	//----- nvinfo : EIATTR_SPARSE_MMA_MASK
	.align		4
.L_1313:
        /*0088*/ 	.byte	0x03, 0x50
        /*008a*/ 	.short	0x0000


	//----- nvinfo : EIATTR_MAXREG_COUNT
	.align		4
        /*008c*/ 	.byte	0x03, 0x1b
        /*008e*/ 	.short	0x0080


	//----- nvinfo : EIATTR_NUM_BARRIERS
	.align		4
        /*0090*/ 	.byte	0x02, 0x4c
        /*0092*/ 	.byte	0x01
	.zero		1


	//----- nvinfo : EIATTR_MERCURY_ISA_VERSION
	.align		4
        /*0094*/ 	.byte	0x03, 0x5f
        /*0096*/ 	.short	0x0101


	//----- nvinfo : EIATTR_EXIT_INSTR_OFFSETS
	.align		4
        /*0098*/ 	.byte	0x04, 0x1c
        /*009a*/ 	.short	(.L_1315 - .L_1314)


	//   ....[0]....
.L_1314:
        /*009c*/ 	.word	0x00002650


	//   ....[1]....
        /*00a0*/ 	.word	0x000028d0


	//----- nvinfo : EIATTR_MAX_THREADS
	.align		4
.L_1315:
        /*00a4*/ 	.byte	0x04, 0x05
        /*00a6*/ 	.short	(.L_1317 - .L_1316)
.L_1316:
        /*00a8*/ 	.word	0x00000200
        /*00ac*/ 	.word	0x00000001
        /*00b0*/ 	.word	0x00000001


	//----- nvinfo : EIATTR_CRS_STACK_SIZE
	.align		4
.L_1317:
        /*00b4*/ 	.byte	0x04, 0x1e
        /*00b6*/ 	.short	(.L_1319 - .L_1318)
.L_1318:
        /*00b8*/ 	.word	0x00000000


	//----- nvinfo : EIATTR_CBANK_PARAM_SIZE
	.align		4
.L_1319:
        /*00bc*/ 	.byte	0x03, 0x19
        /*00be*/ 	.short	0x0501


	//----- nvinfo : EIATTR_PARAM_CBANK
	.align		4
        /*00c0*/ 	.byte	0x04, 0x0a
        /*00c2*/ 	.short	(.L_1321 - .L_1320)
	.align		4
.L_1320:
        /*00c4*/ 	.word	index@(.nv.constant0._ZN2at4cuda17kernelHistogram1DIhhlLi1ELi2ELin1ELNS0_23CUDAHistogramMemoryTypeE0EZNS0_21CUDA_tensor_histogramIhhLb0EEEbNS_6TensorES4_S4_lNS_14AccumulateTypeIT0_Lb1EE4typeES8_NS0_13TensorArgTypeES9_S9_EUllE0_EEvNS0_6detail10TensorInfoIT_T1_EESF_NSC_IKS6_SE_EElS8_S8_SE_T6_)
        /*00c8*/ 	.short	0x0210
        /*00ca*/ 	.short	0x0501


	//----- nvinfo : EIATTR_SW_WAR
	.align		4
.L_1321:
        /*00cc*/ 	.byte	0x04, 0x36
        /*00ce*/ 	.short	(.L_1323 - .L_1322)
.L_1322:
        /*00d0*/ 	.word	0x00000008
.L_1323:


//--------------------- .nv.info._ZN2at4cuda17kernelHistogram1DIhhlLi1ELi2ELin1ELNS0_23CUDAHistogramMemoryTypeE1EZNS0_21CUDA_tensor_histogramIhhLb0EEEbNS_6TensorES4_S4_lNS_14AccumulateTypeIT0_Lb1EE4typeES8_NS0_13TensorArgTypeES9_S9_EUllE_EEvNS0_6detail10TensorInfoIT_T1_EESF_NSC_IKS6_SE_EElS8_S8_SE_T6_ --------------------------
	.section	.nv.info._ZN2at4cuda17kernelHistogram1DIhhlLi1ELi2ELin1ELNS0_23CUDAHistogramMemoryTypeE1EZNS0_21CUDA_tensor_histogramIhhLb0EEEbNS_6TensorES4_S4_lNS_14AccumulateTypeIT0_Lb1EE4typeES8_NS0_13TensorArgTypeES9_S9_EUllE_EEvNS0_6detail10TensorInfoIT_T1_EESF_NSC_IKS6_SE_EElS8_S8_SE_T6_,"",@"SHT_CUDA_INFO"
	.sectionflags	@""
	.align	4


	//----- nvinfo : EIATTR_CUDA_API_VERSION
	.align		4
        /*0000*/ 	.byte	0x04, 0x37
        /*0002*/ 	.short	(.L_1325 - .L_1324)
.L_1324:
        /*0004*/ 	.word	0x00000082


	//----- nvinfo : EIATTR_KPARAM_INFO
	.align		4
.L_1325:
        /*0008*/ 	.byte	0x04, 0x17
        /*000a*/ 	.short	(.L_1327 - .L_1326)
.L_1326:
        /*000c*/ 	.word	0x00000000
        /*0010*/ 	.short	0x0007
        /*0012*/ 	.short	0x0500
        /*0014*/ 	.byte	0x00, 0xf0, 0x81, 0x06


	//----- nvinfo : EIATTR_KPARAM_INFO
	.align		4
.L_1327:
        /*0018*/ 	.byte	0x04, 0x17
        /*001a*/ 	.short	(.L_1329 - .L_1328)
.L_1328:
        /*001c*/ 	.word	0x00000000
        /*0020*/ 	.short	0x0006
        /*0022*/ 	.short	0x04f8
        /*0024*/ 	.byte	0x00, 0xf0, 0x21, 0x00


	//----- nvinfo : EIATTR_KPARAM_INFO
	.align		4
.L_1329:
        /*0028*/ 	.byte	0x04, 0x17
        /*002a*/ 	.short	(.L_1331 - .L_1330)
.L_1330:
        /*002c*/ 	.word	0x00000000
        /*0030*/ 	.short	0x0005
        /*0032*/ 	.short	0x04f0
        /*0034*/ 	.byte	0x00, 0xf0, 0x21, 0x00


	//----- nvinfo : EIATTR_KPARAM_INFO
	.align		4
.L_1331:
        /*0038*/ 	.byte	0x04, 0x17
        /*003a*/ 	.short	(.L_1333 - .L_1332)
.L_1332:
        /*003c*/ 	.word	0x00000000
        /*0040*/ 	.short	0x0004
        /*0042*/ 	.short	0x04e8
        /*0044*/ 	.byte	0x00, 0xf0, 0x21, 0x00


	//----- nvinfo : EIATTR_KPARAM_INFO
	.align		4
.L_1333:
        /*0048*/ 	.byte	0x04, 0x17
        /*004a*/ 	.short	(.L_1335 - .L_1334)
.L_1334:
        /*004c*/ 	.word	0x00000000
        /*0050*/ 	.short	0x0003
        /*0052*/ 	.short	0x04e0
        /*0054*/ 	.byte	0x00, 0xf0, 0x21, 0x00


	//----- nvinfo : EIATTR_KPARAM_INFO
	.align		4
.L_1335:
        /*0058*/ 	.byte	0x04, 0x17
        /*005a*/ 	.short	(.L_1337 - .L_1336)
.L_1336:
        /*005c*/ 	.word	0x00000000
        /*0060*/ 	.short	0x0002
        /*0062*/ 	.short	0x0340
        /*0064*/ 	.byte	0x00, 0xf0, 0x81, 0x06


	//----- nvinfo : EIATTR_KPARAM_INFO
	.align		4
.L_1337:
        /*0068*/ 	.byte	0x04, 0x17
        /*006a*/ 	.short	(.L_1339 - .L_1338)
.L_1338:
        /*006c*/ 	.word	0x00000000
        /*0070*/ 	.short	0x0001
        /*0072*/ 	.short	0x01a0
        /*0074*/ 	.byte	0x00, 0xf0, 0x81, 0x06


	//----- nvinfo : EIATTR_KPARAM_INFO
	.align		4
.L_1339:
        /*0078*/ 	.byte	0x04, 0x17
        /*007a*/ 	.short	(.L_1341 - .L_1340)
.L_1340:
        /*007c*/ 	.word	0x00000000
        /*0080*/ 	.short	0x0000
        /*0082*/ 	.short	0x0000
        /*0084*/ 	.byte	0x00, 0xf0, 0x81, 0x06


	//----- nvinfo : EIATTR_SPARSE_MMA_MASK
	.align		4
.L_1341:
        /*0088*/ 	.byte	0x03, 0x50
        /*008a*/ 	.short	0x0000


	//----- nvinfo : EIATTR_MAXREG_COUNT
	.align		4
        /*008c*/ 	.byte	0x03, 0x1b
        /*008e*/ 	.short	0x0080


	//----- nvinfo : EIATTR_MERCURY_ISA_VERSION
	.align		4
        /*0090*/ 	.byte	0x03, 0x5f
        /*0092*/ 	.short	0x0101


	//----- nvinfo : EIATTR_EXIT_INSTR_OFFSETS
	.align		4
        /*0094*/ 	.byte	0x04, 0x1c
        /*0096*/ 	.short	(.L_1343 - .L_1342)


	//   ....[0]....
.L_1342:
        /*0098*/ 	.word	0x00000080


	//   ....[1]....
        /*009c*/ 	.word	0x00000760


	//   ....[2]....
        /*00a0*/ 	.word	0x00002610


	//----- nvinfo : EIATTR_MAX_THREADS
	.align		4
.L_1343:
        /*00a4*/ 	.byte	0x04, 0x05
        /*00a6*/ 	.short	(.L_1345 - .L_1344)
.L_1344:
        /*00a8*/ 	.word	0x00000200
        /*00ac*/ 	.word	0x00000001
        /*00b0*/ 	.word	0x00000001


	//----- nvinfo : EIATTR_CRS_STACK_SIZE
	.align		4
.L_1345:
        /*00b4*/ 	.byte	0x04, 0x1e
        /*00b6*/ 	.short	(.L_1347 - .L_1346)
.L_1346:
        /*00b8*/ 	.word	0x00000000


	//----- nvinfo : EIATTR_CBANK_PARAM_SIZE
	.align		4
.L_1347:
        /*00bc*/ 	.byte	0x03, 0x19
        /*00be*/ 	.short	0x06a0


	//----- nvinfo : EIATTR_PARAM_CBANK
	.align		4
        /*00c0*/ 	.byte	0x04, 0x0a
        /*00c2*/ 	.short	(.L_1349 - .L_1348)
	.align		4
.L_1348:
        /*00c4*/ 	.word	index@(.nv.constant0._ZN2at4cuda17kernelHistogram1DIhhlLi1ELi2ELin1ELNS0_23CUDAHistogramMemoryTypeE1EZNS0_21CUDA_tensor_histogramIhhLb0EEEbNS_6TensorES4_S4_lNS_14AccumulateTypeIT0_Lb1EE4typeES8_NS0_13TensorArgTypeES9_S9_EUllE_EEvNS0_6detail10TensorInfoIT_T1_EESF_NSC_IKS6_SE_EElS8_S8_SE_T6_)
        /*00c8*/ 	.short	0x0210
        /*00ca*/ 	.short	0x06a0


	//----- nvinfo : EIATTR_SW_WAR
	.align		4
.L_1349:
        /*00cc*/ 	.byte	0x04, 0x36
        /*00ce*/ 	.short	(.L_1351 - .L_1350)
.L_1350:
        /*00d0*/ 	.word	0x00000008
.L_1351:


//--------------------- .nv.info._ZN2at4cuda17kernelHistogram1DIhhlLi1ELi2ELin1ELNS0_23CUDAHistogramMemoryTypeE0EZNS0_21CUDA_tensor_histogramIhhLb0EEEbNS_6TensorES4_S4_lNS_14AccumulateTypeIT0_Lb1EE4typeES8_NS0_13TensorArgTypeES9_S9_EUllE_EEvNS0_6detail10TensorInfoIT_T1_EESF_NSC_IKS6_SE_EElS8_S8_SE_T6_ --------------------------
	.section	.nv.info._ZN2at4cuda17kernelHistogram1DIhhlLi1ELi2ELin1ELNS0_23CUDAHistogramMemoryTypeE0EZNS0_21CUDA_tensor_histogramIhhLb0EEEbNS_6TensorES4_S4_lNS_14AccumulateTypeIT0_Lb1EE4typeES8_NS0_13TensorArgTypeES9_S9_EUllE_EEvNS0_6detail10TensorInfoIT_T1_EESF_NSC_IKS6_SE_EElS8_S8_SE_T6_,"",@"SHT_CUDA_INFO"
	.sectionflags	@""
	.align	4


	//----- nvinfo : EIATTR_CUDA_API_VERSION
	.align		4
        /*0000*/ 	.byte	0x04, 0x37
        /*0002*/ 	.short	(.L_1353 - .L_1352)
.L_1352:
        /*0004*/ 	.word	0x00000082


	//----- nvinfo : EIATTR_KPARAM_INFO
	.align		4
.L_1353:
        /*0008*/ 	.byte	0x04, 0x17
        /*000a*/ 	.short	(.L_1355 - .L_1354)
.L_1354:
        /*000c*/ 	.word	0x00000000
        /*0010*/ 	.short	0x0007
        /*0012*/ 	.short	0x0500
        /*0014*/ 	.byte	0x00, 0xf0, 0x81, 0x06


	//----- nvinfo : EIATTR_KPARAM_INFO
	.align		4
.L_1355:
        /*0018*/ 	.byte	0x04, 0x17
        /*001a*/ 	.short	(.L_1357 - .L_1356)
.L_1356:
        /*001c*/ 	.word	0x00000000
        /*0020*/ 	.short	0x0006
        /*0022*/ 	.short	0x04f8
        /*0024*/ 	.byte	0x00, 0xf0, 0x21, 0x00


	//----- nvinfo : EIATTR_KPARAM_INFO
	.align		4
.L_1357:
        /*0028*/ 	.byte	0x04, 0x17
        /*002a*/ 	.short	(.L_1359 - .L_1358)
.L_1358:
        /*002c*/ 	.word	0x00000000
        /*0030*/ 	.short	0x0005
        /*0032*/ 	.short	0x04f0
        /*0034*/ 	.byte	0x00, 0xf0, 0x21, 0x00


	//----- nvinfo : EIATTR_KPARAM_INFO
	.align		4
.L_1359:
        /*0038*/ 	.byte	0x04, 0x17
        /*003a*/ 	.short	(.L_1361 - .L_1360)
.L_1360:
        /*003c*/ 	.word	0x00000000
        /*0040*/ 	.short	0x0004
        /*0042*/ 	.short	0x04e8
        /*0044*/ 	.byte	0x00, 0xf0, 0x21, 0x00


	//----- nvinfo : EIATTR_KPARAM_INFO
	.align		4
.L_1361:
        /*0048*/ 	.byte	0x04, 0x17
        /*004a*/ 	.short	(.L_1363 - .L_1362)
.L_1362:
        /*004c*/ 	.word	0x00000000
        /*0050*/ 	.short	0x0003
        /*0052*/ 	.short	0x04e0
        /*0054*/ 	.byte	0x00, 0xf0, 0x21, 0x00


	//----- nvinfo : EIATTR_KPARAM_INFO
	.align		4
.L_1363:
        /*0058*/ 	.byte	0x04, 0x17
        /*005a*/ 	.short	(.L_1365 - .L_1364)
.L_1364:
        /*005c*/ 	.word	0x00000000
        /*0060*/ 	.short	0x0002
        /*0062*/ 	.short	0x0340
        /*0064*/ 	.byte	0x00, 0xf0, 0x81, 0x06


	//----- nvinfo : EIATTR_KPARAM_INFO
	.align		4
.L_1365:
        /*0068*/ 	.byte	0x04, 0x17
        /*006a*/ 	.short	(.L_1367 - .L_1366)
.L_1366:
        /*006c*/ 	.word	0x00000000
        /*0070*/ 	.short	0x0001
        /*0072*/ 	.short	0x01a0
        /*0074*/ 	.byte	0x00, 0xf0, 0x81, 0x06


	//----- nvinfo : EIATTR_KPARAM_INFO
	.align		4
.L_1367:
        /*0078*/ 	.byte	0x04, 0x17
        /*007a*/ 	.short	(.L_1369 - .L_1368)
.L_1368:
        /*007c*/ 	.word	0x00000000
        /*0080*/ 	.short	0x0000
        /*0082*/ 	.short	0x0000
        /*0084*/ 	.byte	0x00, 0xf0, 0x81, 0x06


	//----- nvinfo : EIATTR_SPARSE_MMA_MASK
	.align		4
.L_1369:
        /*0088*/ 	.byte	0x03, 0x50
        /*008a*/ 	.short	0x0000


	//----- nvinfo : EIATTR_MAXREG_COUNT
	.align		4
        /*008c*/ 	.byte	0x03, 0x1b
        /*008e*/ 	.short	0x0080


	//----- nvinfo : EIATTR_NUM_BARRIERS
	.align		4
        /*0090*/ 	.byte	0x02, 0x4c
        /*0092*/ 	.byte	0x01
	.zero		1


	//----- nvinfo : EIATTR_MERCURY_ISA_VERSION
	.align		4
        /*0094*/ 	.byte	0x03, 0x5f
        /*0096*/ 	.short	0x0101


	//----- nvinfo : EIATTR_EXIT_INSTR_OFFSETS
	.align		4
        /*0098*/ 	.byte	0x04, 0x1c
        /*009a*/ 	.short	(.L_1371 - .L_1370)


	//   ....[0]....
.L_1370:
        /*009c*/ 	.word	0x00002700


	//   ....[1]....
        /*00a0*/ 	.word	0x00002980


	//----- nvinfo : EIATTR_MAX_THREADS
	.align		4
.L_1371:
        /*00a4*/ 	.byte	0x04, 0x05
        /*00a6*/ 	.short	(.L_1373 - .L_1372)
.L_1372:
        /*00a8*/ 	.word	0x00000200
        /*00ac*/ 	.word	0x00000001
        /*00b0*/ 	.word	0x00000001


	//----- nvinfo : EIATTR_CRS_STACK_SIZE
	.align		4
.L_1373:
        /*00b4*/ 	.byte	0x04, 0x1e
        /*00b6*/ 	.short	(.L_1375 - .L_1374)
.L_1374:
        /*00b8*/ 	.word	0x00000000


	//----- nvinfo : EIATTR_CBANK_PARAM_SIZE
	.align		4
.L_1375:
        /*00bc*/ 	.byte	0x03, 0x19
        /*00be*/ 	.short	0x06a0


	//----- nvinfo : EIATTR_PARAM_CBANK
	.align		4
        /*00c0*/ 	.byte	0x04, 0x0a
        /*00c2*/ 	.short	(.L_1377 - .L_1376)
	.align		4
.L_1376:
        /*00c4*/ 	.word	index@(.nv.constant0._ZN2at4cuda17kernelHistogram1DIhhlLi1ELi2ELin1ELNS0_23CUDAHistogramMemoryTypeE0EZNS0_21CUDA_tensor_histogramIhhLb0EEEbNS_6TensorES4_S4_lNS_14AccumulateTypeIT0_Lb1EE4typeES8_NS0_13TensorArgTypeES9_S9_EUllE_EEvNS0_6detail10TensorInfoIT_T1_EESF_NSC_IKS6_SE_EElS8_S8_SE_T6_)
        /*00c8*/ 	.short	0x0210
        /*00ca*/ 	.short	0x06a0


	//----- nvinfo : EIATTR_SW_WAR
	.align		4
.L_1377:
        /*00cc*/ 	.byte	0x04, 0x36
        /*00ce*/ 	.short	(.L_1379 - .L_1378)
.L_1378:
        /*00d0*/ 	.word	0x00000008
.L_1379:


//--------------------- .nv.info._ZN2at4cuda17kernelHistogram1DIdslLi1ELi2ELin1ELNS0_23CUDAHistogramMemoryTypeE1EZNS0_21CUDA_tensor_histogramIdsLb1EEEbNS_6TensorES4_S4_lNS_14AccumulateTypeIT0_Lb1EE4typeES8_NS0_13TensorArgTypeES9_S9_EUllE0_EEvNS0_6detail10TensorInfoIT_T1_EESF_NSC_IKS6_SE_EElS8_S8_SE_T6_ --------------------------
	.section	.nv.info._ZN2at4cuda17kernelHistogram1DIdslLi1ELi2ELin1ELNS0_23CUDAHistogramMemoryTypeE1EZNS0_21CUDA_tensor_histogramIdsLb1EEEbNS_6TensorES4_S4_lNS_14AccumulateTypeIT0_Lb1EE4typeES8_NS0_13TensorArgTypeES9_S9_EUllE0_EEvNS0_6detail10TensorInfoIT_T1_EESF_NSC_IKS6_SE_EElS8_S8_SE_T6_,"",@"SHT_CUDA_INFO"
	.sectionflags	@""
	.align	4


	//----- nvinfo : EIATTR_CUDA_API_VERSION
	.align		4
        /*0000*/ 	.byte	0x04, 0x37
        /*0002*/ 	.short	(.L_1381 - .L_1380)
.L_1380:
        /*0004*/ 	.word	0x00000082


	//----- nvinfo : EIATTR_KPARAM_INFO
	.align		4
.L_1381:
        /*0008*/ 	.byte	0x04, 0x17
        /*000a*/ 	.short	(.L_1383 - .L_1382)
.L_1382:
        /*000c*/ 	.word	0x00000000
        /*0010*/ 	.short	0x0007
        /*0012*/ 	.short	0x0500
        /*0014*/ 	.byte	0x00, 0xf0, 0x05, 0x00


	//----- nvinfo : EIATTR_KPARAM_INFO
	.align		4
.L_1383:
        /*0018*/ 	.byte	0x04, 0x17
        /*001a*/ 	.short	(.L_1385 - .L_1384)
.L_1384:
        /*001c*/ 	.word	0x00000000
        /*0020*/ 	.short	0x0006
        /*0022*/ 	.short	0x04f8
        /*0024*/ 	.byte	0x00, 0xf0, 0x21, 0x00


	//----- nvinfo : EIATTR_KPARAM_INFO
	.align		4
.L_1385:
        /*0028*/ 	.byte	0x04, 0x17
        /*002a*/ 	.short	(.L_1387 - .L_1386)
.L_1386:
        /*002c*/ 	.word	0x00000000
        /*0030*/ 	.short	0x0005
        /*0032*/ 	.short	0x04f0
        /*0034*/ 	.byte	0x00, 0xf0, 0x21, 0x00


	//----- nvinfo : EIATTR_KPARAM_INFO
	.align		4
.L_1387:
        /*0038*/ 	.byte	0x04, 0x17
        /*003a*/ 	.short	(.L_1389 - .L_1388)
.L_1388:
        /*003c*/ 	.word	0x00000000
        /*0040*/ 	.short	0x0004
        /*0042*/ 	.short	0x04e8
        /*0044*/ 	.byte	0x00, 0xf0, 0x21, 0x00


	//----- nvinfo : EIATTR_KPARAM_INFO
	.align		4
.L_1389:
        /*0048*/ 	.byte	0x04, 0x17
        /*004a*/ 	.short	(.L_1391 - .L_1390)
.L_1390:
        /*004c*/ 	.word	0x00000000
        /*0050*/ 	.short	0x0003
        /*0052*/ 	.short	0x04e0
        /*0054*/ 	.byte	0x00, 0xf0, 0x21, 0x00


	//----- nvinfo : EIATTR_KPARAM_INFO
	.align		4
.L_1391:
        /*0058*/ 	.byte	0x04, 0x17
        /*005a*/ 	.short	(.L_1393 - .L_1392)
.L_1392:
        /*005c*/ 	.word	0x00000000
        /*0060*/ 	.short	0x0002
        /*0062*/ 	.short	0x0340
        /*0064*/ 	.byte	0x00, 0xf0, 0x81, 0x06


	//----- nvinfo : EIATTR_KPARAM_INFO
	.align		4
.L_1393:
        /*0068*/ 	.byte	0x04, 0x17
        /*006a*/ 	.short	(.L_1395 - .L_1394)
.L_1394:
        /*006c*/ 	.word	0x00000000
        /*0070*/ 	.short	0x0001
        /*0072*/ 	.short	0x01a0
        /*0074*/ 	.byte	0x00, 0xf0, 0x81, 0x06


	//----- nvinfo : EIATTR_KPARAM_INFO
	.align		4
.L_1395:
        /*0078*/ 	.byte	0x04, 0x17
        /*007a*/ 	.short	(.L_1397 - .L_1396)
.L_1396:
        /*007c*/ 	.word	0x00000000
        /*0080*/ 	.short	0x0000
        /*0082*/ 	.short	0x0000
        /*0084*/ 	.byte	0x00, 0xf0, 0x81, 0x06


	//----- nvinfo : EIATTR_SPARSE_MMA_MASK
	.align		4
.L_1397:
        /*0088*/ 	.byte	0x03, 0x50
        /*008a*/ 	.short	0x0000


	//----- nvinfo : EIATTR_MAXREG_COUNT
	.align		4
        /*008c*/ 	.byte	0x03, 0x1b
        /*008e*/ 	.short	0x0080


	//----- nvinfo : EIATTR_MERCURY_ISA_VERSION
	.align		4
        /*0090*/ 	.byte	0x03, 0x5f
        /*0092*/ 	.short	0x0101


	//----- nvinfo : EIATTR_EXIT_INSTR_OFFSETS
	.align		4
        /*0094*/ 	.byte	0x04, 0x1c
        /*0096*/ 	.short	(.L_1399 - .L_1398)


	//   ....[0]....
.L_1398:
        /*0098*/ 	.word	0x00000080


	//   ....[1]....
        /*009c*/ 	.word	0x00000640


	//   ....[2]....
        /*00a0*/ 	.word	0x00002400


	//----- nvinfo : EIATTR_MAX_THREADS
	.align		4
.L_1399:
        /*00a4*/ 	.byte	0x04, 0x05
        /*00a6*/ 	.short	(.L_1401 - .L_1400)
.L_1400:
        /*00a8*/ 	.word	0x00000200
        /*00ac*/ 	.word	0x00000001
        /*00b0*/ 	.word	0x00000001


	//----- nvinfo : EIATTR_CRS_STACK_SIZE
	.align		4
.L_1401:
        /*00b4*/ 	.byte	0x04, 0x1e
        /*00b6*/ 	.short	(.L_1403 - .L_1402)
.L_1402:
        /*00b8*/ 	.word	0x00000000


	//----- nvinfo : EIATTR_CBANK_PARAM_SIZE
	.align		4
.L_1403:
        /*00bc*/ 	.byte	0x03, 0x19
        /*00be*/ 	.short	0x0501


	//----- nvinfo : EIATTR_PARAM_CBANK
	.align		4
        /*00c0*/ 	.byte	0x04, 0x0a
        /*00c2*/ 	.short	(.L_1405 - .L_1404)
	.align		4
.L_1404:
        /*00c4*/ 	.word	index@(.nv.constant0._ZN2at4cuda17kernelHistogram1DIdslLi1ELi2ELin1ELNS0_23CUDAHistogramMemoryTypeE1EZNS0_21CUDA_tensor_histogramIdsLb1EEEbNS_6TensorES4_S4_lNS_14AccumulateTypeIT0_Lb1EE4typeES8_NS0_13TensorArgTypeES9_S9_EUllE0_EEvNS0_6detail10TensorInfoIT_T1_EESF_NSC_IKS6_SE_EElS8_S8_SE_T6_)
        /*00c8*/ 	.short	0x0210
        /*00ca*/ 	.short	0x0501


	//----- nvinfo : EIATTR_SW_WAR
	.align		4
.L_1405:
        /*00cc*/ 	.byte	0x04, 0x36
        /*00ce*/ 	.short	(.L_1407 - .L_1406)
.L_1406:
        /*00d0*/ 	.word	0x00000008
.L_1407:


//--------------------- .nv.info._ZN2at4cuda17kernelHistogram1DIdslLi1ELi2ELin1ELNS0_23CUDAHistogramMemoryTypeE0EZNS0_21CUDA_tensor_histogramIdsLb1EEEbNS_6TensorES4_S4_lNS_14AccumulateTypeIT0_Lb1EE4typeES8_NS0_13TensorArgTypeES9_S9_EUllE0_EEvNS0_6detail10TensorInfoIT_T1_EESF_NSC_IKS6_SE_EElS8_S8_SE_T6_ --------------------------
	.section	.nv.info._ZN2at4cuda17kernelHistogram1DIdslLi1ELi2ELin1ELNS0_23CUDAHistogramMemoryTypeE0EZNS0_21CUDA_tensor_histogramIdsLb1EEEbNS_6TensorES4_S4_lNS_14AccumulateTypeIT0_Lb1EE4typeES8_NS0_13TensorArgTypeES9_S9_EUllE0_EEvNS0_6detail10TensorInfoIT_T1_EESF_NSC_IKS6_SE_EElS8_S8_SE_T6_,"",@"SHT_CUDA_INFO"
	.sectionflags	@""
	.align	4


	//----- nvinfo : EIATTR_CUDA_API_VERSION
	.align		4
        /*0000*/ 	.byte	0x04, 0x37
        /*0002*/ 	.short	(.L_1409 - .L_1408)
.L_1408:
        /*0004*/ 	.word	0x00000082


	//----- nvinfo : EIATTR_KPARAM_INFO
	.align		4
.L_1409:
        /*0008*/ 	.byte	0x04, 0x17
        /*000a*/ 	.short	(.L_1411 - .L_1410)
.L_1410:
        /*000c*/ 	.word	0x00000000
        /*0010*/ 	.short	0x0007
        /*0012*/ 	.short	0x0500
        /*0014*/ 	.byte	0x00, 0xf0, 0x05, 0x00


	//----- nvinfo : EIATTR_KPARAM_INFO
	.align		4
.L_1411:
        /*0018*/ 	.byte	0x04, 0x17
        /*001a*/ 	.short	(.L_1413 - .L_1412)
.L_1412:
        /*001c*/ 	.word	0x00000000
        /*0020*/ 	.short	0x0006
        /*0022*/ 	.short	0x04f8
        /*0024*/ 	.byte	0x00, 0xf0, 0x21, 0x00


	//----- nvinfo : EIATTR_KPARAM_INFO
	.align		4
.L_1413:
        /*0028*/ 	.byte	0x04, 0x17
        /*002a*/ 	.short	(.L_1415 - .L_1414)
.L_1414:
        /*002c*/ 	.word	0x00000000
        /*0030*/ 	.short	0x0005
        /*0032*/ 	.short	0x04f0
        /*0034*/ 	.byte	0x00, 0xf0, 0x21, 0x00


	//----- nvinfo : EIATTR_KPARAM_INFO
	.align		4
.L_1415:
        /*0038*/ 	.byte	0x04, 0x17
        /*003a*/ 	.short	(.L_1417 - .L_1416)
.L_1416:
        /*003c*/ 	.word	0x00000000
        /*0040*/ 	.short	0x0004
        /*0042*/ 	.short	0x04e8
        /*0044*/ 	.byte	0x00, 0xf0, 0x21, 0x00


	//----- nvinfo : EIATTR_KPARAM_INFO
	.align		4
.L_1417:
        /*0048*/ 	.byte	0x04, 0x17
        /*004a*/ 	.short	(.L_1419 - .L_1418)
.L_1418:
        /*004c*/ 	.word	0x00000000
        /*0050*/ 	.short	0x0003
        /*0052*/ 	.short	0x04e0
        /*0054*/ 	.byte	0x00, 0xf0, 0x21, 0x00


	//----- nvinfo : EIATTR_KPARAM_INFO
	.align		4
.L_1419:
        /*0058*/ 	.byte	0x04, 0x17
        /*005a*/ 	.short	(.L_1421 - .L_1420)
.L_1420:
        /*005c*/ 	.word	0x00000000
        /*0060*/ 	.short	0x0002
        /*0062*/ 	.short	0x0340
        /*0064*/ 	.byte	0x00, 0xf0, 0x81, 0x06


	//----- nvinfo : EIATTR_KPARAM_INFO
	.align		4
.L_1421:
        /*0068*/ 	.byte	0x04, 0x17
        /*006a*/ 	.short	(.L_1423 - .L_1422)
.L_1422:
        /*006c*/ 	.word	0x00000000
        /*0070*/ 	.short	0x0001
        /*0072*/ 	.short	0x01a0
        /*0074*/ 	.byte	0x00, 0xf0, 0x81, 0x06


	//----- nvinfo : EIATTR_KPARAM_INFO
	.align		4
.L_1423:
        /*0078*/ 	.byte	0x04, 0x17
        /*007a*/ 	.short	(.L_1425 - .L_1424)
.L_1424:
        /*007c*/ 	.word	0x00000000
        /*0080*/ 	.short	0x0000
        /*0082*/ 	.short	0x0000
        /*0084*/ 	.byte	0x00, 0xf0, 0x81, 0x06


	//----- nvinfo : EIATTR_SPARSE_MMA_MASK
	.align		4
.L_1425:
        /*0088*/ 	.byte	0x03, 0x50
        /*008a*/ 	.short	0x0000


	//----- nvinfo : EIATTR_MAXREG_COUNT
	.align		4
        /*008c*/ 	.byte	0x03, 0x1b
        /*008e*/ 	.short	0x0080


	//----- nvinfo : EIATTR_NUM_BARRIERS
	.align		4
        /*0090*/ 	.byte	0x02, 0x4c
        /*0092*/ 	.byte	0x01
	.zero		1


	//----- nvinfo : EIATTR_MERCURY_ISA_VERSION
	.align		4
        /*0094*/ 	.byte	0x03, 0x5f
        /*0096*/ 	.short	0x0101


	//----- nvinfo : EIATTR_EXIT_INSTR_OFFSETS
	.align		4
        /*0098*/ 	.byte	0x04, 0x1c
        /*009a*/ 	.short	(.L_1427 - .L_1426)


	//   ....[0]....
.L_1426:
        /*009c*/ 	.word	0x000024a0


	//   ....[1]....
        /*00a0*/ 	.word	0x000025f0


	//----- nvinfo : EIATTR_MAX_THREADS
	.align		4
.L_1427:
        /*00a4*/ 	.byte	0x04, 0x05
        /*00a6*/ 	.short	(.L_1429 - .L_1428)
.L_1428:
        /*00a8*/ 	.word	0x00000200
        /*00ac*/ 	.word	0x00000001
        /*00b0*/ 	.word	0x00000001


	//----- nvinfo : EIATTR_CRS_STACK_SIZE
	.align		4
.L_1429:
        /*00b4*/ 	.byte	0x04, 0x1e
        /*00b6*/ 	.short	(.L_1431 - .L_1430)
.L_1430:
        /*00b8*/ 	.word	0x00000000


	//----- nvinfo : EIATTR_CBANK_PARAM_SIZE
	.align		4
.L_1431:
        /*00bc*/ 	.byte	0x03, 0x19
        /*00be*/ 	.short	0x0501


	//----- nvinfo : EIATTR_PARAM_CBANK
	.align		4
        /*00c0*/ 	.byte	0x04, 0x0a
        /*00c2*/ 	.short	(.L_1433 - .L_1432)
	.align		4
.L_1432:
        /*00c4*/ 	.word	index@(.nv.constant0._ZN2at4cuda17kernelHistogram1DIdslLi1ELi2ELin1ELNS0_23CUDAHistogramMemoryTypeE0EZNS0_21CUDA_tensor_histogramIdsLb1EEEbNS_6TensorES4_S4_lNS_14AccumulateTypeIT0_Lb1EE4typeES8_NS0_13TensorArgTypeES9_S9_EUllE0_EEvNS0_6detail10TensorInfoIT_T1_EESF_NSC_IKS6_SE_EElS8_S8_SE_T6_)
        /*00c8*/ 	.short	0x0210
        /*00ca*/ 	.short	0x0501


	//----- nvinfo : EIATTR_SW_WAR
	.align		4
.L_1433:
        /*00cc*/ 	.byte	0x04, 0x36
        /*00ce*/ 	.short	(.L_1435 - .L_1434)
.L_1434:
        /*00d0*/ 	.word	0x00000008
.L_1435:


//--------------------- .nv.info._ZN2at4cuda17kernelHistogram1DIdslLi1ELi2ELin1ELNS0_23CUDAHistogramMemoryTypeE1EZNS0_21CUDA_tensor_histogramIdsLb1EEEbNS_6TensorES4_S4_lNS_14AccumulateTypeIT0_Lb1EE4typeES8_NS0_13TensorArgTypeES9_S9_EUllE_EEvNS0_6detail10TensorInfoIT_T1_EESF_NSC_IKS6_SE_EElS8_S8_SE_T6_ --------------------------
	.section	.nv.info._ZN2at4cuda17kernelHistogram1DIdslLi1ELi2ELin1ELNS0_23CUDAHistogramMemoryTypeE1EZNS0_21CUDA_tensor_histogramIdsLb1EEEbNS_6TensorES4_S4_lNS_14AccumulateTypeIT0_Lb1EE4typeES8_NS0_13TensorArgTypeES9_S9_EUllE_EEvNS0_6detail10TensorInfoIT_T1_EESF_NSC_IKS6_SE_EElS8_S8_SE_T6_,"",@"SHT_CUDA_INFO"
	.sectionflags	@""
	.align	4


	//----- nvinfo : EIATTR_CUDA_API_VERSION
	.align		4
        /*0000*/ 	.byte	0x04, 0x37
        /*0002*/ 	.short	(.L_1437 - .L_1436)
.L_1436:
        /*0004*/ 	.word	0x00000082


	//----- nvinfo : EIATTR_KPARAM_INFO
	.align		4
.L_1437:
        /*0008*/ 	.byte	0x04, 0x17
        /*000a*/ 	.short	(.L_1439 - .L_1438)
.L_1438:
        /*000c*/ 	.word	0x00000000
        /*0010*/ 	.short	0x0007
        /*0012*/ 	.short	0x0500
        /*0014*/ 	.byte	0x00, 0xf0, 0x81, 0x06


	//----- nvinfo : EIATTR_KPARAM_INFO
	.align		4
.L_1439:
        /*0018*/ 	.byte	0x04, 0x17
        /*001a*/ 	.short	(.L_1441 - .L_1440)
.L_1440:
        /*001c*/ 	.word	0x00000000
        /*0020*/ 	.short	0x0006
        /*0022*/ 	.short	0x04f8
        /*0024*/ 	.byte	0x00, 0xf0, 0x21, 0x00


	//----- nvinfo : EIATTR_KPARAM_INFO
	.align		4
.L_1441:
        /*0028*/ 	.byte	0x04, 0x17
        /*002a*/ 	.short	(.L_1443 - .L_1442)
.L_1442:
        /*002c*/ 	.word	0x00000000
        /*0030*/ 	.short	0x0005
        /*0032*/ 	.short	0x04f0
        /*0034*/ 	.byte	0x00, 0xf0, 0x21, 0x00


	//----- nvinfo : EIATTR_KPARAM_INFO
	.align		4
.L_1443:
        /*0038*/ 	.byte	0x04, 0x17
        /*003a*/ 	.short	(.L_1445 - .L_1444)
.L_1444:
        /*003c*/ 	.word	0x00000000
        /*0040*/ 	.short	0x0004
        /*0042*/ 	.short	0x04e8
        /*0044*/ 	.byte	0x00, 0xf0, 0x21, 0x00


	//----- nvinfo : EIATTR_KPARAM_INFO
	.align		4
.L_1445:
        /*0048*/ 	.byte	0x04, 0x17
        /*004a*/ 	.short	(.L_1447 - .L_1446)
.L_1446:
        /*004c*/ 	.word	0x00000000
        /*0050*/ 	.short	0x0003
        /*0052*/ 	.short	0x04e0
        /*0054*/ 	.byte	0x00, 0xf0, 0x21, 0x00


	//----- nvinfo : EIATTR_KPARAM_INFO
	.align		4
.L_1447:
        /*0058*/ 	.byte	0x04, 0x17
        /*005a*/ 	.short	(.L_1449 - .L_1448)
.L_1448:
        /*005c*/ 	.word	0x00000000
        /*0060*/ 	.short	0x0002
        /*0062*/ 	.short	0x0340
        /*0064*/ 	.byte	0x00, 0xf0, 0x81, 0x06


	//----- nvinfo : EIATTR_KPARAM_INFO
	.align		4
.L_1449:
        /*0068*/ 	.byte	0x04, 0x17
        /*006a*/ 	.short	(.L_1451 - .L_1450)
.L_1450:
        /*006c*/ 	.word	0x00000000
        /*0070*/ 	.short	0x0001
        /*0072*/ 	.short	0x01a0
        /*0074*/ 	.byte	0x00, 0xf0, 0x81, 0x06


	//----- nvinfo : EIATTR_KPARAM_INFO
	.align		4
.L_1451:
        /*0078*/ 	.byte	0x04, 0x17
        /*007a*/ 	.short	(.L_1453 - .L_1452)
.L_1452:
        /*007c*/ 	.word	0x00000000
        /*0080*/ 	.short	0x0000
        /*0082*/ 	.short	0x0000
        /*0084*/ 	.byte	0x00, 0xf0, 0x81, 0x06


	//----- nvinfo : EIATTR_SPARSE_MMA_MASK
	.align		4
.L_1453:
        /*0088*/ 	.byte	0x03, 0x50
        /*008a*/ 	.short	0x0000


	//----- nvinfo : EIATTR_MAXREG_COUNT
	.align		4
        /*008c*/ 	.byte	0x03, 0x1b
        /*008e*/ 	.short	0x0080


	//----- nvinfo : EIATTR_MERCURY_ISA_VERSION
	.align		4
        /*0090*/ 	.byte	0x03, 0x5f
        /*0092*/ 	.short	0x0101


	//----- nvinfo : EIATTR_EXIT_INSTR_OFFSETS
	.align		4
        /*0094*/ 	.byte	0x04, 0x1c
        /*0096*/ 	.short	(.L_1455 - .L_1454)


	//   ....[0]....
.L_1454:
        /*0098*/ 	.word	0x00000080


	//   ....[1]....
        /*009c*/ 	.word	0x000006b0


	//   ....[2]....
        /*00a0*/ 	.word	0x000024e0


	//----- nvinfo : EIATTR_MAX_THREADS
	.align		4
.L_1455:
        /*00a4*/ 	.byte	0x04, 0x05
        /*00a6*/ 	.short	(.L_1457 - .L_1456)
.L_1456:
        /*00a8*/ 	.word	0x00000200
        /*00ac*/ 	.word	0x00000001
        /*00b0*/ 	.word	0x00000001


	//----- nvinfo : EIATTR_CRS_STACK_SIZE
	.align		4
.L_1457:
        /*00b4*/ 	.byte	0x04, 0x1e
        /*00b6*/ 	.short	(.L_1459 - .L_1458)
.L_1458:
        /*00b8*/ 	.word	0x00000000


	//----- nvinfo : EIATTR_CBANK_PARAM_SIZE
	.align		4
.L_1459:
        /*00bc*/ 	.byte	0x03, 0x19
        /*00be*/ 	.short	0x06a0


	//----- nvinfo : EIATTR_PARAM_CBANK
	.align		4
        /*00c0*/ 	.byte	0x04, 0x0a
        /*00c2*/ 	.short	(.L_1461 - .L_1460)
	.align		4
.L_1460:
        /*00c4*/ 	.word	index@(.nv.constant0._ZN2at4cuda17kernelHistogram1DIdslLi1ELi2ELin1ELNS0_23CUDAHistogramMemoryTypeE1EZNS0_21CUDA_tensor_histogramIdsLb1EEEbNS_6TensorES4_S4_lNS_14AccumulateTypeIT0_Lb1EE4typeES8_NS0_13TensorArgTypeES9_S9_EUllE_EEvNS0_6detail10TensorInfoIT_T1_EESF_NSC_IKS6_SE_EElS8_S8_SE_T6_)
        /*00c8*/ 	.short	0x0210
        /*00ca*/ 	.short	0x06a0


	//----- nvinfo : EIATTR_SW_WAR
	.align		4
.L_1461:
        /*00cc*/ 	.byte	0x04, 0x36
        /*00ce*/ 	.short	(.L_1463 - .L_1462)
.L_1462:
        /*00d0*/ 	.word	0x00000008
.L_1463:


//--------------------- .nv.info._ZN2at4cuda17kernelHistogram1DIdslLi1ELi2ELin1ELNS0_23CUDAHistogramMemoryTypeE0EZNS0_21CUDA_tensor_histogramIdsLb1EEEbNS_6TensorES4_S4_lNS_14AccumulateTypeIT0_Lb1EE4typeES8_NS0_13TensorArgTypeES9_S9_EUllE_EEvNS0_6detail10TensorInfoIT_T1_EESF_NSC_IKS6_SE_EElS8_S8_SE_T6_ --------------------------
	.section	.nv.info._ZN2at4cuda17kernelHistogram1DIdslLi1ELi2ELin1ELNS0_23CUDAHistogramMemoryTypeE0EZNS0_21CUDA_tensor_histogramIdsLb1EEEbNS_6TensorES4_S4_lNS_14AccumulateTypeIT0_Lb1EE4typeES8_NS0_13TensorArgTypeES9_S9_EUllE_EEvNS0_6detail10TensorInfoIT_T1_EESF_NSC_IKS6_SE_EElS8_S8_SE_T6_,"",@"SHT_CUDA_INFO"
	.sectionflags	@""
	.align	4


	//----- nvinfo : EIATTR_CUDA_API_VERSION
	.align		4
        /*0000*/ 	.byte	0x04, 0x37
        /*0002*/ 	.short	(.L_1465 - .L_1464)
.L_1464:
        /*0004*/ 	.word	0x00000082


	//----- nvinfo : EIATTR_KPARAM_INFO
	.align		4
.L_1465:
        /*0008*/ 	.byte	0x04, 0x17
        /*000a*/ 	.short	(.L_1467 - .L_1466)
.L_1466:
        /*000c*/ 	.word	0x00000000
        /*0010*/ 	.short	0x0007
        /*0012*/ 	.short	0x0500
        /*0014*/ 	.byte	0x00, 0xf0, 0x81, 0x06


	//----- nvinfo : EIATTR_KPARAM_INFO
	.align		4
.L_1467:
        /*0018*/ 	.byte	0x04, 0x17
        /*001a*/ 	.short	(.L_1469 - .L_1468)
.L_1468:
        /*001c*/ 	.word	0x00000000
        /*0020*/ 	.short	0x0006
        /*0022*/ 	.short	0x04f8
        /*0024*/ 	.byte	0x00, 0xf0, 0x21, 0x00


	//----- nvinfo : EIATTR_KPARAM_INFO
	.align		4
.L_1469:
        /*0028*/ 	.byte	0x04, 0x17
        /*002a*/ 	.short	(.L_1471 - .L_1470)
.L_1470:
        /*002c*/ 	.word	0x00000000
        /*0030*/ 	.short	0x0005
        /*0032*/ 	.short	0x04f0
        /*0034*/ 	.byte	0x00, 0xf0, 0x21, 0x00


	//----- nvinfo : EIATTR_KPARAM_INFO
	.align		4
.L_1471:
        /*0038*/ 	.byte	0x04, 0x17
        /*003a*/ 	.short	(.L_1473 - .L_1472)
.L_1472:
        /*003c*/ 	.word	0x00000000
        /*0040*/ 	.short	0x0004
        /*0042*/ 	.short	0x04e8
        /*0044*/ 	.byte	0x00, 0xf0, 0x21, 0x00


	//----- nvinfo : EIATTR_KPARAM_INFO
	.align		4
.L_1473:
        /*0048*/ 	.byte	0x04, 0x17
        /*004a*/ 	.short	(.L_1475 - .L_1474)
.L_1474:
        /*004c*/ 	.word	0x00000000
        /*0050*/ 	.short	0x0003
        /*0052*/ 	.short	0x04e0
        /*0054*/ 	.byte	0x00, 0xf0, 0x21, 0x00


	//----- nvinfo : EIATTR_KPARAM_INFO
	.align		4
.L_1475:
        /*0058*/ 	.byte	0x04, 0x17
        /*005a*/ 	.short	(.L_1477 - .L_1476)
.L_1476:
        /*005c*/ 	.word	0x00000000
        /*0060*/ 	.short	0x0002
        /*0062*/ 	.short	0x0340
        /*0064*/ 	.byte	0x00, 0xf0, 0x81, 0x06


	//----- nvinfo : EIATTR_KPARAM_INFO
	.align		4
.L_1477:
        /*0068*/ 	.byte	0x04, 0x17
        /*006a*/ 	.short	(.L_1479 - .L_1478)
.L_1478:
        /*006c*/ 	.word	0x00000000
        /*0070*/ 	.short	0x0001
        /*0072*/ 	.short	0x01a0
        /*0074*/ 	.byte	0x00, 0xf0, 0x81, 0x06


	//----- nvinfo : EIATTR_KPARAM_INFO
	.align		4
.L_1479:
        /*0078*/ 	.byte	0x04, 0x17
        /*007a*/ 	.short	(.L_1481 - .L_1480)
.L_1480:
        /*007c*/ 	.word	0x00000000
        /*0080*/ 	.short	0x0000
        /*0082*/ 	.short	0x0000
        /*0084*/ 	.byte	0x00, 0xf0, 0x81, 0x06


	//----- nvinfo : EIATTR_SPARSE_MMA_MASK
	.align		4
.L_1481:
        /*0088*/ 	.byte	0x03, 0x50
        /*008a*/ 	.short	0x0000


	//----- nvinfo : EIATTR_MAXREG_COUNT
	.align		4
        /*008c*/ 	.byte	0x03, 0x1b
        /*008e*/ 	.short	0x0080


	//----- nvinfo : EIATTR_NUM_BARRIERS
	.align		4
        /*0090*/ 	.byte	0x02, 0x4c
        /*0092*/ 	.byte	0x01
	.zero		1


	//----- nvinfo : EIATTR_MERCURY_ISA_VERSION
	.align		4
        /*0094*/ 	.byte	0x03, 0x5f
        /*0096*/ 	.short	0x0101


	//----- nvinfo : EIATTR_EXIT_INSTR_OFFSETS
	.align		4
        /*0098*/ 	.byte	0x04, 0x1c
        /*009a*/ 	.short	(.L_1483 - .L_1482)


	//   ....[0]....
.L_1482:
        /*009c*/ 	.word	0x000025c0


	//   ....[1]....
        /*00a0*/ 	.word	0x00002710


	//----- nvinfo : EIATTR_MAX_THREADS
	.align		4
.L_1483:
        /*00a4*/ 	.byte	0x04, 0x05
        /*00a6*/ 	.short	(.L_1485 - .L_1484)
.L_1484:
        /*00a8*/ 	.word	0x00000200
        /*00ac*/ 	.word	0x00000001
        /*00b0*/ 	.word	0x00000001


	//----- nvinfo : EIATTR_CRS_STACK_SIZE
	.align		4
.L_1485:
        /*00b4*/ 	.byte	0x04, 0x1e
        /*00b6*/ 	.short	(.L_1487 - .L_1486)
.L_1486:
        /*00b8*/ 	.word	0x00000000


	//----- nvinfo : EIATTR_CBANK_PARAM_SIZE
	.align		4
.L_1487:
        /*00bc*/ 	.byte	0x03, 0x19
        /*00be*/ 	.short	0x06a0


	//----- nvinfo : EIATTR_PARAM_CBANK
	.align		4
        /*00c0*/ 	.byte	0x04, 0x0a
        /*00c2*/ 	.short	(.L_1489 - .L_1488)
	.align		4
.L_1488:
        /*00c4*/ 	.word	index@(.nv.constant0._ZN2at4cuda17kernelHistogram1DIdslLi1ELi2ELin1ELNS0_23CUDAHistogramMemoryTypeE0EZNS0_21CUDA_tensor_histogramIdsLb1EEEbNS_6TensorES4_S4_lNS_14AccumulateTypeIT0_Lb1EE4typeES8_NS0_13TensorArgTypeES9_S9_EUllE_EEvNS0_6detail10TensorInfoIT_T1_EESF_NSC_IKS6_SE_EElS8_S8_SE_T6_)
        /*00c8*/ 	.short	0x0210
        /*00ca*/ 	.short	0x06a0


	//----- nvinfo : EIATTR_SW_WAR
	.align		4
.L_1489:
        /*00cc*/ 	.byte	0x04, 0x36
        /*00ce*/ 	.short	(.L_1491 - .L_1490)
.L_1490:
        /*00d0*/ 	.word	0x00000008
.L_1491:


//--------------------- .nv.info._ZN2at4cuda17kernelHistogram1DIlslLi1ELi2ELin1ELNS0_23CUDAHistogramMemoryTypeE1EZNS0_21CUDA_tensor_histogramIlsLb0EEEbNS_6TensorES4_S4_lNS_14AccumulateTypeIT0_Lb1EE4typeES8_NS0_13TensorArgTypeES9_S9_EUllE0_EEvNS0_6detail10TensorInfoIT_T1_EESF_NSC_IKS6_SE_EElS8_S8_SE_T6_ --------------------------
	.section	.nv.info._ZN2at4cuda17kernelHistogram1DIlslLi1ELi2ELin1ELNS0_23CUDAHistogramMemoryTypeE1EZNS0_21CUDA_tensor_histogramIlsLb0EEEbNS_6TensorES4_S4_lNS_14AccumulateTypeIT0_Lb1EE4typeES8_NS0_13TensorArgTypeES9_S9_EUllE0_EEvNS0_6detail10TensorInfoIT_T1_EESF_NSC_IKS6_SE_EElS8_S8_SE_T6_,"",@"SHT_CUDA_INFO"
	.sectionflags	@""
	.align	4


	//----- nvinfo : EIATTR_CUDA_API_VERSION
	.align		4
        /*0000*/ 	.byte	0x04, 0x37
        /*0002*/ 	.short	(.L_1493 - .L_1492)
.L_1492:
        /*0004*/ 	.word	0x00000082


	//----- nvinfo : EIATTR_KPARAM_INFO
	.align		4
.L_1493:
        /*0008*/ 	.byte	0x04, 0x17
        /*000a*/ 	.short	(.L_1495 - .L_1494)
.L_1494:
        /*000c*/ 	.word	0x00000000
        /*0010*/ 	.short	0x0007
        /*0012*/ 	.short	0x0500
        /*0014*/ 	.byte	0x00, 0xf0, 0x05, 0x00


	//----- nvinfo : EIATTR_KPARAM_INFO
	.align		4
.L_1495:
        /*0018*/ 	.byte	0x04, 0x17
        /*001a*/ 	.short	(.L_1497 - .L_1496)
.L_1496:
        /*001c*/ 	.word	0x00000000
        /*0020*/ 	.short	0x0006
        /*0022*/ 	.short	0x04f8
        /*0024*/ 	.byte	0x00, 0xf0, 0x21, 0x00


	//----- nvinfo : EIATTR_KPARAM_INFO
	.align		4
.L_1497:
        /*0028*/ 	.byte	0x04, 0x17
        /*002a*/ 	.short	(.L_1499 - .L_1498)
.L_1498:
        /*002c*/ 	.word	0x00000000
        /*0030*/ 	.short	0x0005
        /*0032*/ 	.short	0x04f0
        /*0034*/ 	.byte	0x00, 0xf0, 0x21, 0x00


	//----- nvinfo : EIATTR_KPARAM_INFO
	.align		4
.L_1499:
        /*0038*/ 	.byte	0x04, 0x17
        /*003a*/ 	.short	(.L_1501 - .L_1500)
.L_1500:
        /*003c*/ 	.word	0x00000000
        /*0040*/ 	.short	0x0004
        /*0042*/ 	.short	0x04e8
        /*0044*/ 	.byte	0x00, 0xf0, 0x21, 0x00


	//----- nvinfo : EIATTR_KPARAM_INFO
	.align		4
.L_1501:
        /*0048*/ 	.byte	0x04, 0x17
        /*004a*/ 	.short	(.L_1503 - .L_1502)
.L_1502:
        /*004c*/ 	.word	0x00000000
        /*0050*/ 	.short	0x0003
        /*0052*/ 	.short	0x04e0
        /*0054*/ 	.byte	0x00, 0xf0, 0x21, 0x00


	//----- nvinfo : EIATTR_KPARAM_INFO
	.align		4
.L_1503:
        /*0058*/ 	.byte	0x04, 0x17
        /*005a*/ 	.short	(.L_1505 - .L_1504)
.L_1504:
        /*005c*/ 	.word	0x00000000
        /*0060*/ 	.short	0x0002
        /*0062*/ 	.short	0x0340
        /*0064*/ 	.byte	0x00, 0xf0, 0x81, 0x06


	//----- nvinfo : EIATTR_KPARAM_INFO
	.align		4
.L_1505:
        /*0068*/ 	.byte	0x04, 0x17
        /*006a*/ 	.short	(.L_1507 - .L_1506)
.L_1506:
        /*006c*/ 	.word	0x00000000
        /*0070*/ 	.short	0x0001
        /*0072*/ 	.short	0x01a0
        /*0074*/ 	.byte	0x00, 0xf0, 0x81, 0x06


	//----- nvinfo : EIATTR_KPARAM_INFO
	.align		4
.L_1507:
        /*0078*/ 	.byte	0x04, 0x17
        /*007a*/ 	.short	(.L_1509 - .L_1508)
.L_1508:
        /*007c*/ 	.word	0x00000000
        /*0080*/ 	.short	0x0000
        /*0082*/ 	.short	0x0000
        /*0084*/ 	.byte	0x00, 0xf0, 0x81, 0x06


	//----- nvinfo : EIATTR_SPARSE_MMA_MASK
	.align		4
.L_1509:
        /*0088*/ 	.byte	0x03, 0x50
        /*008a*/ 	.short	0x0000


	//----- nvinfo : EIATTR_MAXREG_COUNT
	.align		4
        /*008c*/ 	.byte	0x03, 0x1b
        /*008e*/ 	.short	0x0080


	//----- nvinfo : EIATTR_MERCURY_ISA_VERSION
	.align		4
        /*0090*/ 	.byte	0x03, 0x5f
        /*0092*/ 	.short	0x0101


	//----- nvinfo : EIATTR_EXIT_INSTR_OFFSETS
	.align		4
        /*0094*/ 	.byte	0x04, 0x1c
        /*0096*/ 	.short	(.L_1511 - .L_1510)


	//   ....[0]....
.L_1510:
        /*0098*/ 	.word	0x00000080


	//   ....[1]....
        /*009c*/ 	.word	0x00000640


	//   ....[2]....
        /*00a0*/ 	.word	0x00002400


	//----- nvinfo : EIATTR_MAX_THREADS
	.align		4
.L_1511:
        /*00a4*/ 	.byte	0x04, 0x05
        /*00a6*/ 	.short	(.L_1513 - .L_1512)
.L_1512:
        /*00a8*/ 	.word	0x00000200
        /*00ac*/ 	.word	0x00000001
        /*00b0*/ 	.word	0x00000001


	//----- nvinfo : EIATTR_CRS_STACK_SIZE
	.align		4
.L_1513:
        /*00b4*/ 	.byte	0x04, 0x1e
        /*00b6*/ 	.short	(.L_1515 - .L_1514)
.L_1514:
        /*00b8*/ 	.word	0x00000000


	//----- nvinfo : EIATTR_CBANK_PARAM_SIZE
	.align		4
.L_1515:
        /*00bc*/ 	.byte	0x03, 0x19
        /*00be*/ 	.short	0x0501


	//----- nvinfo : EIATTR_PARAM_CBANK
	.align		4
        /*00c0*/ 	.byte	0x04, 0x0a
        /*00c2*/ 	.short	(.L_1517 - .L_1516)
	.align		4
.L_1516:
        /*00c4*/ 	.word	index@(.nv.constant0._ZN2at4cuda17kernelHistogram1DIlslLi1ELi2ELin1ELNS0_23CUDAHistogramMemoryTypeE1EZNS0_21CUDA_tensor_histogramIlsLb0EEEbNS_6TensorES4_S4_lNS_14AccumulateTypeIT0_Lb1EE4typeES8_NS0_13TensorArgTypeES9_S9_EUllE0_EEvNS0_6detail10TensorInfoIT_T1_EESF_NSC_IKS6_SE_EElS8_S8_SE_T6_)
        /*00c8*/ 	.short	0x0210
        /*00ca*/ 	.short	0x0501


	//----- nvinfo : EIATTR_SW_WAR
	.align		4
.L_1517:
        /*00cc*/ 	.byte	0x04, 0x36
        /*00ce*/ 	.short	(.L_1519 - .L_1518)
.L_1518:
        /*00d0*/ 	.word	0x00000008
.L_1519:


//--------------------- .nv.info._ZN2at4cuda17kernelHistogram1DIlslLi1ELi2ELin1ELNS0_23CUDAHistogramMemoryTypeE0EZNS0_21CUDA_tensor_histogramIlsLb0EEEbNS_6TensorES4_S4_lNS_14AccumulateTypeIT0_Lb1EE4typeES8_NS0_13TensorArgTypeES9_S9_EUllE0_EEvNS0_6detail10TensorInfoIT_T1_EESF_NSC_IKS6_SE_EElS8_S8_SE_T6_ --------------------------
	.section	.nv.info._ZN2at4cuda17kernelHistogram1DIlslLi1ELi2ELin1ELNS0_23CUDAHistogramMemoryTypeE0EZNS0_21CUDA_tensor_histogramIlsLb0EEEbNS_6TensorES4_S4_lNS_14AccumulateTypeIT0_Lb1EE4typeES8_NS0_13TensorArgTypeES9_S9_EUllE0_EEvNS0_6detail10TensorInfoIT_T1_EESF_NSC_IKS6_SE_EElS8_S8_SE_T6_,"",@"SHT_CUDA_INFO"
	.sectionflags	@""
	.align	4


	//----- nvinfo : EIATTR_CUDA_API_VERSION
	.align		4
        /*0000*/ 	.byte	0x04, 0x37
        /*0002*/ 	.short	(.L_1521 - .L_1520)
.L_1520:
        /*0004*/ 	.word	0x00000082


	//----- nvinfo : EIATTR_KPARAM_INFO
	.align		4
.L_1521:
        /*0008*/ 	.byte	0x04, 0x17
        /*000a*/ 	.short	(.L_1523 - .L_1522)
.L_1522:
        /*000c*/ 	.word	0x00000000
        /*0010*/ 	.short	0x0007
        /*0012*/ 	.short	0x0500
        /*0014*/ 	.byte	0x00, 0xf0, 0x05, 0x00


	//----- nvinfo : EIATTR_KPARAM_INFO
	.align		4
.L_1523:
        /*0018*/ 	.byte	0x04, 0x17
        /*001a*/ 	.short	(.L_1525 - .L_1524)
.L_1524:
        /*001c*/ 	.word	0x00000000
        /*0020*/ 	.short	0x0006
        /*0022*/ 	.short	0x04f8
        /*0024*/ 	.byte	0x00, 0xf0, 0x21, 0x00


	//----- nvinfo : EIATTR_KPARAM_INFO
	.align		4
.L_1525:
        /*0028*/ 	.byte	0x04, 0x17
        /*002a*/ 	.short	(.L_1527 - .L_1526)
.L_1526:
        /*002c*/ 	.word	0x00000000
        /*0030*/ 	.short	0x0005
        /*0032*/ 	.short	0x04f0
        /*0034*/ 	.byte	0x00, 0xf0, 0x21, 0x00


	//----- nvinfo : EIATTR_KPARAM_INFO
	.align		4
.L_1527:
        /*0038*/ 	.byte	0x04, 0x17
        /*003a*/ 	.short	(.L_1529 - .L_1528)
.L_1528:
        /*003c*/ 	.word	0x00000000
        /*0040*/ 	.short	0x0004
        /*0042*/ 	.short	0x04e8
        /*0044*/ 	.byte	0x00, 0xf0, 0x21, 0x00


	//----- nvinfo : EIATTR_KPARAM_INFO
	.align		4
.L_1529:
        /*0048*/ 	.byte	0x04, 0x17
        /*004a*/ 	.short	(.L_1531 - .L_1530)
.L_1530:
        /*004c*/ 	.word	0x00000000
        /*0050*/ 	.short	0x0003
        /*0052*/ 	.short	0x04e0
        /*0054*/ 	.byte	0x00, 0xf0, 0x21, 0x00


	//----- nvinfo : EIATTR_KPARAM_INFO
	.align		4
.L_1531:
        /*0058*/ 	.byte	0x04, 0x17
        /*005a*/ 	.short	(.L_1533 - .L_1532)
.L_1532:
        /*005c*/ 	.word	0x00000000
        /*0060*/ 	.short	0x0002
        /*0062*/ 	.short	0x0340
        /*0064*/ 	.byte	0x00, 0xf0, 0x81, 0x06


	//----- nvinfo : EIATTR_KPARAM_INFO
	.align		4
.L_1533:
        /*0068*/ 	.byte	0x04, 0x17
        /*006a*/ 	.short	(.L_1535 - .L_1534)
.L_1534:
        /*006c*/ 	.word	0x00000000
        /*0070*/ 	.short	0x0001
        /*0072*/ 	.short	0x01a0
        /*0074*/ 	.byte	0x00, 0xf0, 0x81, 0x06


	//----- nvinfo : EIATTR_KPARAM_INFO
	.align		4
.L_1535:
        /*0078*/ 	.byte	0x04, 0x17
        /*007a*/ 	.short	(.L_1537 - .L_1536)
.L_1536:
        /*007c*/ 	.word	0x00000000
        /*0080*/ 	.short	0x0000
        /*0082*/ 	.short	0x0000
        /*0084*/ 	.byte	0x00, 0xf0, 0x81, 0x06


	//----- nvinfo : EIATTR_SPARSE_MMA_MASK
	.align		4
.L_1537:
        /*0088*/ 	.byte	0x03, 0x50
        /*008a*/ 	.short	0x0000


	//----- nvinfo : EIATTR_MAXREG_COUNT
	.align		4
        /*008c*/ 	.byte	0x03, 0x1b
        /*008e*/ 	.short	0x0080


	//----- nvinfo : EIATTR_NUM_BARRIERS
	.align		4
        /*0090*/ 	.byte	0x02, 0x4c
        /*0092*/ 	.byte	0x01
	.zero		1


	//----- nvinfo : EIATTR_MERCURY_ISA_VERSION
	.align		4
        /*0094*/ 	.byte	0x03, 0x5f
        /*0096*/ 	.short	0x0101


	//----- nvinfo : EIATTR_EXIT_INSTR_OFFSETS
	.align		4
        /*0098*/ 	.byte	0x04, 0x1c
        /*009a*/ 	.short	(.L_1539 - .L_1538)


	//   ....[0]....
.L_1538:
        /*009c*/ 	.word	0x000024c0


	//   ....[1]....
        /*00a0*/ 	.word	0x00002610


	//----- nvinfo : EIATTR_MAX_THREADS
	.align		4
.L_1539:
        /*00a4*/ 	.byte	0x04, 0x05
        /*00a6*/ 	.short	(.L_1541 - .L_1540)
.L_1540:
        /*00a8*/ 	.word	0x00000200
        /*00ac*/ 	.word	0x00000001
        /*00b0*/ 	.word	0x00000001


	//----- nvinfo : EIATTR_CRS_STACK_SIZE
	.align		4
.L_1541:
        /*00b4*/ 	.byte	0x04, 0x1e
        /*00b6*/ 	.short	(.L_1543 - .L_1542)
.L_1542:
        /*00b8*/ 	.word	0x00000000


	//----- nvinfo : EIATTR_CBANK_PARAM_SIZE
	.align		4
.L_1543:
        /*00bc*/ 	.byte	0x03, 0x19
        /*00be*/ 	.short	0x0501


	//----- nvinfo : EIATTR_PARAM_CBANK
	.align		4
        /*00c0*/ 	.byte	0x04, 0x0a
        /*00c2*/ 	.short	(.L_1545 - .L_1544)
	.align		4
.L_1544:
        /*00c4*/ 	.word	index@(.nv.constant0._ZN2at4cuda17kernelHistogram1DIlslLi1ELi2ELin1ELNS0_23CUDAHistogramMemoryTypeE0EZNS0_21CUDA_tensor_histogramIlsLb0EEEbNS_6TensorES4_S4_lNS_14AccumulateTypeIT0_Lb1EE4typeES8_NS0_13TensorArgTypeES9_S9_EUllE0_EEvNS0_6detail10TensorInfoIT_T1_EESF_NSC_IKS6_SE_EElS8_S8_SE_T6_)
        /*00c8*/ 	.short	0x0210
        /*00ca*/ 	.short	0x0501


	//----- nvinfo : EIATTR_SW_WAR
	.align		4
.L_1545:
        /*00cc*/ 	.byte	0x04, 0x36
        /*00ce*/ 	.short	(.L_1547 - .L_1546)
.L_1546:
        /*00d0*/ 	.word	0x00000008
.L_1547:


//--------------------- .nv.info._ZN2at4cuda17kernelHistogram1DIlslLi1ELi2ELin1ELNS0_23CUDAHistogramMemoryTypeE1EZNS0_21CUDA_tensor_histogramIlsLb0EEEbNS_6TensorES4_S4_lNS_14AccumulateTypeIT0_Lb1EE4typeES8_NS0_13TensorArgTypeES9_S9_EUllE_EEvNS0_6detail10TensorInfoIT_T1_EESF_NSC_IKS6_SE_EElS8_S8_SE_T6_ --------------------------
	.section	.nv.info._ZN2at4cuda17kernelHistogram1DIlslLi1ELi2ELin1ELNS0_23CUDAHistogramMemoryTypeE1EZNS0_21CUDA_tensor_histogramIlsLb0EEEbNS_6TensorES4_S4_lNS_14AccumulateTypeIT0_Lb1EE4typeES8_NS0_13TensorArgTypeES9_S9_EUllE_EEvNS0_6detail10TensorInfoIT_T1_EESF_NSC_IKS6_SE_EElS8_S8_SE_T6_,"",@"SHT_CUDA_INFO"
	.sectionflags	@""
	.align	4


	//----- nvinfo : EIATTR_CUDA_API_VERSION
	.align		4
        /*0000*/ 	.byte	0x04, 0x37
        /*0002*/ 	.short	(.L_1549 - .L_1548)
.L_1548:
        /*0004*/ 	.word	0x00000082


	//----- nvinfo : EIATTR_KPARAM_INFO
	.align		4
.L_1549:
        /*0008*/ 	.byte	0x04, 0x17
        /*000a*/ 	.short	(.L_1551 - .L_1550)
.L_1550:
        /*000c*/ 	.word	0x00000000
        /*0010*/ 	.short	0x0007
        /*0012*/ 	.short	0x0500
        /*0014*/ 	.byte	0x00, 0xf0, 0x81, 0x06


	//----- nvinfo : EIATTR_KPARAM_INFO
	.align		4
.L_1551:
        /*0018*/ 	.byte	0x04, 0x17
        /*001a*/ 	.short	(.L_1553 - .L_1552)
.L_1552:
        /*001c*/ 	.word	0x00000000
        /*0020*/ 	.short	0x0006
        /*0022*/ 	.short	0x04f8
        /*0024*/ 	.byte	0x00, 0xf0, 0x21, 0x00


	//----- nvinfo : EIATTR_KPARAM_INFO
	.align		4
.L_1553:
        /*0028*/ 	.byte	0x04, 0x17
        /*002a*/ 	.short	(.L_1555 - .L_1554)
.L_1554:
        /*002c*/ 	.word	0x00000000
        /*0030*/ 	.short	0x0005
        /*0032*/ 	.short	0x04f0
        /*0034*/ 	.byte	0x00, 0xf0, 0x21, 0x00


	//----- nvinfo : EIATTR_KPARAM_INFO
	.align		4
.L_1555:
        /*0038*/ 	.byte	0x04, 0x17
        /*003a*/ 	.short	(.L_1557 - .L_1556)
.L_1556:
        /*003c*/ 	.word	0x00000000
        /*0040*/ 	.short	0x0004
        /*0042*/ 	.short	0x04e8
        /*0044*/ 	.byte	0x00, 0xf0, 0x21, 0x00


	//----- nvinfo : EIATTR_KPARAM_INFO
	.align		4
.L_1557:
        /*0048*/ 	.byte	0x04, 0x17
        /*004a*/ 	.short	(.L_1559 - .L_1558)
.L_1558:
        /*004c*/ 	.word	0x00000000
        /*0050*/ 	.short	0x0003
        /*0052*/ 	.short	0x04e0
        /*0054*/ 	.byte	0x00, 0xf0, 0x21, 0x00


	//----- nvinfo : EIATTR_KPARAM_INFO
	.align		4
.L_1559:
        /*0058*/ 	.byte	0x04, 0x17
        /*005a*/ 	.short	(.L_1561 - .L_1560)
.L_1560:
        /*005c*/ 	.word	0x00000000
        /*0060*/ 	.short	0x0002
        /*0062*/ 	.short	0x0340
        /*0064*/ 	.byte	0x00, 0xf0, 0x81, 0x06


	//----- nvinfo : EIATTR_KPARAM_INFO
	.align		4
.L_1561:
        /*0068*/ 	.byte	0x04, 0x17
        /*006a*/ 	.short	(.L_1563 - .L_1562)
.L_1562:
        /*006c*/ 	.word	0x00000000
        /*0070*/ 	.short	0x0001
        /*0072*/ 	.short	0x01a0
        /*0074*/ 	.byte	0x00, 0xf0, 0x81, 0x06


	//----- nvinfo : EIATTR_KPARAM_INFO
	.align		4
.L_1563:
        /*0078*/ 	.byte	0x04, 0x17
        /*007a*/ 	.short	(.L_1565 - .L_1564)
.L_1564:
        /*007c*/ 	.word	0x00000000
        /*0080*/ 	.short	0x0000
        /*0082*/ 	.short	0x0000
        /*0084*/ 	.byte	0x00, 0xf0, 0x81, 0x06


	//----- nvinfo : EIATTR_SPARSE_MMA_MASK
	.align		4
.L_1565:
        /*0088*/ 	.byte	0x03, 0x50
        /*008a*/ 	.short	0x0000


	//----- nvinfo : EIATTR_MAXREG_COUNT
	.align		4
        /*008c*/ 	.byte	0x03, 0x1b
        /*008e*/ 	.short	0x0080


	//----- nvinfo : EIATTR_MERCURY_ISA_VERSION
	.align		4
        /*0090*/ 	.byte	0x03, 0x5f
        /*0092*/ 	.short	0x0101


	//----- nvinfo : EIATTR_EXIT_INSTR_OFFSETS
	.align		4
        /*0094*/ 	.byte	0x04, 0x1c
        /*0096*/ 	.short	(.L_1567 - .L_1566)


	//   ....[0]....
.L_1566:
        /*0098*/ 	.word	0x00000080


	//   ....[1]....
        /*009c*/ 	.word	0x000006b0


	//   ....[2]....
        /*00a0*/ 	.word	0x000024e0


	//----- nvinfo : EIATTR_MAX_THREADS
	.align		4
.L_1567:
        /*00a4*/ 	.byte	0x04, 0x05
        /*00a6*/ 	.short	(.L_1569 - .L_1568)
.L_1568:
        /*00a8*/ 	.word	0x00000200
        /*00ac*/ 	.word	0x00000001
        /*00b0*/ 	.word	0x00000001


	//----- nvinfo : EIATTR_CRS_STACK_SIZE
	.align		4
.L_1569:
        /*00b4*/ 	.byte	0x04, 0x1e
        /*00b6*/ 	.short	(.L_1571 - .L_1570)
.L_1570:
        /*00b8*/ 	.word	0x00000000


	//----- nvinfo : EIATTR_CBANK_PARAM_SIZE
	.align		4
.L_1571:
        /*00bc*/ 	.byte	0x03, 0x19
        /*00be*/ 	.short	0x06a0


	//----- nvinfo : EIATTR_PARAM_CBANK
	.align		4
        /*00c0*/ 	.byte	0x04, 0x0a
        /*00c2*/ 	.short	(.L_1573 - .L_1572)
	.align		4
.L_1572:
        /*00c4*/ 	.word	index@(.nv.constant0._ZN2at4cuda17kernelHistogram1DIlslLi1ELi2ELin1ELNS0_23CUDAHistogramMemoryTypeE1EZNS0_21CUDA_tensor_histogramIlsLb0EEEbNS_6TensorES4_S4_lNS_14AccumulateTypeIT0_Lb1EE4typeES8_NS0_13TensorArgTypeES9_S9_EUllE_EEvNS0_6detail10TensorInfoIT_T1_EESF_NSC_IKS6_SE_EElS8_S8_SE_T6_)
        /*00c8*/ 	.short	0x0210
        /*00ca*/ 	.short	0x06a0


	//----- nvinfo : EIATTR_SW_WAR
	.align		4
.L_1573:
        /*00cc*/ 	.byte	0x04, 0x36
        /*00ce*/ 	.short	(.L_1575 - .L_1574)
.L_1574:
        /*00d0*/ 	.word	0x00000008
.L_1575:


//--------------------- .nv.info._ZN2at4cuda17kernelHistogram1DIlslLi1ELi2ELin1ELNS0_23CUDAHistogramMemoryTypeE0EZNS0_21CUDA_tensor_histogramIlsLb0EEEbNS_6TensorES4_S4_lNS_14AccumulateTypeIT0_Lb1EE4typeES8_NS0_13TensorArgTypeES9_S9_EUllE_EEvNS0_6detail10TensorInfoIT_T1_EESF_NSC_IKS6_SE_EElS8_S8_SE_T6_ --------------------------
	.section	.nv.info._ZN2at4cuda17kernelHistogram1DIlslLi1ELi2ELin1ELNS0_23CUDAHistogramMemoryTypeE0EZNS0_21CUDA_tensor_histogramIlsLb0EEEbNS_6TensorES4_S4_lNS_14AccumulateTypeIT0_Lb1EE4typeES8_NS0_13TensorArgTypeES9_S9_EUllE_EEvNS0_6detail10TensorInfoIT_T1_EESF_NSC_IKS6_SE_EElS8_S8_SE_T6_,"",@"SHT_CUDA_INFO"
	.sectionflags	@""
	.align	4


	//----- nvinfo : EIATTR_CUDA_API_VERSION
	.align		4
        /*0000*/ 	.byte	0x04, 0x37
        /*0002*/ 	.short	(.L_1577 - .L_1576)
.L_1576:
        /*0004*/ 	.word	0x00000082


	//----- nvinfo : EIATTR_KPARAM_INFO
	.align		4
.L_1577:
        /*0008*/ 	.byte	0x04, 0x17
        /*000a*/ 	.short	(.L_1579 - .L_1578)
.L_1578:
        /*000c*/ 	.word	0x00000000
        /*0010*/ 	.short	0x0007
        /*0012*/ 	.short	0x0500
        /*0014*/ 	.byte	0x00, 0xf0, 0x81, 0x06


	//----- nvinfo : EIATTR_KPARAM_INFO
	.align		4
.L_1579:
        /*0018*/ 	.byte	0x04, 0x17
        /*001a*/ 	.short	(.L_1581 - .L_1580)
.L_1580:
        /*001c*/ 	.word	0x00000000
        /*0020*/ 	.short	0x0006
        /*0022*/ 	.short	0x04f8
        /*0024*/ 	.byte	0x00, 0xf0, 0x21, 0x00


	//----- nvinfo : EIATTR_KPARAM_INFO
	.align		4
.L_1581:
        /*0028*/ 	.byte	0x04, 0x17
        /*002a*/ 	.short	(.L_1583 - .L_1582)
.L_1582:
        /*002c*/ 	.word	0x00000000
        /*0030*/ 	.short	0x0005
        /*0032*/ 	.short	0x04f0
        /*0034*/ 	.byte	0x00, 0xf0, 0x21, 0x00


	//----- nvinfo : EIATTR_KPARAM_INFO
	.align		4
.L_1583:
        /*0038*/ 	.byte	0x04, 0x17
        /*003a*/ 	.short	(.L_1585 - .L_1584)
.L_1584:
        /*003c*/ 	.word	0x00000000
        /*0040*/ 	.short	0x0004
        /*0042*/ 	.short	0x04e8
        /*0044*/ 	.byte	0x00, 0xf0, 0x21, 0x00


	//----- nvinfo : EIATTR_KPARAM_INFO
	.align		4
.L_1585:
        /*0048*/ 	.byte	0x04, 0x17
        /*004a*/ 	.short	(.L_1587 - .L_1586)
.L_1586:
        /*004c*/ 	.word	0x00000000
        /*0050*/ 	.short	0x0003
        /*0052*/ 	.short	0x04e0
        /*0054*/ 	.byte	0x00, 0xf0, 0x21, 0x00


	//----- nvinfo : EIATTR_KPARAM_INFO
	.align		4
.L_1587:
        /*0058*/ 	.byte	0x04, 0x17
        /*005a*/ 	.short	(.L_1589 - .L_1588)
.L_1588:
        /*005c*/ 	.word	0x00000000
        /*0060*/ 	.short	0x0002
        /*0062*/ 	.short	0x0340
        /*0064*/ 	.byte	0x00, 0xf0, 0x81, 0x06


	//----- nvinfo : EIATTR_KPARAM_INFO
	.align		4
.L_1589:
        /*0068*/ 	.byte	0x04, 0x17
        /*006a*/ 	.short	(.L_1591 - .L_1590)
.L_1590:
        /*006c*/ 	.word	0x00000000
        /*0070*/ 	.short	0x0001
        /*0072*/ 	.short	0x01a0
        /*0074*/ 	.byte	0x00, 0xf0, 0x81, 0x06


	//----- nvinfo : EIATTR_KPARAM_INFO
	.align		4
.L_1591:
        /*0078*/ 	.byte	0x04, 0x17
        /*007a*/ 	.short	(.L_1593 - .L_1592)
.L_1592:
        /*007c*/ 	.word	0x00000000
        /*0080*/ 	.short	0x0000
        /*0082*/ 	.short	0x0000
        /*0084*/ 	.byte	0x00, 0xf0, 0x81, 0x06


	//----- nvinfo : EIATTR_SPARSE_MMA_MASK
	.align		4
.L_1593:
        /*0088*/ 	.byte	0x03, 0x50
        /*008a*/ 	.short	0x0000


	//----- nvinfo : EIATTR_MAXREG_COUNT
	.align		4
        /*008c*/ 	.byte	0x03, 0x1b
        /*008e*/ 	.short	0x0080


	//----- nvinfo : EIATTR_NUM_BARRIERS
	.align		4
        /*0090*/ 	.byte	0x02, 0x4c
        /*0092*/ 	.byte	0x01
	.zero		1


	//----- nvinfo : EIATTR_MERCURY_ISA_VERSION
	.align		4
        /*0094*/ 	.byte	0x03, 0x5f
        /*0096*/ 	.short	0x0101


	//----- nvinfo : EIATTR_EXIT_INSTR_OFFSETS
	.align		4
        /*0098*/ 	.byte	0x04, 0x1c
        /*009a*/ 	.short	(.L_1595 - .L_1594)


	//   ....[0]....
.L_1594:
        /*009c*/ 	.word	0x000025e0


	//   ....[1]....
        /*00a0*/ 	.word	0x00002730


	//----- nvinfo : EIATTR_MAX_THREADS
	.align		4
.L_1595:
        /*00a4*/ 	.byte	0x04, 0x05
        /*00a6*/ 	.short	(.L_1597 - .L_1596)
.L_1596:
        /*00a8*/ 	.word	0x00000200
        /*00ac*/ 	.word	0x00000001
        /*00b0*/ 	.word	0x00000001


	//----- nvinfo : EIATTR_CRS_STACK_SIZE
	.align		4
.L_1597:
        /*00b4*/ 	.byte	0x04, 0x1e
        /*00b6*/ 	.short	(.L_1599 - .L_1598)
.L_1598:
        /*00b8*/ 	.word	0x00000000


	//----- nvinfo : EIATTR_CBANK_PARAM_SIZE
	.align		4
.L_1599:
        /*00bc*/ 	.byte	0x03, 0x19
        /*00be*/ 	.short	0x06a0


	//----- nvinfo : EIATTR_PARAM_CBANK
	.align		4
        /*00c0*/ 	.byte	0x04, 0x0a
        /*00c2*/ 	.short	(.L_1601 - .L_1600)
	.align		4
.L_1600:
        /*00c4*/ 	.word	index@(.nv.constant0._ZN2at4cuda17kernelHistogram1DIlslLi1ELi2ELin1ELNS0_23CUDAHistogramMemoryTypeE0EZNS0_21CUDA_tensor_histogramIlsLb0EEEbNS_6TensorES4_S4_lNS_14AccumulateTypeIT0_Lb1EE4typeES8_NS0_13TensorArgTypeES9_S9_EUllE_EEvNS0_6detail10TensorInfoIT_T1_EESF_NSC_IKS6_SE_EElS8_S8_SE_T6_)
        /*00c8*/ 	.short	0x0210
        /*00ca*/ 	.short	0x06a0


	//----- nvinfo : EIATTR_SW_WAR
	.align		4
.L_1601:
        /*00cc*/ 	.byte	0x04, 0x36
        /*00ce*/ 	.short	(.L_1603 - .L_1602)
.L_1602:
        /*00d0*/ 	.word	0x00000008
.L_1603:


//--------------------- .nv.info._ZN2at4cuda17kernelHistogram1DIfslLi1ELi2ELin1ELNS0_23CUDAHistogramMemoryTypeE1EZNS0_21CUDA_tensor_histogramIfsLb1EEEbNS_6TensorES4_S4_lNS_14AccumulateTypeIT0_Lb1EE4typeES8_NS0_13TensorArgTypeES9_S9_EUllE0_EEvNS0_6detail10TensorInfoIT_T1_EESF_NSC_IKS6_SE_EElS8_S8_SE_T6_ --------------------------
	.section	.nv.info._ZN2at4cuda17kernelHistogram1DIfslLi1ELi2ELin1ELNS0_23CUDAHistogramMemoryTypeE1EZNS0_21CUDA_tensor_histogramIfsLb1EEEbNS_6TensorES4_S4_lNS_14AccumulateTypeIT0_Lb1EE4typeES8_NS0_13TensorArgTypeES9_S9_EUllE0_EEvNS0_6detail10TensorInfoIT_T1_EESF_NSC_IKS6_SE_EElS8_S8_SE_T6_,"",@"SHT_CUDA_INFO"
	.sectionflags	@""
	.align	4


	//----- nvinfo : EIATTR_CUDA_API_VERSION
	.align		4
        /*0000*/ 	.byte	0x04, 0x37
        /*0002*/ 	.short	(.L_1605 - .L_1604)
.L_1604:
        /*0004*/ 	.word	0x00000082


	//----- nvinfo : EIATTR_KPARAM_INFO
	.align		4
.L_1605:
        /*0008*/ 	.byte	0x04, 0x17
        /*000a*/ 	.short	(.L_1607 - .L_1606)
.L_1606:
        /*000c*/ 	.word	0x00000000
        /*0010*/ 	.short	0x0007
        /*0012*/ 	.short	0x0500
        /*0014*/ 	.byte	0x00, 0xf0, 0x05, 0x00


	//----- nvinfo : EIATTR_KPARAM_INFO
	.align		4
.L_1607:
        /*0018*/ 	.byte	0x04, 0x17
        /*001a*/ 	.short	(.L_1609 - .L_1608)
.L_1608:
        /*001c*/ 	.word	0x00000000
        /*0020*/ 	.short	0x0006
        /*0022*/ 	.short	0x04f8
        /*0024*/ 	.byte	0x00, 0xf0, 0x21, 0x00


	//----- nvinfo : EIATTR_KPARAM_INFO
	.align		4
.L_1609:
        /*0028*/ 	.byte	0x04, 0x17
        /*002a*/ 	.short	(.L_1611 - .L_1610)
.L_1610:
        /*002c*/ 	.word	0x00000000
        /*0030*/ 	.short	0x0005
        /*0032*/ 	.short	0x04f0
        /*0034*/ 	.byte	0x00, 0xf0, 0x21, 0x00


	//----- nvinfo : EIATTR_KPARAM_INFO
	.align		4
.L_1611:
        /*0038*/ 	.byte	0x04, 0x17
        /*003a*/ 	.short	(.L_1613 - .L_1612)
.L_1612:
        /*003c*/ 	.word	0x00000000
        /*0040*/ 	.short	0x0004
        /*0042*/ 	.short	0x04e8
        /*0044*/ 	.byte	0x00, 0xf0, 0x21, 0x00


	//----- nvinfo : EIATTR_KPARAM_INFO
	.align		4
.L_1613:
        /*0048*/ 	.byte	0x04, 0x17
        /*004a*/ 	.short	(.L_1615 - .L_1614)
.L_1614:
        /*004c*/ 	.word	0x00000000
        /*0050*/ 	.short	0x0003
        /*0052*/ 	.short	0x04e0
        /*0054*/ 	.byte	0x00, 0xf0, 0x21, 0x00


	//----- nvinfo : EIATTR_KPARAM_INFO
	.align		4
.L_1615:
        /*0058*/ 	.byte	0x04, 0x17
        /*005a*/ 	.short	(.L_1617 - .L_1616)
.L_1616:
        /*005c*/ 	.word	0x00000000
        /*0060*/ 	.short	0x0002
        /*0062*/ 	.short	0x0340
        /*0064*/ 	.byte	0x00, 0xf0, 0x81, 0x06


	//----- nvinfo : EIATTR_KPARAM_INFO
	.align		4
.L_1617:
        /*0068*/ 	.byte	0x04, 0x17
        /*006a*/ 	.short	(.L_1619 - .L_1618)
.L_1618:
        /*006c*/ 	.word	0x00000000
        /*0070*/ 	.short	0x0001
        /*0072*/ 	.short	0x01a0
        /*0074*/ 	.byte	0x00, 0xf0, 0x81, 0x06


	//----- nvinfo : EIATTR_KPARAM_INFO
	.align		4
.L_1619:
        /*0078*/ 	.byte	0x04, 0x17
        /*007a*/ 	.short	(.L_1621 - .L_1620)
.L_1620:
        /*007c*/ 	.word	0x00000000
        /*0080*/ 	.short	0x0000
        /*0082*/ 	.short	0x0000
        /*0084*/ 	.byte	0x00, 0xf0, 0x81, 0x06


	//----- nvinfo : EIATTR_SPARSE_MMA_MASK
	.align		4
.L_1621:
        /*0088*/ 	.byte	0x03, 0x50
        /*008a*/ 	.short	0x0000


	//----- nvinfo : EIATTR_MAXREG_COUNT
	.align		4
        /*008c*/ 	.byte	0x03, 0x1b
        /*008e*/ 	.short	0x0080


	//----- nvinfo : EIATTR_MERCURY_ISA_VERSION
	.align		4
        /*0090*/ 	.byte	0x03, 0x5f
        /*0092*/ 	.short	0x0101


	//----- nvinfo : EIATTR_EXIT_INSTR_OFFSETS
	.align		4
        /*0094*/ 	.byte	0x04, 0x1c
        /*0096*/ 	.short	(.L_1623 - .L_1622)


	//   ....[0]....
.L_1622:
        /*0098*/ 	.word	0x00000080


	//   ....[1]....
        /*009c*/ 	.word	0x00000630


	//   ....[2]....
        /*00a0*/ 	.word	0x000023e0


	//----- nvinfo : EIATTR_MAX_THREADS
	.align		4
.L_1623:
        /*00a4*/ 	.byte	0x04, 0x05
        /*00a6*/ 	.short	(.L_1625 - .L_1624)
.L_1624:
        /*00a8*/ 	.word	0x00000200
        /*00ac*/ 	.word	0x00000001
        /*00b0*/ 	.word	0x00000001


	//----- nvinfo : EIATTR_CRS_STACK_SIZE
	.align		4
.L_1625:
        /*00b4*/ 	.byte	0x04, 0x1e
        /*00b6*/ 	.short	(.L_1627 - .L_1626)
.L_1626:
        /*00b8*/ 	.word	0x00000000


	//----- nvinfo : EIATTR_CBANK_PARAM_SIZE
	.align		4
.L_1627:
        /*00bc*/ 	.byte	0x03, 0x19
        /*00be*/ 	.short	0x0501


	//----- nvinfo : EIATTR_PARAM_CBANK
	.align		4
        /*00c0*/ 	.byte	0x04, 0x0a
        /*00c2*/ 	.short	(.L_1629 - .L_1628)
	.align		4
.L_1628:
        /*00c4*/ 	.word	index@(.nv.constant0._ZN2at4cuda17kernelHistogram1DIfslLi1ELi2ELin1ELNS0_23CUDAHistogramMemoryTypeE1EZNS0_21CUDA_tensor_histogramIfsLb1EEEbNS_6TensorES4_S4_lNS_14AccumulateTypeIT0_Lb1EE4typeES8_NS0_13TensorArgTypeES9_S9_EUllE0_EEvNS0_6detail10TensorInfoIT_T1_EESF_NSC_IKS6_SE_EElS8_S8_SE_T6_)
        /*00c8*/ 	.short	0x0210
        /*00ca*/ 	.short	0x0501


	//----- nvinfo : EIATTR_SW_WAR
	.align		4
.L_1629:
        /*00cc*/ 	.byte	0x04, 0x36
        /*00ce*/ 	.short	(.L_1631 - .L_1630)
.L_1630:
        /*00d0*/ 	.word	0x00000008
.L_1631:


//--------------------- .nv.info._ZN2at4cuda17kernelHistogram1DIfslLi1ELi2ELin1ELNS0_23CUDAHistogramMemoryTypeE0EZNS0_21CUDA_tensor_histogramIfsLb1EEEbNS_6TensorES4_S4_lNS_14AccumulateTypeIT0_Lb1EE4typeES8_NS0_13TensorArgTypeES9_S9_EUllE0_EEvNS0_6detail10TensorInfoIT_T1_EESF_NSC_IKS6_SE_EElS8_S8_SE_T6_ --------------------------
	.section	.nv.info._ZN2at4cuda17kernelHistogram1DIfslLi1ELi2ELin1ELNS0_23CUDAHistogramMemoryTypeE0EZNS0_21CUDA_tensor_histogramIfsLb1EEEbNS_6TensorES4_S4_lNS_14AccumulateTypeIT0_Lb1EE4typeES8_NS0_13TensorArgTypeES9_S9_EUllE0_EEvNS0_6detail10TensorInfoIT_T1_EESF_NSC_IKS6_SE_EElS8_S8_SE_T6_,"",@"SHT_CUDA_INFO"
	.sectionflags	@""
	.align	4


	//----- nvinfo : EIATTR_CUDA_API_VERSION
	.align		4
        /*0000*/ 	.byte	0x04, 0x37
        /*0002*/ 	.short	(.L_1633 - .L_1632)
.L_1632:
        /*0004*/ 	.word	0x00000082


	//----- nvinfo : EIATTR_KPARAM_INFO
	.align		4
.L_1633:
        /*0008*/ 	.byte	0x04, 0x17
        /*000a*/ 	.short	(.L_1635 - .L_1634)
.L_1634:
        /*000c*/ 	.word	0x00000000
        /*0010*/ 	.short	0x0007
        /*0012*/ 	.short	0x0500
        /*0014*/ 	.byte	0x00, 0xf0, 0x05, 0x00


	//----- nvinfo : EIATTR_KPARAM_INFO
	.align		4
.L_1635:
        /*0018*/ 	.byte	0x04, 0x17
        /*001a*/ 	.short	(.L_1637 - .L_1636)
.L_1636:
        /*001c*/ 	.word	0x00000000
        /*0020*/ 	.short	0x0006
        /*0022*/ 	.short	0x04f8
        /*0024*/ 	.byte	0x00, 0xf0, 0x21, 0x00


	//----- nvinfo : EIATTR_KPARAM_INFO
	.align		4
.L_1637:
        /*0028*/ 	.byte	0x04, 0x17
        /*002a*/ 	.short	(.L_1639 - .L_1638)
.L_1638:
        /*002c*/ 	.word	0x00000000
        /*0030*/ 	.short	0x0005
        /*0032*/ 	.short	0x04f0
        /*0034*/ 	.byte	0x00, 0xf0, 0x21, 0x00


	//----- nvinfo : EIATTR_KPARAM_INFO
	.align		4
.L_1639:
        /*0038*/ 	.byte	0x04, 0x17
        /*003a*/ 	.short	(.L_1641 - .L_1640)
.L_1640:
        /*003c*/ 	.word	0x00000000
        /*0040*/ 	.short	0x0004
        /*0042*/ 	.short	0x04e8
        /*0044*/ 	.byte	0x00, 0xf0, 0x21, 0x00


	//----- nvinfo : EIATTR_KPARAM_INFO
	.align		4
.L_1641:
        /*0048*/ 	.byte	0x04, 0x17
        /*004a*/ 	.short	(.L_1643 - .L_1642)
.L_1642:
        /*004c*/ 	.word	0x00000000
        /*0050*/ 	.short	0x0003
        /*0052*/ 	.short	0x04e0
        /*0054*/ 	.byte	0x00, 0xf0, 0x21, 0x00


	//----- nvinfo : EIATTR_KPARAM_INFO
	.align		4
.L_1643:
        /*0058*/ 	.byte	0x04, 0x17
        /*005a*/ 	.short	(.L_1645 - .L_1644)
.L_1644:
        /*005c*/ 	.word	0x00000000
        /*0060*/ 	.short	0x0002
        /*0062*/ 	.short	0x0340
        /*0064*/ 	.byte	0x00, 0xf0, 0x81, 0x06


	//----- nvinfo : EIATTR_KPARAM_INFO
	.align		4
.L_1645:
        /*0068*/ 	.byte	0x04, 0x17
        /*006a*/ 	.short	(.L_1647 - .L_1646)
.L_1646:
        /*006c*/ 	.word	0x00000000
        /*0070*/ 	.short	0x0001
        /*0072*/ 	.short	0x01a0
        /*0074*/ 	.byte	0x00, 0xf0, 0x81, 0x06


	//----- nvinfo : EIATTR_KPARAM_INFO
	.align		4
.L_1647:
        /*0078*/ 	.byte	0x04, 0x17
        /*007a*/ 	.short	(.L_1649 - .L_1648)
.L_1648:
        /*007c*/ 	.word	0x00000000
        /*0080*/ 	.short	0x0000
        /*0082*/ 	.short	0x0000
        /*0084*/ 	.byte	0x00, 0xf0, 0x81, 0x06


	//----- nvinfo : EIATTR_SPARSE_MMA_MASK
	.align		4
.L_1649:
        /*0088*/ 	.byte	0x03, 0x50
        /*008a*/ 	.short	0x0000


	//----- nvinfo : EIATTR_MAXREG_COUNT
	.align		4
        /*008c*/ 	.byte	0x03, 0x1b
        /*008e*/ 	.short	0x0080


	//----- nvinfo : EIATTR_NUM_BARRIERS
	.align		4
        /*0090*/ 	.byte	0x02, 0x4c
        /*0092*/ 	.byte	0x01
	.zero		1


	//----- nvinfo : EIATTR_MERCURY_ISA_VERSION
	.align		4
        /*0094*/ 	.byte	0x03, 0x5f
        /*0096*/ 	.short	0x0101


	//----- nvinfo : EIATTR_EXIT_INSTR_OFFSETS
	.align		4
        /*0098*/ 	.byte	0x04, 0x1c
        /*009a*/ 	.short	(.L_1651 - .L_1650)


	//   ....[0]....
.L_1650:
        /*009c*/ 	.word	0x000024a0


	//   ....[1]....
        /*00a0*/ 	.word	0x000025f0


	//----- nvinfo : EIATTR_MAX_THREADS
	.align		4
.L_1651:
        /*00a4*/ 	.byte	0x04, 0x05
        /*00a6*/ 	.short	(.L_1653 - .L_1652)
.L_1652:
        /*00a8*/ 	.word	0x00000200
        /*00ac*/ 	.word	0x00000001
        /*00b0*/ 	.word	0x00000001


	//----- nvinfo : EIATTR_CRS_STACK_SIZE
	.align		4
.L_1653:
        /*00b4*/ 	.byte	0x04, 0x1e
        /*00b6*/ 	.short	(.L_1655 - .L_1654)
.L_1654:
        /*00b8*/ 	.word	0x00000000


	//----- nvinfo : EIATTR_CBANK_PARAM_SIZE
	.align		4
.L_1655:
        /*00bc*/ 	.byte	0x03, 0x19
        /*00be*/ 	.short	0x0501


	//----- nvinfo : EIATTR_PARAM_CBANK
	.align		4
        /*00c0*/ 	.byte	0x04, 0x0a
        /*00c2*/ 	.short	(.L_1657 - .L_1656)
	.align		4
.L_1656:
        /*00c4*/ 	.word	index@(.nv.constant0._ZN2at4cuda17kernelHistogram1DIfslLi1ELi2ELin1ELNS0_23CUDAHistogramMemoryTypeE0EZNS0_21CUDA_tensor_histogramIfsLb1EEEbNS_6TensorES4_S4_lNS_14AccumulateTypeIT0_Lb1EE4typeES8_NS0_13TensorArgTypeES9_S9_EUllE0_EEvNS0_6detail10TensorInfoIT_T1_EESF_NSC_IKS6_SE_EElS8_S8_SE_T6_)
        /*00c8*/ 	.short	0x0210
        /*00ca*/ 	.short	0x0501


	//----- nvinfo : EIATTR_SW_WAR
	.align		4
.L_1657:
        /*00cc*/ 	.byte	0x04, 0x36
        /*00ce*/ 	.short	(.L_1659 - .L_1658)
.L_1658:
        /*00d0*/ 	.word	0x00000008
.L_1659:


//--------------------- .nv.info._ZN2at4cuda17kernelHistogram1DIfslLi1ELi2ELin1ELNS0_23CUDAHistogramMemoryTypeE1EZNS0_21CUDA_tensor_histogramIfsLb1EEEbNS_6TensorES4_S4_lNS_14AccumulateTypeIT0_Lb1EE4typeES8_NS0_13TensorArgTypeES9_S9_EUllE_EEvNS0_6detail10TensorInfoIT_T1_EESF_NSC_IKS6_SE_EElS8_S8_SE_T6_ --------------------------
	.section	.nv.info._ZN2at4cuda17kernelHistogram1DIfslLi1ELi2ELin1ELNS0_23CUDAHistogramMemoryTypeE1EZNS0_21CUDA_tensor_histogramIfsLb1EEEbNS_6TensorES4_S4_lNS_14AccumulateTypeIT0_Lb1EE4typeES8_NS0_13TensorArgTypeES9_S9_EUllE_EEvNS0_6detail10TensorInfoIT_T1_EESF_NSC_IKS6_SE_EElS8_S8_SE_T6_,"",@"SHT_CUDA_INFO"
	.sectionflags	@""
	.align	4


	//----- nvinfo : EIATTR_CUDA_API_VERSION
	.align		4
        /*0000*/ 	.byte	0x04, 0x37
        /*0002*/ 	.short	(.L_1661 - .L_1660)
.L_1660:
        /*0004*/ 	.word	0x00000082


	//----- nvinfo : EIATTR_KPARAM_INFO
	.align		4
.L_1661:
        /*0008*/ 	.byte	0x04, 0x17
        /*000a*/ 	.short	(.L_1663 - .L_1662)
.L_1662:
        /*000c*/ 	.word	0x00000000
        /*0010*/ 	.short	0x0007
        /*0012*/ 	.short	0x0500
        /*0014*/ 	.byte	0x00, 0xf0, 0x81, 0x06


	//----- nvinfo : EIATTR_KPARAM_INFO
	.align		4
.L_1663:
        /*0018*/ 	.byte	0x04, 0x17
        /*001a*/ 	.short	(.L_1665 - .L_1664)
.L_1664:
        /*001c*/ 	.word	0x00000000
        /*0020*/ 	.short	0x0006
        /*0022*/ 	.short	0x04f8
        /*0024*/ 	.byte	0x00, 0xf0, 0x21, 0x00


	//----- nvinfo : EIATTR_KPARAM_INFO
	.align		4
.L_1665:
        /*0028*/ 	.byte	0x04, 0x17
        /*002a*/ 	.short	(.L_1667 - .L_1666)
.L_1666:
        /*002c*/ 	.word	0x00000000
        /*0030*/ 	.short	0x0005
        /*0032*/ 	.short	0x04f0
        /*0034*/ 	.byte	0x00, 0xf0, 0x21, 0x00


	//----- nvinfo : EIATTR_KPARAM_INFO
	.align		4
.L_1667:
        /*0038*/ 	.byte	0x04, 0x17
        /*003a*/ 	.short	(.L_1669 - .L_1668)
.L_1668:
        /*003c*/ 	.word	0x00000000
        /*0040*/ 	.short	0x0004
        /*0042*/ 	.short	0x04e8
        /*0044*/ 	.byte	0x00, 0xf0, 0x21, 0x00


	//----- nvinfo : EIATTR_KPARAM_INFO
	.align		4
.L_1669:
        /*0048*/ 	.byte	0x04, 0x17
        /*004a*/ 	.short	(.L_1671 - .L_1670)
.L_1670:
        /*004c*/ 	.word	0x00000000
        /*0050*/ 	.short	0x0003
        /*0052*/ 	.short	0x04e0
        /*0054*/ 	.byte	0x00, 0xf0, 0x21, 0x00


	//----- nvinfo : EIATTR_KPARAM_INFO
	.align		4
.L_1671:
        /*0058*/ 	.byte	0x04, 0x17
        /*005a*/ 	.short	(.L_1673 - .L_1672)
.L_1672:
        /*005c*/ 	.word	0x00000000
        /*0060*/ 	.short	0x0002
        /*0062*/ 	.short	0x0340
        /*0064*/ 	.byte	0x00, 0xf0, 0x81, 0x06


	//----- nvinfo : EIATTR_KPARAM_INFO
	.align		4
.L_1673:
        /*0068*/ 	.byte	0x04, 0x17
        /*006a*/ 	.short	(.L_1675 - .L_1674)
.L_1674:
        /*006c*/ 	.word	0x00000000
        /*0070*/ 	.short	0x0001
        /*0072*/ 	.short	0x01a0
        /*0074*/ 	.byte	0x00, 0xf0, 0x81, 0x06


	//----- nvinfo : EIATTR_KPARAM_INFO
	.align		4
.L_1675:
        /*0078*/ 	.byte	0x04, 0x17
        /*007a*/ 	.short	(.L_1677 - .L_1676)
.L_1676:
        /*007c*/ 	.word	0x00000000
        /*0080*/ 	.short	0x0000
        /*0082*/ 	.short	0x0000
        /*0084*/ 	.byte	0x00, 0xf0, 0x81, 0x06


	//----- nvinfo : EIATTR_SPARSE_MMA_MASK
	.align		4
.L_1677:
        /*0088*/ 	.byte	0x03, 0x50
        /*008a*/ 	.short	0x0000


	//----- nvinfo : EIATTR_MAXREG_COUNT
	.align		4
        /*008c*/ 	.byte	0x03, 0x1b
        /*008e*/ 	.short	0x0080


	//----- nvinfo : EIATTR_MERCURY_ISA_VERSION
	.align		4
        /*0090*/ 	.byte	0x03, 0x5f
        /*0092*/ 	.short	0x0101


	//----- nvinfo : EIATTR_EXIT_INSTR_OFFSETS
	.align		4
        /*0094*/ 	.byte	0x04, 0x1c
        /*0096*/ 	.short	(.L_1679 - .L_1678)


	//   ....[0]....
.L_1678:
        /*0098*/ 	.word	0x00000080


	//   ....[1]....
        /*009c*/ 	.word	0x000006c0


	//   ....[2]....
        /*00a0*/ 	.word	0x00002500


	//----- nvinfo : EIATTR_MAX_THREADS
	.align		4
.L_1679:
        /*00a4*/ 	.byte	0x04, 0x05
        /*00a6*/ 	.short	(.L_1681 - .L_1680)
.L_1680:
        /*00a8*/ 	.word	0x00000200
        /*00ac*/ 	.word	0x00000001
        /*00b0*/ 	.word	0x00000001


	//----- nvinfo : EIATTR_CRS_STACK_SIZE
	.align		4
.L_1681:
        /*00b4*/ 	.byte	0x04, 0x1e
        /*00b6*/ 	.short	(.L_1683 - .L_1682)
.L_1682:
        /*00b8*/ 	.word	0x00000000


	//----- nvinfo : EIATTR_CBANK_PARAM_SIZE
	.align		4
.L_1683:
        /*00bc*/ 	.byte	0x03, 0x19
        /*00be*/ 	.short	0x06a0


	//----- nvinfo : EIATTR_PARAM_CBANK
	.align		4
        /*00c0*/ 	.byte	0x04, 0x0a
        /*00c2*/ 	.short	(.L_1685 - .L_1684)
	.align		4
.L_1684:
        /*00c4*/ 	.word	index@(.nv.constant0._ZN2at4cuda17kernelHistogram1DIfslLi1ELi2ELin1ELNS0_23CUDAHistogramMemoryTypeE1EZNS0_21CUDA_tensor_histogramIfsLb1EEEbNS_6TensorES4_S4_lNS_14AccumulateTypeIT0_Lb1EE4typeES8_NS0_13TensorArgTypeES9_S9_EUllE_EEvNS0_6detail10TensorInfoIT_T1_EESF_NSC_IKS6_SE_EElS8_S8_SE_T6_)
        /*00c8*/ 	.short	0x0210
        /*00ca*/ 	.short	0x06a0


	//----- nvinfo : EIATTR_SW_WAR
	.align		4
.L_1685:
        /*00cc*/ 	.byte	0x04, 0x36
        /*00ce*/ 	.short	(.L_1687 - .L_1686)
.L_1686:
        /*00d0*/ 	.word	0x00000008
.L_1687:


//--------------------- .nv.info._ZN2at4cuda17kernelHistogram1DIfslLi1ELi2ELin1ELNS0_23CUDAHistogramMemoryTypeE0EZNS0_21CUDA_tensor_histogramIfsLb1EEEbNS_6TensorES4_S4_lNS_14AccumulateTypeIT0_Lb1EE4typeES8_NS0_13TensorArgTypeES9_S9_EUllE_EEvNS0_6detail10TensorInfoIT_T1_EESF_NSC_IKS6_SE_EElS8_S8_SE_T6_ --------------------------
	.section	.nv.info._ZN2at4cuda17kernelHistogram1DIfslLi1ELi2ELin1ELNS0_23CUDAHistogramMemoryTypeE0EZNS0_21CUDA_tensor_histogramIfsLb1EEEbNS_6TensorES4_S4_lNS_14AccumulateTypeIT0_Lb1EE4typeES8_NS0_13TensorArgTypeES9_S9_EUllE_EEvNS0_6detail10TensorInfoIT_T1_EESF_NSC_IKS6_SE_EElS8_S8_SE_T6_,"",@"SHT_CUDA_INFO"
	.sectionflags	@""
	.align	4


	//----- nvinfo : EIATTR_CUDA_API_VERSION
	.align		4
        /*0000*/ 	.byte	0x04, 0x37
        /*0002*/ 	.short	(.L_1689 - .L_1688)
.L_1688:
        /*0004*/ 	.word	0x00000082


	//----- nvinfo : EIATTR_KPARAM_INFO
	.align		4
.L_1689:
        /*0008*/ 	.byte	0x04, 0x17
        /*000a*/ 	.short	(.L_1691 - .L_1690)
.L_1690:
        /*000c*/ 	.word	0x00000000
        /*0010*/ 	.short	0x0007
        /*0012*/ 	.short	0x0500
        /*0014*/ 	.byte	0x00, 0xf0, 0x81, 0x06


	//----- nvinfo : EIATTR_KPARAM_INFO
	.align		4
.L_1691:
        /*0018*/ 	.byte	0x04, 0x17
        /*001a*/ 	.short	(.L_1693 - .L_1692)
.L_1692:
        /*001c*/ 	.word	0x00000000
        /*0020*/ 	.short	0x0006
        /*0022*/ 	.short	0x04f8
        /*0024*/ 	.byte	0x00, 0xf0, 0x21, 0x00


	//----- nvinfo : EIATTR_KPARAM_INFO
	.align		4
.L_1693:
        /*0028*/ 	.byte	0x04, 0x17
        /*002a*/ 	.short	(.L_1695 - .L_1694)
.L_1694:
        /*002c*/ 	.word	0x00000000
        /*0030*/ 	.short	0x0005
        /*0032*/ 	.short	0x04f0
        /*0034*/ 	.byte	0x00, 0xf0, 0x21, 0x00


	//----- nvinfo : EIATTR_KPARAM_INFO
	.align		4
.L_1695:
        /*0038*/ 	.byte	0x04, 0x17
        /*003a*/ 	.short	(.L_1697 - .L_1696)
.L_1696:
        /*003c*/ 	.word	0x00000000
        /*0040*/ 	.short	0x0004
        /*0042*/ 	.short	0x04e8
        /*0044*/ 	.byte	0x00, 0xf0, 0x21, 0x00


	//----- nvinfo : EIATTR_KPARAM_INFO
	.align		4
.L_1697:
        /*0048*/ 	.byte	0x04, 0x17
        /*004a*/ 	.short	(.L_1699 - .L_1698)
.L_1698:
        /*004c*/ 	.word	0x00000000
        /*0050*/ 	.short	0x0003
        /*0052*/ 	.short	0x04e0
        /*0054*/ 	.byte	0x00, 0xf0, 0x21, 0x00


	//----- nvinfo : EIATTR_KPARAM_INFO
	.align		4
.L_1699:
        /*0058*/ 	.byte	0x04, 0x17
        /*005a*/ 	.short	(.L_1701 - .L_1700)
.L_1700:
        /*005c*/ 	.word	0x00000000
        /*0060*/ 	.short	0x0002
        /*0062*/ 	.short	0x0340
        /*0064*/ 	.byte	0x00, 0xf0, 0x81, 0x06


	//----- nvinfo : EIATTR_KPARAM_INFO
	.align		4
.L_1701:
        /*0068*/ 	.byte	0x04, 0x17
        /*006a*/ 	.short	(.L_1703 - .L_1702)
.L_1702:
        /*006c*/ 	.word	0x00000000
        /*0070*/ 	.short	0x0001
        /*0072*/ 	.short	0x01a0
        /*0074*/ 	.byte	0x00, 0xf0, 0x81, 0x06


	//----- nvinfo : EIATTR_KPARAM_INFO
	.align		4
.L_1703:
        /*0078*/ 	.byte	0x04, 0x17
        /*007a*/ 	.short	(.L_1705 - .L_1704)
.L_1704:
        /*007c*/ 	.word	0x00000000
        /*0080*/ 	.short	0x0000
        /*0082*/ 	.short	0x0000
        /*0084*/ 	.byte	0x00, 0xf0, 0x81, 0x06


	//----- nvinfo : EIATTR_SPARSE_MMA_MASK
	.align		4
.L_1705:
        /*0088*/ 	.byte	0x03, 0x50
        /*008a*/ 	.short	0x0000


	//----- nvinfo : EIATTR_MAXREG_COUNT
	.align		4
        /*008c*/ 	.byte	0x03, 0x1b
        /*008e*/ 	.short	0x0080


	//----- nvinfo : EIATTR_NUM_BARRIERS
	.align		4
        /*0090*/ 	.byte	0x02, 0x4c
        /*0092*/ 	.byte	0x01
	.zero		1


	//----- nvinfo : EIATTR_MERCURY_ISA_VERSION
	.align		4
        /*0094*/ 	.byte	0x03, 0x5f
        /*0096*/ 	.short	0x0101


	//----- nvinfo : EIATTR_EXIT_INSTR_OFFSETS
	.align		4
        /*0098*/ 	.byte	0x04, 0x1c
        /*009a*/ 	.short	(.L_1707 - .L_1706)


	//   ....[0]....
.L_1706:
        /*009c*/ 	.word	0x000025b0


	//   ....[1]....
        /*00a0*/ 	.word	0x00002700


	//----- nvinfo : EIATTR_MAX_THREADS
	.align		4
.L_1707:
        /*00a4*/ 	.byte	0x04, 0x05
        /*00a6*/ 	.short	(.L_1709 - .L_1708)
.L_1708:
        /*00a8*/ 	.word	0x00000200
        /*00ac*/ 	.word	0x00000001
        /*00b0*/ 	.word	0x00000001


	//----- nvinfo : EIATTR_CRS_STACK_SIZE
	.align		4
.L_1709:
        /*00b4*/ 	.byte	0x04, 0x1e
        /*00b6*/ 	.short	(.L_1711 - .L_1710)
.L_1710:
        /*00b8*/ 	.word	0x00000000


	//----- nvinfo : EIATTR_CBANK_PARAM_SIZE
	.align		4
.L_1711:
        /*00bc*/ 	.byte	0x03, 0x19
        /*00be*/ 	.short	0x06a0


	//----- nvinfo : EIATTR_PARAM_CBANK
	.align		4
        /*00c0*/ 	.byte	0x04, 0x0a
        /*00c2*/ 	.short	(.L_1713 - .L_1712)
	.align		4
.L_1712:
        /*00c4*/ 	.word	index@(.nv.constant0._ZN2at4cuda17kernelHistogram1DIfslLi1ELi2ELin1ELNS0_23CUDAHistogramMemoryTypeE0EZNS0_21CUDA_tensor_histogramIfsLb1EEEbNS_6TensorES4_S4_lNS_14AccumulateTypeIT0_Lb1EE4typeES8_NS0_13TensorArgTypeES9_S9_EUllE_EEvNS0_6detail10TensorInfoIT_T1_EESF_NSC_IKS6_SE_EElS8_S8_SE_T6_)
        /*00c8*/ 	.short	0x0210
        /*00ca*/ 	.short	0x06a0


	//----- nvinfo : EIATTR_SW_WAR
	.align		4
.L_1713:
        /*00cc*/ 	.byte	0x04, 0x36
        /*00ce*/ 	.short	(.L_1715 - .L_1714)
.L_1714:
        /*00d0*/ 	.word	0x00000008
.L_1715:


//--------------------- .nv.info._ZN2at4cuda17kernelHistogram1DIdllLi1ELi2ELin1ELNS0_23CUDAHistogramMemoryTypeE1EZNS0_21CUDA_tensor_histogramIdlLb1EEEbNS_6TensorES4_S4_lNS_14AccumulateTypeIT0_Lb1EE4typeES8_NS0_13TensorArgTypeES9_S9_EUllE0_EEvNS0_6detail10TensorInfoIT_T1_EESF_NSC_IKS6_SE_EElS8_S8_SE_T6_ --------------------------
	.section	.nv.info._ZN2at4cuda17kernelHistogram1DIdllLi1ELi2ELin1ELNS0_23CUDAHistogramMemoryTypeE1EZNS0_21CUDA_tensor_histogramIdlLb1EEEbNS_6TensorES4_S4_lNS_14AccumulateTypeIT0_Lb1EE4typeES8_NS0_13TensorArgTypeES9_S9_EUllE0_EEvNS0_6detail10TensorInfoIT_T1_EESF_NSC_IKS6_SE_EElS8_S8_SE_T6_,"",@"SHT_CUDA_INFO"
	.sectionflags	@""
	.align	4


	//----- nvinfo : EIATTR_CUDA_API_VERSION
	.align		4
        /*0000*/ 	.byte	0x04, 0x37
        /*0002*/ 	.short	(.L_1717 - .L_1716)
.L_1716:
        /*0004*/ 	.word	0x00000082


	//----- nvinfo : EIATTR_KPARAM_INFO
	.align		4
.L_1717:
        /*0008*/ 	.byte	0x04, 0x17
        /*000a*/ 	.short	(.L_1719 - .L_1718)
.L_1718:
        /*000c*/ 	.word	0x00000000
        /*0010*/ 	.short	0x0007
        /*0012*/ 	.short	0x0500
        /*0014*/ 	.byte	0x00, 0xf0, 0x05, 0x00


	//----- nvinfo : EIATTR_KPARAM_INFO
	.align		4
.L_1719:
        /*0018*/ 	.byte	0x04, 0x17
        /*001a*/ 	.short	(.L_1721 - .L_1720)
.L_1720:
        /*001c*/ 	.word	0x00000000
        /*0020*/ 	.short	0x0006
        /*0022*/ 	.short	0x04f8
        /*0024*/ 	.byte	0x00, 0xf0, 0x21, 0x00


	//----- nvinfo : EIATTR_KPARAM_INFO
	.align		4
.L_1721:
        /*0028*/ 	.byte	0x04, 0x17
        /*002a*/ 	.short	(.L_1723 - .L_1722)
.L_1722:
        /*002c*/ 	.word	0x00000000
        /*0030*/ 	.short	0x0005
        /*0032*/ 	.short	0x04f0
        /*0034*/ 	.byte	0x00, 0xf0, 0x21, 0x00


	//----- nvinfo : EIATTR_KPARAM_INFO
	.align		4
.L_1723:
        /*0038*/ 	.byte	0x04, 0x17
        /*003a*/ 	.short	(.L_1725 - .L_1724)
.L_1724:
        /*003c*/ 	.word	0x00000000
        /*0040*/ 	.short	0x0004
        /*0042*/ 	.short	0x04e8
        /*0044*/ 	.byte	0x00, 0xf0, 0x21, 0x00


	//----- nvinfo : EIATTR_KPARAM_INFO
	.align		4
.L_1725:
        /*0048*/ 	.byte	0x04, 0x17
        /*004a*/ 	.short	(.L_1727 - .L_1726)
.L_1726:
        /*004c*/ 	.word	0x00000000
        /*0050*/ 	.short	0x0003
        /*0052*/ 	.short	0x04e0
        /*0054*/ 	.byte	0x00, 0xf0, 0x21, 0x00


	//----- nvinfo : EIATTR_KPARAM_INFO
	.align		4
.L_1727:
        /*0058*/ 	.byte	0x04, 0x17
        /*005a*/ 	.short	(.L_1729 - .L_1728)
.L_1728:
        /*005c*/ 	.word	0x00000000
        /*0060*/ 	.short	0x0002
        /*0062*/ 	.short	0x0340
        /*0064*/ 	.byte	0x00, 0xf0, 0x81, 0x06


	//----- nvinfo : EIATTR_KPARAM_INFO
	.align		4
.L_1729:
        /*0068*/ 	.byte	0x04, 0x17
        /*006a*/ 	.short	(.L_1731 - .L_1730)
.L_1730:
        /*006c*/ 	.word	0x00000000
        /*0070*/ 	.short	0x0001
        /*0072*/ 	.short	0x01a0
        /*0074*/ 	.byte	0x00, 0xf0, 0x81, 0x06


	//----- nvinfo : EIATTR_KPARAM_INFO
	.align		4
.L_1731:
        /*0078*/ 	.byte	0x04, 0x17
        /*007a*/ 	.short	(.L_1733 - .L_1732)
.L_1732:
        /*007c*/ 	.word	0x00000000
        /*0080*/ 	.short	0x0000
        /*0082*/ 	.short	0x0000
        /*0084*/ 	.byte	0x00, 0xf0, 0x81, 0x06


	//----- nvinfo : EIATTR_SPARSE_MMA_MASK
	.align		4
.L_1733:
        /*0088*/ 	.byte	0x03, 0x50
        /*008a*/ 	.short	0x0000


	//----- nvinfo : EIATTR_MAXREG_COUNT
	.align		4
        /*008c*/ 	.byte	0x03, 0x1b
        /*008e*/ 	.short	0x0080


	//----- nvinfo : EIATTR_MERCURY_ISA_VERSION
	.align		4
        /*0090*/ 	.byte	0x03, 0x5f
        /*0092*/ 	.short	0x0101


	//----- nvinfo : EIATTR_EXIT_INSTR_OFFSETS
	.align		4
        /*0094*/ 	.byte	0x04, 0x1c
        /*0096*/ 	.short	(.L_1735 - .L_1734)


	//   ....[0]....
.L_1734:
        /*0098*/ 	.word	0x00000080


	//   ....[1]....
        /*009c*/ 	.word	0x00000630


	//   ....[2]....
        /*00a0*/ 	.word	0x000023e0


	//----- nvinfo : EIATTR_MAX_THREADS
	.align		4
.L_1735:
        /*00a4*/ 	.byte	0x04, 0x05
        /*00a6*/ 	.short	(.L_1737 - .L_1736)
.L_1736:
        /*00a8*/ 	.word	0x00000200
        /*00ac*/ 	.word	0x00000001
        /*00b0*/ 	.word	0x00000001


	//----- nvinfo : EIATTR_CRS_STACK_SIZE
	.align		4
.L_1737:
        /*00b4*/ 	.byte	0x04, 0x1e
        /*00b6*/ 	.short	(.L_1739 - .L_1738)
.L_1738:
        /*00b8*/ 	.word	0x00000000


	//----- nvinfo : EIATTR_CBANK_PARAM_SIZE
	.align		4
.L_1739:
        /*00bc*/ 	.byte	0x03, 0x19
        /*00be*/ 	.short	0x0501


	//----- nvinfo : EIATTR_PARAM_CBANK
	.align		4
        /*00c0*/ 	.byte	0x04, 0x0a
        /*00c2*/ 	.short	(.L_1741 - .L_1740)
	.align		4
.L_1740:
        /*00c4*/ 	.word	index@(.nv.constant0._ZN2at4cuda17kernelHistogram1DIdllLi1ELi2ELin1ELNS0_23CUDAHistogramMemoryTypeE1EZNS0_21CUDA_tensor_histogramIdlLb1EEEbNS_6TensorES4_S4_lNS_14AccumulateTypeIT0_Lb1EE4typeES8_NS0_13TensorArgTypeES9_S9_EUllE0_EEvNS0_6detail10TensorInfoIT_T1_EESF_NSC_IKS6_SE_EElS8_S8_SE_T6_)
        /*00c8*/ 	.short	0x0210
        /*00ca*/ 	.short	0x0501


	//----- nvinfo : EIATTR_SW_WAR
	.align		4
.L_1741:
        /*00cc*/ 	.byte	0x04, 0x36
        /*00ce*/ 	.short	(.L_1743 - .L_1742)
.L_1742:
        /*00d0*/ 	.word	0x00000008
.L_1743:


//--------------------- .nv.info._ZN2at4cuda17kernelHistogram1DIdllLi1ELi2ELin1ELNS0_23CUDAHistogramMemoryTypeE0EZNS0_21CUDA_tensor_histogramIdlLb1EEEbNS_6TensorES4_S4_lNS_14AccumulateTypeIT0_Lb1EE4typeES8_NS0_13TensorArgTypeES9_S9_EUllE0_EEvNS0_6detail10TensorInfoIT_T1_EESF_NSC_IKS6_SE_EElS8_S8_SE_T6_ --------------------------
	.section	.nv.info._ZN2at4cuda17kernelHistogram1DIdllLi1ELi2ELin1ELNS0_23CUDAHistogramMemoryTypeE0EZNS0_21CUDA_tensor_histogramIdlLb1EEEbNS_6TensorES4_S4_lNS_14AccumulateTypeIT0_Lb1EE4typeES8_NS0_13TensorArgTypeES9_S9_EUllE0_EEvNS0_6detail10TensorInfoIT_T1_EESF_NSC_IKS6_SE_EElS8_S8_SE_T6_,"",@"SHT_CUDA_INFO"
	.sectionflags	@""
	.align	4


	//----- nvinfo : EIATTR_CUDA_API_VERSION
	.align		4
        /*0000*/ 	.byte	0x04, 0x37
        /*0002*/ 	.short	(.L_1745 - .L_1744)
.L_1744:
        /*0004*/ 	.word	0x00000082


	//----- nvinfo : EIATTR_KPARAM_INFO
	.align		4
.L_1745:
        /*0008*/ 	.byte	0x04, 0x17
        /*000a*/ 	.short	(.L_1747 - .L_1746)
.L_1746:
        /*000c*/ 	.word	0x00000000
        /*0010*/ 	.short	0x0007
        /*0012*/ 	.short	0x0500
        /*0014*/ 	.byte	0x00, 0xf0, 0x05, 0x00


	//----- nvinfo : EIATTR_KPARAM_INFO
	.align		4
.L_1747:
        /*0018*/ 	.byte	0x04, 0x17
        /*001a*/ 	.short	(.L_1749 - .L_1748)
.L_1748:
        /*001c*/ 	.word	0x00000000
        /*0020*/ 	.short	0x0006
        /*0022*/ 	.short	0x04f8
        /*0024*/ 	.byte	0x00, 0xf0, 0x21, 0x00


	//----- nvinfo : EIATTR_KPARAM_INFO
	.align		4
.L_1749:
        /*0028*/ 	.byte	0x04, 0x17
        /*002a*/ 	.short	(.L_1751 - .L_1750)
.L_1750:
        /*002c*/ 	.word	0x00000000
        /*0030*/ 	.short	0x0005
        /*0032*/ 	.short	0x04f0
        /*0034*/ 	.byte	0x00, 0xf0, 0x21, 0x00


	//----- nvinfo : EIATTR_KPARAM_INFO
	.align		4
.L_1751:
        /*0038*/ 	.byte	0x04, 0x17
        /*003a*/ 	.short	(.L_1753 - .L_1752)
.L_1752:
        /*003c*/ 	.word	0x00000000
        /*0040*/ 	.short	0x0004
        /*0042*/ 	.short	0x04e8
        /*0044*/ 	.byte	0x00, 0xf0, 0x21, 0x00


	//----- nvinfo : EIATTR_KPARAM_INFO
	.align		4
.L_1753:
        /*0048*/ 	.byte	0x04, 0x17
        /*004a*/ 	.short	(.L_1755 - .L_1754)
.L_1754:
        /*004c*/ 	.word	0x00000000
        /*0050*/ 	.short	0x0003
        /*0052*/ 	.short	0x04e0
        /*0054*/ 	.byte	0x00, 0xf0, 0x21, 0x00


	//----- nvinfo : EIATTR_KPARAM_INFO
	.align		4
.L_1755:
        /*0058*/ 	.byte	0x04, 0x17
        /*005a*/ 	.short	(.L_1757 - .L_1756)
.L_1756:
        /*005c*/ 	.word	0x00000000
        /*0060*/ 	.short	0x0002
        /*0062*/ 	.short	0x0340
        /*0064*/ 	.byte	0x00, 0xf0, 0x81, 0x06


	//----- nvinfo : EIATTR_KPARAM_INFO
	.align		4
.L_1757:
        /*0068*/ 	.byte	0x04, 0x17
        /*006a*/ 	.short	(.L_1759 - .L_1758)
.L_1758:
        /*006c*/ 	.word	0x00000000
        /*0070*/ 	.short	0x0001
        /*0072*/ 	.short	0x01a0
        /*0074*/ 	.byte	0x00, 0xf0, 0x81, 0x06


	//----- nvinfo : EIATTR_KPARAM_INFO
	.align		4
.L_1759:
        /*0078*/ 	.byte	0x04, 0x17
        /*007a*/ 	.short	(.L_1761 - .L_1760)
.L_1760:
        /*007c*/ 	.word	0x00000000
        /*0080*/ 	.short	0x0000
        /*0082*/ 	.short	0x0000
        /*0084*/ 	.byte	0x00, 0xf0, 0x81, 0x06


	//----- nvinfo : EIATTR_SPARSE_MMA_MASK
	.align		4
.L_1761:
        /*0088*/ 	.byte	0x03, 0x50
        /*008a*/ 	.short	0x0000


	//----- nvinfo : EIATTR_MAXREG_COUNT
	.align		4
        /*008c*/ 	.byte	0x03, 0x1b
        /*008e*/ 	.short	0x0080


	//----- nvinfo : EIATTR_NUM_BARRIERS
	.align		4
        /*0090*/ 	.byte	0x02, 0x4c
        /*0092*/ 	.byte	0x01
	.zero		1


	//----- nvinfo : EIATTR_MERCURY_ISA_VERSION
	.align		4
        /*0094*/ 	.byte	0x03, 0x5f
        /*0096*/ 	.short	0x0101


	//----- nvinfo : EIATTR_EXIT_INSTR_OFFSETS
	.align		4
        /*0098*/ 	.byte	0x04, 0x1c
        /*009a*/ 	.short	(.L_1763 - .L_1762)


	//   ....[0]....
.L_1762:
        /*009c*/ 	.word	0x00002480


	//   ....[1]....
        /*00a0*/ 	.word	0x000025d0


	//----- nvinfo : EIATTR_MAX_THREADS
	.align		4
.L_1763:
        /*00a4*/ 	.byte	0x04, 0x05
        /*00a6*/ 	.short	(.L_1765 - .L_1764)
.L_1764:
        /*00a8*/ 	.word	0x00000200
        /*00ac*/ 	.word	0x00000001
        /*00b0*/ 	.word	0x00000001


	//----- nvinfo : EIATTR_CRS_STACK_SIZE
	.align		4
.L_1765:
        /*00b4*/ 	.byte	0x04, 0x1e
        /*00b6*/ 	.short	(.L_1767 - .L_1766)
.L_1766:
        /*00b8*/ 	.word	0x00000000


	//----- nvinfo : EIATTR_CBANK_PARAM_SIZE
	.align		4
.L_1767:
        /*00bc*/ 	.byte	0x03, 0x19
        /*00be*/ 	.short	0x0501


	//----- nvinfo : EIATTR_PARAM_CBANK
	.align		4
        /*00c0*/ 	.byte	0x04, 0x0a
        /*00c2*/ 	.short	(.L_1769 - .L_1768)
	.align		4
.L_1768:
        /*00c4*/ 	.word	index@(.nv.constant0._ZN2at4cuda17kernelHistogram1DIdllLi1ELi2ELin1ELNS0_23CUDAHistogramMemoryTypeE0EZNS0_21CUDA_tensor_histogramIdlLb1EEEbNS_6TensorES4_S4_lNS_14AccumulateTypeIT0_Lb1EE4typeES8_NS0_13TensorArgTypeES9_S9_EUllE0_EEvNS0_6detail10TensorInfoIT_T1_EESF_NSC_IKS6_SE_EElS8_S8_SE_T6_)
        /*00c8*/ 	.short	0x0210
        /*00ca*/ 	.short	0x0501


	//----- nvinfo : EIATTR_SW_WAR
	.align		4
.L_1769:
        /*00cc*/ 	.byte	0x04, 0x36
        /*00ce*/ 	.short	(.L_1771 - .L_1770)
.L_1770:
        /*00d0*/ 	.word	0x00000008
.L_1771:


//--------------------- .nv.info._ZN2at4cuda17kernelHistogram1DIdllLi1ELi2ELin1ELNS0_23CUDAHistogramMemoryTypeE1EZNS0_21CUDA_tensor_histogramIdlLb1EEEbNS_6TensorES4_S4_lNS_14AccumulateTypeIT0_Lb1EE4typeES8_NS0_13TensorArgTypeES9_S9_EUllE_EEvNS0_6detail10TensorInfoIT_T1_EESF_NSC_IKS6_SE_EElS8_S8_SE_T6_ --------------------------
	.section	.nv.info._ZN2at4cuda17kernelHistogram1DIdllLi1ELi2ELin1ELNS0_23CUDAHistogramMemoryTypeE1EZNS0_21CUDA_tensor_histogramIdlLb1EEEbNS_6TensorES4_S4_lNS_14AccumulateTypeIT0_Lb1EE4typeES8_NS0_13TensorArgTypeES9_S9_EUllE_EEvNS0_6detail10TensorInfoIT_T1_EESF_NSC_IKS6_SE_EElS8_S8_SE_T6_,"",@"SHT_CUDA_INFO"
	.sectionflags	@""
	.align	4


	//----- nvinfo : EIATTR_CUDA_API_VERSION
	.align		4
        /*0000*/ 	.byte	0x04, 0x37
        /*0002*/ 	.short	(.L_1773 - .L_1772)
.L_1772:
        /*0004*/ 	.word	0x00000082


	//----- nvinfo : EIATTR_KPARAM_INFO
	.align		4
.L_1773:
        /*0008*/ 	.byte	0x04, 0x17
        /*000a*/ 	.short	(.L_1775 - .L_1774)
.L_1774:
        /*000c*/ 	.word	0x00000000
        /*0010*/ 	.short	0x0007
        /*0012*/ 	.short	0x0500
        /*0014*/ 	.byte	0x00, 0xf0, 0x81, 0x06


	//----- nvinfo : EIATTR_KPARAM_INFO
	.align		4
.L_1775:
        /*0018*/ 	.byte	0x04, 0x17
        /*001a*/ 	.short	(.L_1777 - .L_1776)
.L_1776:
        /*001c*/ 	.word	0x00000000
        /*0020*/ 	.short	0x0006
        /*0022*/ 	.short	0x04f8
        /*0024*/ 	.byte	0x00, 0xf0, 0x21, 0x00


	//----- nvinfo : EIATTR_KPARAM_INFO
	.align		4
.L_1777:
        /*0028*/ 	.byte	0x04, 0x17
        /*002a*/ 	.short	(.L_1779 - .L_1778)
.L_1778:
        /*002c*/ 	.word	0x00000000
        /*0030*/ 	.short	0x0005
        /*0032*/ 	.short	0x04f0
        /*0034*/ 	.byte	0x00, 0xf0, 0x21, 0x00


	//----- nvinfo : EIATTR_KPARAM_INFO
	.align		4
.L_1779:
        /*0038*/ 	.byte	0x04, 0x17
        /*003a*/ 	.short	(.L_1781 - .L_1780)
.L_1780:
        /*003c*/ 	.word	0x00000000
        /*0040*/ 	.short	0x0004
        /*0042*/ 	.short	0x04e8
        /*0044*/ 	.byte	0x00, 0xf0, 0x21, 0x00


	//----- nvinfo : EIATTR_KPARAM_INFO
	.align		4
.L_1781:
        /*0048*/ 	.byte	0x04, 0x17
        /*004a*/ 	.short	(.L_1783 - .L_1782)
.L_1782:
        /*004c*/ 	.word	0x00000000
        /*0050*/ 	.short	0x0003
        /*0052*/ 	.short	0x04e0
        /*0054*/ 	.byte	0x00, 0xf0, 0x21, 0x00


	//----- nvinfo : EIATTR_KPARAM_INFO
	.align		4
.L_1783:
        /*0058*/ 	.byte	0x04, 0x17
        /*005a*/ 	.short	(.L_1785 - .L_1784)
.L_1784:
        /*005c*/ 	.word	0x00000000
        /*0060*/ 	.short	0x0002
        /*0062*/ 	.short	0x0340
        /*0064*/ 	.byte	0x00, 0xf0, 0x81, 0x06


	//----- nvinfo : EIATTR_KPARAM_INFO
	.align		4
.L_1785:
        /*0068*/ 	.byte	0x04, 0x17
        /*006a*/ 	.short	(.L_1787 - .L_1786)
.L_1786:
        /*006c*/ 	.word	0x00000000
        /*0070*/ 	.short	0x0001
        /*0072*/ 	.short	0x01a0
        /*0074*/ 	.byte	0x00, 0xf0, 0x81, 0x06


	//----- nvinfo : EIATTR_KPARAM_INFO
	.align		4
.L_1787:
        /*0078*/ 	.byte	0x04, 0x17
        /*007a*/ 	.short	(.L_1789 - .L_1788)
.L_1788:
        /*007c*/ 	.word	0x00000000
        /*0080*/ 	.short	0x0000
        /*0082*/ 	.short	0x0000
        /*0084*/ 	.byte	0x00, 0xf0, 0x81, 0x06


	//----- nvinfo : EIATTR_SPARSE_MMA_MASK
	.align		4
.L_1789:
        /*0088*/ 	.byte	0x03, 0x50
        /*008a*/ 	.short	0x0000


	//----- nvinfo : EIATTR_MAXREG_COUNT
	.align		4
        /*008c*/ 	.byte	0x03, 0x1b
        /*008e*/ 	.short	0x0080


	//----- nvinfo : EIATTR_MERCURY_ISA_VERSION
	.align		4
        /*0090*/ 	.byte	0x03, 0x5f
        /*0092*/ 	.short	0x0101


	//----- nvinfo : EIATTR_EXIT_INSTR_OFFSETS
	.align		4
        /*0094*/ 	.byte	0x04, 0x1c
        /*0096*/ 	.short	(.L_1791 - .L_1790)


	//   ....[0]....
.L_1790:
        /*0098*/ 	.word	0x00000080


	//   ....[1]....
        /*009c*/ 	.word	0x000006a0


	//   ....[2]....
        /*00a0*/ 	.word	0x000024c0


	//----- nvinfo : EIATTR_MAX_THREADS
	.align		4
.L_1791:
        /*00a4*/ 	.byte	0x04, 0x05
        /*00a6*/ 	.short	(.L_1793 - .L_1792)
.L_1792:
        /*00a8*/ 	.word	0x00000200
        /*00ac*/ 	.word	0x00000001
        /*00b0*/ 	.word	0x00000001


	//----- nvinfo : EIATTR_CRS_STACK_SIZE
	.align		4
.L_1793:
        /*00b4*/ 	.byte	0x04, 0x1e
        /*00b6*/ 	.short	(.L_1795 - .L_1794)
.L_1794:
        /*00b8*/ 	.word	0x00000000


	//----- nvinfo : EIATTR_CBANK_PARAM_SIZE
	.align		4
.L_1795:
        /*00bc*/ 	.byte	0x03, 0x19
        /*00be*/ 	.short	0x06a0


	//----- nvinfo : EIATTR_PARAM_CBANK
	.align		4
        /*00c0*/ 	.byte	0x04, 0x0a
        /*00c2*/ 	.short	(.L_1797 - .L_1796)
	.align		4
.L_1796:
        /*00c4*/ 	.word	index@(.nv.constant0._ZN2at4cuda17kernelHistogram1DIdllLi1ELi2ELin1ELNS0_23CUDAHistogramMemoryTypeE1EZNS0_21CUDA_tensor_histogramIdlLb1EEEbNS_6TensorES4_S4_lNS_14AccumulateTypeIT0_Lb1EE4typeES8_NS0_13TensorArgTypeES9_S9_EUllE_EEvNS0_6detail10TensorInfoIT_T1_EESF_NSC_IKS6_SE_EElS8_S8_SE_T6_)
        /*00c8*/ 	.short	0x0210
        /*00ca*/ 	.short	0x06a0


	//----- nvinfo : EIATTR_SW_WAR
	.align		4
.L_1797:
        /*00cc*/ 	.byte	0x04, 0x36
        /*00ce*/ 	.short	(.L_1799 - .L_1798)
.L_1798:
        /*00d0*/ 	.word	0x00000008
.L_1799:


//--------------------- .nv.info._ZN2at4cuda17kernelHistogram1DIdllLi1ELi2ELin1ELNS0_23CUDAHistogramMemoryTypeE0EZNS0_21CUDA_tensor_histogramIdlLb1EEEbNS_6TensorES4_S4_lNS_14AccumulateTypeIT0_Lb1EE4typeES8_NS0_13TensorArgTypeES9_S9_EUllE_EEvNS0_6detail10TensorInfoIT_T1_EESF_NSC_IKS6_SE_EElS8_S8_SE_T6_ --------------------------
	.section	.nv.info._ZN2at4cuda17kernelHistogram1DIdllLi1ELi2ELin1ELNS0_23CUDAHistogramMemoryTypeE0EZNS0_21CUDA_tensor_histogramIdlLb1EEEbNS_6TensorES4_S4_lNS_14AccumulateTypeIT0_Lb1EE4typeES8_NS0_13TensorArgTypeES9_S9_EUllE_EEvNS0_6detail10TensorInfoIT_T1_EESF_NSC_IKS6_SE_EElS8_S8_SE_T6_,"",@"SHT_CUDA_INFO"
	.sectionflags	@""
	.align	4


	//----- nvinfo : EIATTR_CUDA_API_VERSION
	.align		4
        /*0000*/ 	.byte	0x04, 0x37
        /*0002*/ 	.short	(.L_1801 - .L_1800)
.L_1800:
        /*0004*/ 	.word	0x00000082


	//----- nvinfo : EIATTR_KPARAM_INFO
	.align		4
.L_1801:
        /*0008*/ 	.byte	0x04, 0x17
        /*000a*/ 	.short	(.L_1803 - .L_1802)
.L_1802:
        /*000c*/ 	.word	0x00000000
        /*0010*/ 	.short	0x0007
        /*0012*/ 	.short	0x0500
        /*0014*/ 	.byte	0x00, 0xf0, 0x81, 0x06


	//----- nvinfo : EIATTR_KPARAM_INFO
	.align		4
.L_1803:
        /*0018*/ 	.byte	0x04, 0x17
        /*001a*/ 	.short	(.L_1805 - .L_1804)
.L_1804:
        /*001c*/ 	.word	0x00000000
        /*0020*/ 	.short	0x0006
        /*0022*/ 	.short	0x04f8
        /*0024*/ 	.byte	0x00, 0xf0, 0x21, 0x00


	//----- nvinfo : EIATTR_KPARAM_INFO
	.align		4
.L_1805:
        /*0028*/ 	.byte	0x04, 0x17
        /*002a*/ 	.short	(.L_1807 - .L_1806)
.L_1806:
        /*002c*/ 	.word	0x00000000
        /*0030*/ 	.short	0x0005
        /*0032*/ 	.short	0x04f0
        /*0034*/ 	.byte	0x00, 0xf0, 0x21, 0x00


	//----- nvinfo : EIATTR_KPARAM_INFO
	.align		4
.L_1807:
        /*0038*/ 	.byte	0x04, 0x17
        /*003a*/ 	.short	(.L_1809 - .L_1808)
.L_1808:
        /*003c*/ 	.word	0x00000000
        /*0040*/ 	.short	0x0004
        /*0042*/ 	.short	0x04e8
        /*0044*/ 	.byte	0x00, 0xf0, 0x21, 0x00


	//----- nvinfo : EIATTR_KPARAM_INFO
	.align		4
.L_1809:
        /*0048*/ 	.byte	0x04, 0x17
        /*004a*/ 	.short	(.L_1811 - .L_1810)
.L_1810:
        /*004c*/ 	.word	0x00000000
        /*0050*/ 	.short	0x0003
        /*0052*/ 	.short	0x04e0
        /*0054*/ 	.byte	0x00, 0xf0, 0x21, 0x00


	//----- nvinfo : EIATTR_KPARAM_INFO
	.align		4
.L_1811:
        /*0058*/ 	.byte	0x04, 0x17
        /*005a*/ 	.short	(.L_1813 - .L_1812)
.L_1812:
        /*005c*/ 	.word	0x00000000
        /*0060*/ 	.short	0x0002
        /*0062*/ 	.short	0x0340
        /*0064*/ 	.byte	0x00, 0xf0, 0x81, 0x06


	//----- nvinfo : EIATTR_KPARAM_INFO
	.align		4
.L_1813:
        /*0068*/ 	.byte	0x04, 0x17
        /*006a*/ 	.short	(.L_1815 - .L_1814)
.L_1814:
        /*006c*/ 	.word	0x00000000
        /*0070*/ 	.short	0x0001
        /*0072*/ 	.short	0x01a0
        /*0074*/ 	.byte	0x00, 0xf0, 0x81, 0x06


	//----- nvinfo : EIATTR_KPARAM_INFO
	.align		4
.L_1815:
        /*0078*/ 	.byte	0x04, 0x17
        /*007a*/ 	.short	(.L_1817 - .L_1816)
.L_1816:
        /*007c*/ 	.word	0x00000000
        /*0080*/ 	.short	0x0000
        /*0082*/ 	.short	0x0000
        /*0084*/ 	.byte	0x00, 0xf0, 0x81, 0x06


	//----- nvinfo : EIATTR_SPARSE_MMA_MASK
	.align		4
.L_1817:
        /*0088*/ 	.byte	0x03, 0x50
        /*008a*/ 	.short	0x0000


	//----- nvinfo : EIATTR_MAXREG_COUNT
	.align		4
        /*008c*/ 	.byte	0x03, 0x1b
        /*008e*/ 	.short	0x0080


	//----- nvinfo : EIATTR_NUM_BARRIERS
	.align		4
        /*0090*/ 	.byte	0x02, 0x4c
        /*0092*/ 	.byte	0x01
	.zero		1


	//----- nvinfo : EIATTR_MERCURY_ISA_VERSION
	.align		4
        /*0094*/ 	.byte	0x03, 0x5f
        /*0096*/ 	.short	0x0101


	//----- nvinfo : EIATTR_EXIT_INSTR_OFFSETS
	.align		4
        /*0098*/ 	.byte	0x04, 0x1c
        /*009a*/ 	.short	(.L_1819 - .L_1818)


	//   ....[0]....
.L_1818:
        /*009c*/ 	.word	0x000025a0


	//   ....[1]....
        /*00a0*/ 	.word	0x000026f0


	//----- nvinfo : EIATTR_MAX_THREADS
	.align		4
.L_1819:
        /*00a4*/ 	.byte	0x04, 0x05
        /*00a6*/ 	.short	(.L_1821 - .L_1820)
.L_1820:
        /*00a8*/ 	.word	0x00000200
        /*00ac*/ 	.word	0x00000001
        /*00b0*/ 	.word	0x00000001


	//----- nvinfo : EIATTR_CRS_STACK_SIZE
	.align		4
.L_1821:
        /*00b4*/ 	.byte	0x04, 0x1e
        /*00b6*/ 	.short	(.L_1823 - .L_1822)
.L_1822:
        /*00b8*/ 	.word	0x00000000


	//----- nvinfo : EIATTR_CBANK_PARAM_SIZE
	.align		4
.L_1823:
        /*00bc*/ 	.byte	0x03, 0x19
        /*00be*/ 	.short	0x06a0


	//----- nvinfo : EIATTR_PARAM_CBANK
	.align		4
        /*00c0*/ 	.byte	0x04, 0x0a
        /*00c2*/ 	.short	(.L_1825 - .L_1824)
	.align		4
.L_1824:
        /*00c4*/ 	.word	index@(.nv.constant0._ZN2at4cuda17kernelHistogram1DIdllLi1ELi2ELin1ELNS0_23CUDAHistogramMemoryTypeE0EZNS0_21CUDA_tensor_histogramIdlLb1EEEbNS_6TensorES4_S4_lNS_14AccumulateTypeIT0_Lb1EE4typeES8_NS0_13TensorArgTypeES9_S9_EUllE_EEvNS0_6detail10TensorInfoIT_T1_EESF_NSC_IKS6_SE_EElS8_S8_SE_T6_)
        /*00c8*/ 	.short	0x0210
        /*00ca*/ 	.short	0x06a0


	//----- nvinfo : EIATTR_SW_WAR
	.align		4
.L_1825:
        /*00cc*/ 	.byte	0x04, 0x36
        /*00ce*/ 	.short	(.L_1827 - .L_1826)
.L_1826:
        /*00d0*/ 	.word	0x00000008
.L_1827:


//--------------------- .nv.info._ZN2at4cuda17kernelHistogram1DIlllLi1ELi2ELin1ELNS0_23CUDAHistogramMemoryTypeE1EZNS0_21CUDA_tensor_histogramIllLb0EEEbNS_6TensorES4_S4_lNS_14AccumulateTypeIT0_Lb1EE4typeES8_NS0_13TensorArgTypeES9_S9_EUllE0_EEvNS0_6detail10TensorInfoIT_T1_EESF_NSC_IKS6_SE_EElS8_S8_SE_T6_ --------------------------
	.section	.nv.info._ZN2at4cuda17kernelHistogram1DIlllLi1ELi2ELin1ELNS0_23CUDAHistogramMemoryTypeE1EZNS0_21CUDA_tensor_histogramIllLb0EEEbNS_6TensorES4_S4_lNS_14AccumulateTypeIT0_Lb1EE4typeES8_NS0_13TensorArgTypeES9_S9_EUllE0_EEvNS0_6detail10TensorInfoIT_T1_EESF_NSC_IKS6_SE_EElS8_S8_SE_T6_,"",@"SHT_CUDA_INFO"
	.sectionflags	@""
	.align	4


	//----- nvinfo : EIATTR_CUDA_API_VERSION
	.align		4
        /*0000*/ 	.byte	0x04, 0x37
        /*0002*/ 	.short	(.L_1829 - .L_1828)
.L_1828:
        /*0004*/ 	.word	0x00000082


	//----- nvinfo : EIATTR_KPARAM_INFO
	.align		4
.L_1829:
        /*0008*/ 	.byte	0x04, 0x17
        /*000a*/ 	.short	(.L_1831 - .L_1830)
.L_1830:
        /*000c*/ 	.word	0x00000000
        /*0010*/ 	.short	0x0007
        /*0012*/ 	.short	0x0500
        /*0014*/ 	.byte	0x00, 0xf0, 0x05, 0x00


	//----- nvinfo : EIATTR_KPARAM_INFO
	.align		4
.L_1831:
        /*0018*/ 	.byte	0x04, 0x17
        /*001a*/ 	.short	(.L_1833 - .L_1832)
.L_1832:
        /*001c*/ 	.word	0x00000000
        /*0020*/ 	.short	0x0006
        /*0022*/ 	.short	0x04f8
        /*0024*/ 	.byte	0x00, 0xf0, 0x21, 0x00


	//----- nvinfo : EIATTR_KPARAM_INFO
	.align		4
.L_1833:
        /*0028*/ 	.byte	0x04, 0x17
        /*002a*/ 	.short	(.L_1835 - .L_1834)
.L_1834:
        /*002c*/ 	.word	0x00000000
        /*0030*/ 	.short	0x0005
        /*0032*/ 	.short	0x04f0
        /*0034*/ 	.byte	0x00, 0xf0, 0x21, 0x00


	//----- nvinfo : EIATTR_KPARAM_INFO
	.align		4
.L_1835:
        /*0038*/ 	.byte	0x04, 0x17
        /*003a*/ 	.short	(.L_1837 - .L_1836)
.L_1836:
        /*003c*/ 	.word	0x00000000
        /*0040*/ 	.short	0x0004
        /*0042*/ 	.short	0x04e8
        /*0044*/ 	.byte	0x00, 0xf0, 0x21, 0x00


	//----- nvinfo : EIATTR_KPARAM_INFO
	.align		4
.L_1837:
        /*0048*/ 	.byte	0x04, 0x17
        /*004a*/ 	.short	(.L_1839 - .L_1838)
.L_1838:
        /*004c*/ 	.word	0x00000000
        /*0050*/ 	.short	0x0003
        /*0052*/ 	.short	0x04e0
        /*0054*/ 	.byte	0x00, 0xf0, 0x21, 0x00


	//----- nvinfo : EIATTR_KPARAM_INFO
	.align		4
.L_1839:
        /*0058*/ 	.byte	0x04, 0x17
        /*005a*/ 	.short	(.L_1841 - .L_1840)
.L_1840:
        /*005c*/ 	.word	0x00000000
        /*0060*/ 	.short	0x0002
        /*0062*/ 	.short	0x0340
        /*0064*/ 	.byte	0x00, 0xf0, 0x81, 0x06


	//----- nvinfo : EIATTR_KPARAM_INFO
	.align		4
.L_1841:
        /*0068*/ 	.byte	0x04, 0x17
        /*006a*/ 	.short	(.L_1843 - .L_1842)
.L_1842:
        /*006c*/ 	.word	0x00000000
        /*0070*/ 	.short	0x0001
        /*0072*/ 	.short	0x01a0
        /*0074*/ 	.byte	0x00, 0xf0, 0x81, 0x06


	//----- nvinfo : EIATTR_KPARAM_INFO
	.align		4
.L_1843:
        /*0078*/ 	.byte	0x04, 0x17
        /*007a*/ 	.short	(.L_1845 - .L_1844)
.L_1844:
        /*007c*/ 	.word	0x00000000
        /*0080*/ 	.short	0x0000
        /*0082*/ 	.short	0x0000
        /*0084*/ 	.byte	0x00, 0xf0, 0x81, 0x06


	//----- nvinfo : EIATTR_SPARSE_MMA_MASK
	.align		4
.L_1845:
        /*0088*/ 	.byte	0x03, 0x50
        /*008a*/ 	.short	0x0000


	//----- nvinfo : EIATTR_MAXREG_COUNT
	.align		4
        /*008c*/ 	.byte	0x03, 0x1b
        /*008e*/ 	.short	0x0080


	//----- nvinfo : EIATTR_MERCURY_ISA_VERSION
	.align		4
        /*0090*/ 	.byte	0x03, 0x5f
        /*0092*/ 	.short	0x0101


	//----- nvinfo : EIATTR_EXIT_INSTR_OFFSETS
	.align		4
        /*0094*/ 	.byte	0x04, 0x1c
        /*0096*/ 	.short	(.L_1847 - .L_1846)


	//   ....[0]....
.L_1846:
        /*0098*/ 	.word	0x00000080


	//   ....[1]....
        /*009c*/ 	.word	0x00000630


	//   ....[2]....
        /*00a0*/ 	.word	0x000023e0


	//----- nvinfo : EIATTR_MAX_THREADS
	.align		4
.L_1847:
        /*00a4*/ 	.byte	0x04, 0x05
        /*00a6*/ 	.short	(.L_1849 - .L_1848)
.L_1848:
        /*00a8*/ 	.word	0x00000200
        /*00ac*/ 	.word	0x00000001
        /*00b0*/ 	.word	0x00000001


	//----- nvinfo : EIATTR_CRS_STACK_SIZE
	.align		4
.L_1849:
        /*00b4*/ 	.byte	0x04, 0x1e
        /*00b6*/ 	.short	(.L_1851 - .L_1850)
.L_1850:
        /*00b8*/ 	.word	0x00000000


	//----- nvinfo : EIATTR_CBANK_PARAM_SIZE
	.align		4
.L_1851:
        /*00bc*/ 	.byte	0x03, 0x19
        /*00be*/ 	.short	0x0501


	//----- nvinfo : EIATTR_PARAM_CBANK
	.align		4
        /*00c0*/ 	.byte	0x04, 0x0a
        /*00c2*/ 	.short	(.L_1853 - .L_1852)
	.align		4
.L_1852:
        /*00c4*/ 	.word	index@(.nv.constant0._ZN2at4cuda17kernelHistogram1DIlllLi1ELi2ELin1ELNS0_23CUDAHistogramMemoryTypeE1EZNS0_21CUDA_tensor_histogramIllLb0EEEbNS_6TensorES4_S4_lNS_14AccumulateTypeIT0_Lb1EE4typeES8_NS0_13TensorArgTypeES9_S9_EUllE0_EEvNS0_6detail10TensorInfoIT_T1_EESF_NSC_IKS6_SE_EElS8_S8_SE_T6_)
        /*00c8*/ 	.short	0x0210
        /*00ca*/ 	.short	0x0501


	//----- nvinfo : EIATTR_SW_WAR
	.align		4
.L_1853:
        /*00cc*/ 	.byte	0x04, 0x36
        /*00ce*/ 	.short	(.L_1855 - .L_1854)
.L_1854:
        /*00d0*/ 	.word	0x00000008
.L_1855:


//--------------------- .nv.info._ZN2at4cuda17kernelHistogram1DIlllLi1ELi2ELin1ELNS0_23CUDAHistogramMemoryTypeE0EZNS0_21CUDA_tensor_histogramIllLb0EEEbNS_6TensorES4_S4_lNS_14AccumulateTypeIT0_Lb1EE4typeES8_NS0_13TensorArgTypeES9_S9_EUllE0_EEvNS0_6detail10TensorInfoIT_T1_EESF_NSC_IKS6_SE_EElS8_S8_SE_T6_ --------------------------
	.section	.nv.info._ZN2at4cuda17kernelHistogram1DIlllLi1ELi2ELin1ELNS0_23CUDAHistogramMemoryTypeE0EZNS0_21CUDA_tensor_histogramIllLb0EEEbNS_6TensorES4_S4_lNS_14AccumulateTypeIT0_Lb1EE4typeES8_NS0_13TensorArgTypeES9_S9_EUllE0_EEvNS0_6detail10TensorInfoIT_T1_EESF_NSC_IKS6_SE_EElS8_S8_SE_T6_,"",@"SHT_CUDA_INFO"
	.sectionflags	@""
	.align	4


	//----- nvinfo : EIATTR_CUDA_API_VERSION
	.align		4
        /*0000*/ 	.byte	0x04, 0x37
        /*0002*/ 	.short	(.L_1857 - .L_1856)
.L_1856:
        /*0004*/ 	.word	0x00000082


	//----- nvinfo : EIATTR_KPARAM_INFO
	.align		4
.L_1857:
        /*0008*/ 	.byte	0x04, 0x17
        /*000a*/ 	.short	(.L_1859 - .L_1858)
.L_1858:
        /*000c*/ 	.word	0x00000000
        /*0010*/ 	.short	0x0007
        /*0012*/ 	.short	0x0500
        /*0014*/ 	.byte	0x00, 0xf0, 0x05, 0x00


	//----- nvinfo : EIATTR_KPARAM_INFO
	.align		4
.L_1859:
        /*0018*/ 	.byte	0x04, 0x17
        /*001a*/ 	.short	(.L_1861 - .L_1860)
.L_1860:
        /*001c*/ 	.word	0x00000000
        /*0020*/ 	.short	0x0006
        /*0022*/ 	.short	0x04f8
        /*0024*/ 	.byte	0x00, 0xf0, 0x21, 0x00


	//----- nvinfo : EIATTR_KPARAM_INFO
	.align		4
.L_1861:
        /*0028*/ 	.byte	0x04, 0x17
        /*002a*/ 	.short	(.L_1863 - .L_1862)
.L_1862:
        /*002c*/ 	.word	0x00000000
        /*0030*/ 	.short	0x0005
        /*0032*/ 	.short	0x04f0
        /*0034*/ 	.byte	0x00, 0xf0, 0x21, 0x00


	//----- nvinfo : EIATTR_KPARAM_INFO
	.align		4
.L_1863:
        /*0038*/ 	.byte	0x04, 0x17
        /*003a*/ 	.short	(.L_1865 - .L_1864)
.L_1864:
        /*003c*/ 	.word	0x00000000
        /*0040*/ 	.short	0x0004
        /*0042*/ 	.short	0x04e8
        /*0044*/ 	.byte	0x00, 0xf0, 0x21, 0x00


	//----- nvinfo : EIATTR_KPARAM_INFO
	.align		4
.L_1865:
        /*0048*/ 	.byte	0x04, 0x17
        /*004a*/ 	.short	(.L_1867 - .L_1866)
.L_1866:
        /*004c*/ 	.word	0x00000000
        /*0050*/ 	.short	0x0003
        /*0052*/ 	.short	0x04e0
        /*0054*/ 	.byte	0x00, 0xf0, 0x21, 0x00


	//----- nvinfo : EIATTR_KPARAM_INFO
	.align		4
.L_1867:
        /*0058*/ 	.byte	0x04, 0x17
        /*005a*/ 	.short	(.L_1869 - .L_1868)
.L_1868:
        /*005c*/ 	.word	0x00000000
        /*0060*/ 	.short	0x0002
        /*0062*/ 	.short	0x0340
        /*0064*/ 	.byte	0x00, 0xf0, 0x81, 0x06


	//----- nvinfo : EIATTR_KPARAM_INFO
	.align		4
.L_1869:
        /*0068*/ 	.byte	0x04, 0x17
        /*006a*/ 	.short	(.L_1871 - .L_1870)
.L_1870:
        /*006c*/ 	.word	0x00000000
        /*0070*/ 	.short	0x0001
        /*0072*/ 	.short	0x01a0
        /*0074*/ 	.byte	0x00, 0xf0, 0x81, 0x06


	//----- nvinfo : EIATTR_KPARAM_INFO
	.align		4
.L_1871:
        /*0078*/ 	.byte	0x04, 0x17
        /*007a*/ 	.short	(.L_1873 - .L_1872)
.L_1872:
        /*007c*/ 	.word	0x00000000
        /*0080*/ 	.short	0x0000
        /*0082*/ 	.short	0x0000
        /*0084*/ 	.byte	0x00, 0xf0, 0x81, 0x06


	//----- nvinfo : EIATTR_SPARSE_MMA_MASK
	.align		4
.L_1873:
        /*0088*/ 	.byte	0x03, 0x50
        /*008a*/ 	.short	0x0000


	//----- nvinfo : EIATTR_MAXREG_COUNT
	.align		4
        /*008c*/ 	.byte	0x03, 0x1b
        /*008e*/ 	.short	0x0080


	//----- nvinfo : EIATTR_NUM_BARRIERS
	.align		4
        /*0090*/ 	.byte	0x02, 0x4c
        /*0092*/ 	.byte	0x01
	.zero		1


	//----- nvinfo : EIATTR_MERCURY_ISA_VERSION
	.align		4
        /*0094*/ 	.byte	0x03, 0x5f
        /*0096*/ 	.short	0x0101


	//----- nvinfo : EIATTR_EXIT_INSTR_OFFSETS
	.align		4
        /*0098*/ 	.byte	0x04, 0x1c
        /*009a*/ 	.short	(.L_1875 - .L_1874)


	//   ....[0]....
.L_1874:
        /*009c*/ 	.word	0x000024a0


	//   ....[1]....
        /*00a0*/ 	.word	0x000025f0


	//----- nvinfo : EIATTR_MAX_THREADS
	.align		4
.L_1875:
        /*00a4*/ 	.byte	0x04, 0x05
        /*00a6*/ 	.short	(.L_1877 - .L_1876)
.L_1876:
        /*00a8*/ 	.word	0x00000200
        /*00ac*/ 	.word	0x00000001
        /*00b0*/ 	.word	0x00000001


	//----- nvinfo : EIATTR_CRS_STACK_SIZE
	.align		4
.L_1877:
        /*00b4*/ 	.byte	0x04, 0x1e
        /*00b6*/ 	.short	(.L_1879 - .L_1878)
.L_1878:
        /*00b8*/ 	.word	0x00000000


	//----- nvinfo : EIATTR_CBANK_PARAM_SIZE
	.align		4
.L_1879:
        /*00bc*/ 	.byte	0x03, 0x19
        /*00be*/ 	.short	0x0501


	//----- nvinfo : EIATTR_PARAM_CBANK
	.align		4
        /*00c0*/ 	.byte	0x04, 0x0a
        /*00c2*/ 	.short	(.L_1881 - .L_1880)
	.align		4
.L_1880:
        /*00c4*/ 	.word	index@(.nv.constant0._ZN2at4cuda17kernelHistogram1DIlllLi1ELi2ELin1ELNS0_23CUDAHistogramMemoryTypeE0EZNS0_21CUDA_tensor_histogramIllLb0EEEbNS_6TensorES4_S4_lNS_14AccumulateTypeIT0_Lb1EE4typeES8_NS0_13TensorArgTypeES9_S9_EUllE0_EEvNS0_6detail10TensorInfoIT_T1_EESF_NSC_IKS6_SE_EElS8_S8_SE_T6_)
        /*00c8*/ 	.short	0x0210
        /*00ca*/ 	.short	0x0501


	//----- nvinfo : EIATTR_SW_WAR
	.align		4
.L_1881:
        /*00cc*/ 	.byte	0x04, 0x36
        /*00ce*/ 	.short	(.L_1883 - .L_1882)
.L_1882:
        /*00d0*/ 	.word	0x00000008
.L_1883:


//--------------------- .nv.info._ZN2at4cuda17kernelHistogram1DIlllLi1ELi2ELin1ELNS0_23CUDAHistogramMemoryTypeE1EZNS0_21CUDA_tensor_histogramIllLb0EEEbNS_6TensorES4_S4_lNS_14AccumulateTypeIT0_Lb1EE4typeES8_NS0_13TensorArgTypeES9_S9_EUllE_EEvNS0_6detail10TensorInfoIT_T1_EESF_NSC_IKS6_SE_EElS8_S8_SE_T6_ --------------------------
	.section	.nv.info._ZN2at4cuda17kernelHistogram1DIlllLi1ELi2ELin1ELNS0_23CUDAHistogramMemoryTypeE1EZNS0_21CUDA_tensor_histogramIllLb0EEEbNS_6TensorES4_S4_lNS_14AccumulateTypeIT0_Lb1EE4typeES8_NS0_13TensorArgTypeES9_S9_EUllE_EEvNS0_6detail10TensorInfoIT_T1_EESF_NSC_IKS6_SE_EElS8_S8_SE_T6_,"",@"SHT_CUDA_INFO"
	.sectionflags	@""
	.align	4


	//----- nvinfo : EIATTR_CUDA_API_VERSION
	.align		4
        /*0000*/ 	.byte	0x04, 0x37
        /*0002*/ 	.short	(.L_1885 - .L_1884)
.L_1884:
        /*0004*/ 	.word	0x00000082


	//----- nvinfo : EIATTR_KPARAM_INFO
	.align		4
.L_1885:
        /*0008*/ 	.byte	0x04, 0x17
        /*000a*/ 	.short	(.L_1887 - .L_1886)
.L_1886:
        /*000c*/ 	.word	0x00000000
        /*0010*/ 	.short	0x0007
        /*0012*/ 	.short	0x0500
        /*0014*/ 	.byte	0x00, 0xf0, 0x81, 0x06


	//----- nvinfo : EIATTR_KPARAM_INFO
	.align		4
.L_1887:
        /*0018*/ 	.byte	0x04, 0x17
        /*001a*/ 	.short	(.L_1889 - .L_1888)
.L_1888:
        /*001c*/ 	.word	0x00000000
        /*0020*/ 	.short	0x0006
        /*0022*/ 	.short	0x04f8
        /*0024*/ 	.byte	0x00, 0xf0, 0x21, 0x00


	//----- nvinfo : EIATTR_KPARAM_INFO
	.align		4
.L_1889:
        /*0028*/ 	.byte	0x04, 0x17
        /*002a*/ 	.short	(.L_1891 - .L_1890)
.L_1890:
        /*002c*/ 	.word	0x00000000
        /*0030*/ 	.short	0x0005
        /*0032*/ 	.short	0x04f0
        /*0034*/ 	.byte	0x00, 0xf0, 0x21, 0x00


	//----- nvinfo : EIATTR_KPARAM_INFO
	.align		4
.L_1891:
        /*0038*/ 	.byte	0x04, 0x17
        /*003a*/ 	.short	(.L_1893 - .L_1892)
.L_1892:
        /*003c*/ 	.word	0x00000000
        /*0040*/ 	.short	0x0004
        /*0042*/ 	.short	0x04e8
        /*0044*/ 	.byte	0x00, 0xf0, 0x21, 0x00


	//----- nvinfo : EIATTR_KPARAM_INFO
	.align		4
.L_1893:
        /*0048*/ 	.byte	0x04, 0x17
        /*004a*/ 	.short	(.L_1895 - .L_1894)
.L_1894:
        /*004c*/ 	.word	0x00000000
        /*0050*/ 	.short	0x0003
        /*0052*/ 	.short	0x04e0
        /*0054*/ 	.byte	0x00, 0xf0, 0x21, 0x00


	//----- nvinfo : EIATTR_KPARAM_INFO
	.align		4
.L_1895:
        /*0058*/ 	.byte	0x04, 0x17
        /*005a*/ 	.short	(.L_1897 - .L_1896)
.L_1896:
        /*005c*/ 	.word	0x00000000
        /*0060*/ 	.short	0x0002
        /*0062*/ 	.short	0x0340
        /*0064*/ 	.byte	0x00, 0xf0, 0x81, 0x06


	//----- nvinfo : EIATTR_KPARAM_INFO
	.align		4
.L_1897:
        /*0068*/ 	.byte	0x04, 0x17
        /*006a*/ 	.short	(.L_1899 - .L_1898)
.L_1898:
        /*006c*/ 	.word	0x00000000
        /*0070*/ 	.short	0x0001
        /*0072*/ 	.short	0x01a0
        /*0074*/ 	.byte	0x00, 0xf0, 0x81, 0x06


	//----- nvinfo : EIATTR_KPARAM_INFO
	.align		4
.L_1899:
        /*0078*/ 	.byte	0x04, 0x17
        /*007a*/ 	.short	(.L_1901 - .L_1900)
.L_1900:
        /*007c*/ 	.word	0x00000000
        /*0080*/ 	.short	0x0000
        /*0082*/ 	.short	0x0000
        /*0084*/ 	.byte	0x00, 0xf0, 0x81, 0x06


	//----- nvinfo : EIATTR_SPARSE_MMA_MASK
	.align		4
.L_1901:
        /*0088*/ 	.byte	0x03, 0x50
        /*008a*/ 	.short	0x0000


	//----- nvinfo : EIATTR_MAXREG_COUNT
	.align		4
        /*008c*/ 	.byte	0x03, 0x1b
        /*008e*/ 	.short	0x0080


	//----- nvinfo : EIATTR_MERCURY_ISA_VERSION
	.align		4
        /*0090*/ 	.byte	0x03, 0x5f
        /*0092*/ 	.short	0x0101


	//----- nvinfo : EIATTR_EXIT_INSTR_OFFSETS
	.align		4
        /*0094*/ 	.byte	0x04, 0x1c
        /*0096*/ 	.short	(.L_1903 - .L_1902)


	//   ....[0]....
.L_1902:
        /*0098*/ 	.word	0x00000080


	//   ....[1]....
        /*009c*/ 	.word	0x000006a0


	//   ....[2]....
        /*00a0*/ 	.word	0x000024c0


	//----- nvinfo : EIATTR_MAX_THREADS
	.align		4
.L_1903:
        /*00a4*/ 	.byte	0x04, 0x05
        /*00a6*/ 	.short	(.L_1905 - .L_1904)
.L_1904:
        /*00a8*/ 	.word	0x00000200
        /*00ac*/ 	.word	0x00000001
        /*00b0*/ 	.word	0x00000001


	//----- nvinfo : EIATTR_CRS_STACK_SIZE
	.align		4
.L_1905:
        /*00b4*/ 	.byte	0x04, 0x1e
        /*00b6*/ 	.short	(.L_1907 - .L_1906)
.L_1906:
        /*00b8*/ 	.word	0x00000000


	//----- nvinfo : EIATTR_CBANK_PARAM_SIZE
	.align		4
.L_1907:
        /*00bc*/ 	.byte	0x03, 0x19
        /*00be*/ 	.short	0x06a0


	//----- nvinfo : EIATTR_PARAM_CBANK
	.align		4
        /*00c0*/ 	.byte	0x04, 0x0a
        /*00c2*/ 	.short	(.L_1909 - .L_1908)
	.align		4
.L_1908:
        /*00c4*/ 	.word	index@(.nv.constant0._ZN2at4cuda17kernelHistogram1DIlllLi1ELi2ELin1ELNS0_23CUDAHistogramMemoryTypeE1EZNS0_21CUDA_tensor_histogramIllLb0EEEbNS_6TensorES4_S4_lNS_14AccumulateTypeIT0_Lb1EE4typeES8_NS0_13TensorArgTypeES9_S9_EUllE_EEvNS0_6detail10TensorInfoIT_T1_EESF_NSC_IKS6_SE_EElS8_S8_SE_T6_)
        /*00c8*/ 	.short	0x0210
        /*00ca*/ 	.short	0x06a0


	//----- nvinfo : EIATTR_SW_WAR
	.align		4
.L_1909:
        /*00cc*/ 	.byte	0x04, 0x36
        /*00ce*/ 	.short	(.L_1911 - .L_1910)
.L_1910:
        /*00d0*/ 	.word	0x00000008
.L_1911:


//--------------------- .nv.info._ZN2at4cuda17kernelHistogram1DIlllLi1ELi2ELin1ELNS0_23CUDAHistogramMemoryTypeE0EZNS0_21CUDA_tensor_histogramIllLb0EEEbNS_6TensorES4_S4_lNS_14AccumulateTypeIT0_Lb1EE4typeES8_NS0_13TensorArgTypeES9_S9_EUllE_EEvNS0_6detail10TensorInfoIT_T1_EESF_NSC_IKS6_SE_EElS8_S8_SE_T6_ --------------------------
	.section	.nv.info._ZN2at4cuda17kernelHistogram1DIlllLi1ELi2ELin1ELNS0_23CUDAHistogramMemoryTypeE0EZNS0_21CUDA_tensor_histogramIllLb0EEEbNS_6TensorES4_S4_lNS_14AccumulateTypeIT0_Lb1EE4typeES8_NS0_13TensorArgTypeES9_S9_EUllE_EEvNS0_6detail10TensorInfoIT_T1_EESF_NSC_IKS6_SE_EElS8_S8_SE_T6_,"",@"SHT_CUDA_INFO"
	.sectionflags	@""
	.align	4


	//----- nvinfo : EIATTR_CUDA_API_VERSION
	.align		4
        /*0000*/ 	.byte	0x04, 0x37
        /*0002*/ 	.short	(.L_1913 - .L_1912)
.L_1912:
        /*0004*/ 	.word	0x00000082


	//----- nvinfo : EIATTR_KPARAM_INFO
	.align		4
.L_1913:
        /*0008*/ 	.byte	0x04, 0x17
        /*000a*/ 	.short	(.L_1915 - .L_1914)
.L_1914:
        /*000c*/ 	.word	0x00000000
        /*0010*/ 	.short	0x0007
        /*0012*/ 	.short	0x0500
        /*0014*/ 	.byte	0x00, 0xf0, 0x81, 0x06


	//----- nvinfo : EIATTR_KPARAM_INFO
	.align		4
.L_1915:
        /*0018*/ 	.byte	0x04, 0x17
        /*001a*/ 	.short	(.L_1917 - .L_1916)
.L_1916:
        /*001c*/ 	.word	0x00000000
        /*0020*/ 	.short	0x0006
        /*0022*/ 	.short	0x04f8
        /*0024*/ 	.byte	0x00, 0xf0, 0x21, 0x00


	//----- nvinfo : EIATTR_KPARAM_INFO
	.align		4
.L_1917:
        /*0028*/ 	.byte	0x04, 0x17
        /*002a*/ 	.short	(.L_1919 - .L_1918)
.L_1918:
        /*002c*/ 	.word	0x00000000
        /*0030*/ 	.short	0x0005
        /*0032*/ 	.short	0x04f0
        /*0034*/ 	.byte	0x00, 0xf0, 0x21, 0x00


	//----- nvinfo : EIATTR_KPARAM_INFO
	.align		4
.L_1919:
        /*0038*/ 	.byte	0x04, 0x17
        /*003a*/ 	.short	(.L_1921 - .L_1920)
.L_1920:
        /*003c*/ 	.word	0x00000000
        /*0040*/ 	.short	0x0004
        /*0042*/ 	.short	0x04e8
        /*0044*/ 	.byte	0x00, 0xf0, 0x21, 0x00


	//----- nvinfo : EIATTR_KPARAM_INFO
	.align		4
.L_1921:
        /*0048*/ 	.byte	0x04, 0x17
        /*004a*/ 	.short	(.L_1923 - .L_1922)
.L_1922:
        /*004c*/ 	.word	0x00000000
        /*0050*/ 	.short	0x0003
        /*0052*/ 	.short	0x04e0
        /*0054*/ 	.byte	0x00, 0xf0, 0x21, 0x00


	//----- nvinfo : EIATTR_KPARAM_INFO
	.align		4
.L_1923:
        /*0058*/ 	.byte	0x04, 0x17
        /*005a*/ 	.short	(.L_1925 - .L_1924)
.L_1924:
        /*005c*/ 	.word	0x00000000
        /*0060*/ 	.short	0x0002
        /*0062*/ 	.short	0x0340
        /*0064*/ 	.byte	0x00, 0xf0, 0x81, 0x06


	//----- nvinfo : EIATTR_KPARAM_INFO
	.align		4
.L_1925:
        /*0068*/ 	.byte	0x04, 0x17
        /*006a*/ 	.short	(.L_1927 - .L_1926)
.L_1926:
        /*006c*/ 	.word	0x00000000
        /*0070*/ 	.short	0x0001
        /*0072*/ 	.short	0x01a0
        /*0074*/ 	.byte	0x00, 0xf0, 0x81, 0x06


	//----- nvinfo : EIATTR_KPARAM_INFO
	.align		4
.L_1927:
        /*0078*/ 	.byte	0x04, 0x17
        /*007a*/ 	.short	(.L_1929 - .L_1928)
.L_1928:
        /*007c*/ 	.word	0x00000000
        /*0080*/ 	.short	0x0000
        /*0082*/ 	.short	0x0000
        /*0084*/ 	.byte	0x00, 0xf0, 0x81, 0x06


	//----- nvinfo : EIATTR_SPARSE_MMA_MASK
	.align		4
.L_1929:
        /*0088*/ 	.byte	0x03, 0x50
        /*008a*/ 	.short	0x0000


	//----- nvinfo : EIATTR_MAXREG_COUNT
	.align		4
        /*008c*/ 	.byte	0x03, 0x1b
        /*008e*/ 	.short	0x0080


	//----- nvinfo : EIATTR_NUM_BARRIERS
	.align		4
        /*0090*/ 	.byte	0x02, 0x4c
        /*0092*/ 	.byte	0x01
	.zero		1


	//----- nvinfo : EIATTR_MERCURY_ISA_VERSION
	.align		4
        /*0094*/ 	.byte	0x03, 0x5f
        /*0096*/ 	.short	0x0101


	//----- nvinfo : EIATTR_EXIT_INSTR_OFFSETS
	.align		4
        /*0098*/ 	.byte	0x04, 0x1c
        /*009a*/ 	.short	(.L_1931 - .L_1930)


	//   ....[0]....
.L_1930:
        /*009c*/ 	.word	0x000025c0


	//   ....[1]....
        /*00a0*/ 	.word	0x00002710


	//----- nvinfo : EIATTR_MAX_THREADS
	.align		4
.L_1931:
        /*00a4*/ 	.byte	0x04, 0x05
        /*00a6*/ 	.short	(.L_1933 - .L_1932)
.L_1932:
        /*00a8*/ 	.word	0x00000200
        /*00ac*/ 	.word	0x00000001
        /*00b0*/ 	.word	0x00000001


	//----- nvinfo : EIATTR_CRS_STACK_SIZE
	.align		4
.L_1933:
        /*00b4*/ 	.byte	0x04, 0x1e
        /*00b6*/ 	.short	(.L_1935 - .L_1934)
.L_1934:
        /*00b8*/ 	.word	0x00000000


	//----- nvinfo : EIATTR_CBANK_PARAM_SIZE
	.align		4
.L_1935:
        /*00bc*/ 	.byte	0x03, 0x19
        /*00be*/ 	.short	0x06a0


	//----- nvinfo : EIATTR_PARAM_CBANK
	.align		4
        /*00c0*/ 	.byte	0x04, 0x0a
        /*00c2*/ 	.short	(.L_1937 - .L_1936)
	.align		4
.L_1936:
        /*00c4*/ 	.word	index@(.nv.constant0._ZN2at4cuda17kernelHistogram1DIlllLi1ELi2ELin1ELNS0_23CUDAHistogramMemoryTypeE0EZNS0_21CUDA_tensor_histogramIllLb0EEEbNS_6TensorES4_S4_lNS_14AccumulateTypeIT0_Lb1EE4typeES8_NS0_13TensorArgTypeES9_S9_EUllE_EEvNS0_6detail10TensorInfoIT_T1_EESF_NSC_IKS6_SE_EElS8_S8_SE_T6_)
        /*00c8*/ 	.short	0x0210
        /*00ca*/ 	.short	0x06a0


	//----- nvinfo : EIATTR_SW_WAR
	.align		4
.L_1937:
        /*00cc*/ 	.byte	0x04, 0x36
        /*00ce*/ 	.short	(.L_1939 - .L_1938)
.L_1938:
        /*00d0*/ 	.word	0x00000008
.L_1939:


//--------------------- .nv.info._ZN2at4cuda17kernelHistogram1DIfllLi1ELi2ELin1ELNS0_23CUDAHistogramMemoryTypeE1EZNS0_21CUDA_tensor_histogramIflLb1EEEbNS_6TensorES4_S4_lNS_14AccumulateTypeIT0_Lb1EE4typeES8_NS0_13TensorArgTypeES9_S9_EUllE0_EEvNS0_6detail10TensorInfoIT_T1_EESF_NSC_IKS6_SE_EElS8_S8_SE_T6_ --------------------------
	.section	.nv.info._ZN2at4cuda17kernelHistogram1DIfllLi1ELi2ELin1ELNS0_23CUDAHistogramMemoryTypeE1EZNS0_21CUDA_tensor_histogramIflLb1EEEbNS_6TensorES4_S4_lNS_14AccumulateTypeIT0_Lb1EE4typeES8_NS0_13TensorArgTypeES9_S9_EUllE0_EEvNS0_6detail10TensorInfoIT_T1_EESF_NSC_IKS6_SE_EElS8_S8_SE_T6_,"",@"SHT_CUDA_INFO"
	.sectionflags	@""
	.align	4


	//----- nvinfo : EIATTR_CUDA_API_VERSION
	.align		4
        /*0000*/ 	.byte	0x04, 0x37
        /*0002*/ 	.short	(.L_1941 - .L_1940)
.L_1940:
        /*0004*/ 	.word	0x00000082


	//----- nvinfo : EIATTR_KPARAM_INFO
	.align		4
.L_1941:
        /*0008*/ 	.byte	0x04, 0x17
        /*000a*/ 	.short	(.L_1943 - .L_1942)
.L_1942:
        /*000c*/ 	.word	0x00000000
        /*0010*/ 	.short	0x0007
        /*0012*/ 	.short	0x0500
        /*0014*/ 	.byte	0x00, 0xf0, 0x05, 0x00


	//----- nvinfo : EIATTR_KPARAM_INFO
	.align		4
.L_1943:
        /*0018*/ 	.byte	0x04, 0x17
        /*001a*/ 	.short	(.L_1945 - .L_1944)
.L_1944:
        /*001c*/ 	.word	0x00000000
        /*0020*/ 	.short	0x0006
        /*0022*/ 	.short	0x04f8
        /*0024*/ 	.byte	0x00, 0xf0, 0x21, 0x00


	//----- nvinfo : EIATTR_KPARAM_INFO
	.align		4
.L_1945:
        /*0028*/ 	.byte	0x04, 0x17
        /*002a*/ 	.short	(.L_1947 - .L_1946)
.L_1946:
        /*002c*/ 	.word	0x00000000
        /*0030*/ 	.short	0x0005
        /*0032*/ 	.short	0x04f0
        /*0034*/ 	.byte	0x00, 0xf0, 0x21, 0x00


	//----- nvinfo : EIATTR_KPARAM_INFO
	.align		4
.L_1947:
        /*0038*/ 	.byte	0x04, 0x17
        /*003a*/ 	.short	(.L_1949 - .L_1948)
.L_1948:
        /*003c*/ 	.word	0x00000000
        /*0040*/ 	.short	0x0004
        /*0042*/ 	.short	0x04e8
        /*0044*/ 	.byte	0x00, 0xf0, 0x21, 0x00


	//----- nvinfo : EIATTR_KPARAM_INFO
	.align		4
.L_1949:
        /*0048*/ 	.byte	0x04, 0x17
        /*004a*/ 	.short	(.L_1951 - .L_1950)
.L_1950:
        /*004c*/ 	.word	0x00000000
        /*0050*/ 	.short	0x0003
        /*0052*/ 	.short	0x04e0
        /*0054*/ 	.byte	0x00, 0xf0, 0x21, 0x00


	//----- nvinfo : EIATTR_KPARAM_INFO
	.align		4
.L_1951:
        /*0058*/ 	.byte	0x04, 0x17
        /*005a*/ 	.short	(.L_1953 - .L_1952)
.L_1952:
        /*005c*/ 	.word	0x00000000
        /*0060*/ 	.short	0x0002
        /*0062*/ 	.short	0x0340
        /*0064*/ 	.byte	0x00, 0xf0, 0x81, 0x06


	//----- nvinfo : EIATTR_KPARAM_INFO
	.align		4
.L_1953:
        /*0068*/ 	.byte	0x04, 0x17
        /*006a*/ 	.short	(.L_1955 - .L_1954)
.L_1954:
        /*006c*/ 	.word	0x00000000
        /*0070*/ 	.short	0x0001
        /*0072*/ 	.short	0x01a0
        /*0074*/ 	.byte	0x00, 0xf0, 0x81, 0x06


	//----- nvinfo : EIATTR_KPARAM_INFO
	.align		4
.L_1955:
        /*0078*/ 	.byte	0x04, 0x17
        /*007a*/ 	.short	(.L_1957 - .L_1956)
.L_1956:
        /*007c*/ 	.word	0x00000000
        /*0080*/ 	.short	0x0000
        /*0082*/ 	.short	0x0000
        /*0084*/ 	.byte	0x00, 0xf0, 0x81, 0x06


	//----- nvinfo : EIATTR_SPARSE_MMA_MASK
	.align		4
.L_1957:
        /*0088*/ 	.byte	0x03, 0x50
        /*008a*/ 	.short	0x0000


	//----- nvinfo : EIATTR_MAXREG_COUNT
	.align		4
        /*008c*/ 	.byte	0x03, 0x1b
        /*008e*/ 	.short	0x0080


	//----- nvinfo : EIATTR_MERCURY_ISA_VERSION
	.align		4
        /*0090*/ 	.byte	0x03, 0x5f
        /*0092*/ 	.short	0x0101


	//----- nvinfo : EIATTR_EXIT_INSTR_OFFSETS
	.align		4
        /*0094*/ 	.byte	0x04, 0x1c
        /*0096*/ 	.short	(.L_1959 - .L_1958)


	//   ....[0]....
.L_1958:
        /*0098*/ 	.word	0x00000080


	//   ....[1]....
        /*009c*/ 	.word	0x00000620


	//   ....[2]....
        /*00a0*/ 	.word	0x000023c0


	//----- nvinfo : EIATTR_MAX_THREADS
	.align		4
.L_1959:
        /*00a4*/ 	.byte	0x04, 0x05
        /*00a6*/ 	.short	(.L_1961 - .L_1960)
.L_1960:
        /*00a8*/ 	.word	0x00000200
        /*00ac*/ 	.word	0x00000001
        /*00b0*/ 	.word	0x00000001


	//----- nvinfo : EIATTR_CRS_STACK_SIZE
	.align		4
.L_1961:
        /*00b4*/ 	.byte	0x04, 0x1e
        /*00b6*/ 	.short	(.L_1963 - .L_1962)
.L_1962:
        /*00b8*/ 	.word	0x00000000


	//----- nvinfo : EIATTR_CBANK_PARAM_SIZE
	.align		4
.L_1963:
        /*00bc*/ 	.byte	0x03, 0x19
        /*00be*/ 	.short	0x0501


	//----- nvinfo : EIATTR_PARAM_CBANK
	.align		4
        /*00c0*/ 	.byte	0x04, 0x0a
        /*00c2*/ 	.short	(.L_1965 - .L_1964)
	.align		4
.L_1964:
        /*00c4*/ 	.word	index@(.nv.constant0._ZN2at4cuda17kernelHistogram1DIfllLi1ELi2ELin1ELNS0_23CUDAHistogramMemoryTypeE1EZNS0_21CUDA_tensor_histogramIflLb1EEEbNS_6TensorES4_S4_lNS_14AccumulateTypeIT0_Lb1EE4typeES8_NS0_13TensorArgTypeES9_S9_EUllE0_EEvNS0_6detail10TensorInfoIT_T1_EESF_NSC_IKS6_SE_EElS8_S8_SE_T6_)
        /*00c8*/ 	.short	0x0210
        /*00ca*/ 	.short	0x0501


	//----- nvinfo : EIATTR_SW_WAR
	.align		4
.L_1965:
        /*00cc*/ 	.byte	0x04, 0x36
        /*00ce*/ 	.short	(.L_1967 - .L_1966)
.L_1966:
        /*00d0*/ 	.word	0x00000008
.L_1967:


//--------------------- .nv.info._ZN2at4cuda17kernelHistogram1DIfllLi1ELi2ELin1ELNS0_23CUDAHistogramMemoryTypeE0EZNS0_21CUDA_tensor_histogramIflLb1EEEbNS_6TensorES4_S4_lNS_14AccumulateTypeIT0_Lb1EE4typeES8_NS0_13TensorArgTypeES9_S9_EUllE0_EEvNS0_6detail10TensorInfoIT_T1_EESF_NSC_IKS6_SE_EElS8_S8_SE_T6_ --------------------------
	.section	.nv.info._ZN2at4cuda17kernelHistogram1DIfllLi1ELi2ELin1ELNS0_23CUDAHistogramMemoryTypeE0EZNS0_21CUDA_tensor_histogramIflLb1EEEbNS_6TensorES4_S4_lNS_14AccumulateTypeIT0_Lb1EE4typeES8_NS0_13TensorArgTypeES9_S9_EUllE0_EEvNS0_6detail10TensorInfoIT_T1_EESF_NSC_IKS6_SE_EElS8_S8_SE_T6_,"",@"SHT_CUDA_INFO"
	.sectionflags	@""
	.align	4


	//----- nvinfo : EIATTR_CUDA_API_VERSION
	.align		4
        /*0000*/ 	.byte	0x04, 0x37
        /*0002*/ 	.short	(.L_1969 - .L_1968)
.L_1968:
        /*0004*/ 	.word	0x00000082


	//----- nvinfo : EIATTR_KPARAM_INFO
	.align		4
.L_1969:
        /*0008*/ 	.byte	0x04, 0x17
        /*000a*/ 	.short	(.L_1971 - .L_1970)
.L_1970:
        /*000c*/ 	.word	0x00000000
        /*0010*/ 	.short	0x0007
        /*0012*/ 	.short	0x0500
        /*0014*/ 	.byte	0x00, 0xf0, 0x05, 0x00


	//----- nvinfo : EIATTR_KPARAM_INFO
	.align		4
.L_1971:
        /*0018*/ 	.byte	0x04, 0x17
        /*001a*/ 	.short	(.L_1973 - .L_1972)
.L_1972:
        /*001c*/ 	.word	0x00000000
        /*0020*/ 	.short	0x0006
        /*0022*/ 	.short	0x04f8
        /*0024*/ 	.byte	0x00, 0xf0, 0x21, 0x00


	//----- nvinfo : EIATTR_KPARAM_INFO
	.align		4
.L_1973:
        /*0028*/ 	.byte	0x04, 0x17
        /*002a*/ 	.short	(.L_1975 - .L_1974)
.L_1974:
        /*002c*/ 	.word	0x00000000
        /*0030*/ 	.short	0x0005
        /*0032*/ 	.short	0x04f0
        /*0034*/ 	.byte	0x00, 0xf0, 0x21, 0x00


	//----- nvinfo : EIATTR_KPARAM_INFO
	.align		4
.L_1975:
        /*0038*/ 	.byte	0x04, 0x17
        /*003a*/ 	.short	(.L_1977 - .L_1976)
.L_1976:
        /*003c*/ 	.word	0x00000000
        /*0040*/ 	.short	0x0004
        /*0042*/ 	.short	0x04e8
        /*0044*/ 	.byte	0x00, 0xf0, 0x21, 0x00


	//----- nvinfo : EIATTR_KPARAM_INFO
	.align		4
.L_1977:
        /*0048*/ 	.byte	0x04, 0x17
        /*004a*/ 	.short	(.L_1979 - .L_1978)
.L_1978:
        /*004c*/ 	.word	0x00000000
        /*0050*/ 	.short	0x0003
        /*0052*/ 	.short	0x04e0
        /*0054*/ 	.byte	0x00, 0xf0, 0x21, 0x00


	//----- nvinfo : EIATTR_KPARAM_INFO
	.align		4
.L_1979:
        /*0058*/ 	.byte	0x04, 0x17
        /*005a*/ 	.short	(.L_1981 - .L_1980)
.L_1980:
        /*005c*/ 	.word	0x00000000
        /*0060*/ 	.short	0x0002
        /*0062*/ 	.short	0x0340
        /*0064*/ 	.byte	0x00, 0xf0, 0x81, 0x06


	//----- nvinfo : EIATTR_KPARAM_INFO
	.align		4
.L_1981:
        /*0068*/ 	.byte	0x04, 0x17
        /*006a*/ 	.short	(.L_1983 - .L_1982)
.L_1982:
        /*006c*/ 	.word	0x00000000
        /*0070*/ 	.short	0x0001
        /*0072*/ 	.short	0x01a0
        /*0074*/ 	.byte	0x00, 0xf0, 0x81, 0x06


	//----- nvinfo : EIATTR_KPARAM_INFO
	.align		4
.L_1983:
        /*0078*/ 	.byte	0x04, 0x17
        /*007a*/ 	.short	(.L_1985 - .L_1984)
.L_1984:
        /*007c*/ 	.word	0x00000000
        /*0080*/ 	.short	0x0000
        /*0082*/ 	.short	0x0000
        /*0084*/ 	.byte	0x00, 0xf0, 0x81, 0x06


	//----- nvinfo : EIATTR_SPARSE_MMA_MASK
	.align		4
.L_1985:
        /*0088*/ 	.byte	0x03, 0x50
        /*008a*/ 	.short	0x0000


	//----- nvinfo : EIATTR_MAXREG_COUNT
	.align		4
        /*008c*/ 	.byte	0x03, 0x1b
        /*008e*/ 	.short	0x0080


	//----- nvinfo : EIATTR_NUM_BARRIERS
	.align		4
        /*0090*/ 	.byte	0x02, 0x4c
        /*0092*/ 	.byte	0x01
	.zero		1


	//----- nvinfo : EIATTR_MERCURY_ISA_VERSION
	.align		4
        /*0094*/ 	.byte	0x03, 0x5f
        /*0096*/ 	.short	0x0101


	//----- nvinfo : EIATTR_EXIT_INSTR_OFFSETS
	.align		4
        /*0098*/ 	.byte	0x04, 0x1c
        /*009a*/ 	.short	(.L_1987 - .L_1986)


	//   ....[0]....
.L_1986:
        /*009c*/ 	.word	0x00002480


	//   ....[1]....
        /*00a0*/ 	.word	0x000025d0


	//----- nvinfo : EIATTR_MAX_THREADS
	.align		4
.L_1987:
        /*00a4*/ 	.byte	0x04, 0x05
        /*00a6*/ 	.short	(.L_1989 - .L_1988)
.L_1988:
        /*00a8*/ 	.word	0x00000200
        /*00ac*/ 	.word	0x00000001
        /*00b0*/ 	.word	0x00000001


	//----- nvinfo : EIATTR_CRS_STACK_SIZE
	.align		4
.L_1989:
        /*00b4*/ 	.byte	0x04, 0x1e
        /*00b6*/ 	.short	(.L_1991 - .L_1990)
.L_1990:
        /*00b8*/ 	.word	0x00000000


	//----- nvinfo : EIATTR_CBANK_PARAM_SIZE
	.align		4
.L_1991:
        /*00bc*/ 	.byte	0x03, 0x19
        /*00be*/ 	.short	0x0501


	//----- nvinfo : EIATTR_PARAM_CBANK
	.align		4
        /*00c0*/ 	.byte	0x04, 0x0a
        /*00c2*/ 	.short	(.L_1993 - .L_1992)
	.align		4
.L_1992:
        /*00c4*/ 	.word	index@(.nv.constant0._ZN2at4cuda17kernelHistogram1DIfllLi1ELi2ELin1ELNS0_23CUDAHistogramMemoryTypeE0EZNS0_21CUDA_tensor_histogramIflLb1EEEbNS_6TensorES4_S4_lNS_14AccumulateTypeIT0_Lb1EE4typeES8_NS0_13TensorArgTypeES9_S9_EUllE0_EEvNS0_6detail10TensorInfoIT_T1_EESF_NSC_IKS6_SE_EElS8_S8_SE_T6_)
        /*00c8*/ 	.short	0x0210
        /*00ca*/ 	.short	0x0501


	//----- nvinfo : EIATTR_SW_WAR
	.align		4
.L_1993:
        /*00cc*/ 	.byte	0x04, 0x36
        /*00ce*/ 	.short	(.L_1995 - .L_1994)
.L_1994:
        /*00d0*/ 	.word	0x00000008
.L_1995:


//--------------------- .nv.info._ZN2at4cuda17kernelHistogram1DIfllLi1ELi2ELin1ELNS0_23CUDAHistogramMemoryTypeE1EZNS0_21CUDA_tensor_histogramIflLb1EEEbNS_6TensorES4_S4_lNS_14AccumulateTypeIT0_Lb1EE4typeES8_NS0_13TensorArgTypeES9_S9_EUllE_EEvNS0_6detail10TensorInfoIT_T1_EESF_NSC_IKS6_SE_EElS8_S8_SE_T6_ --------------------------
	.section	.nv.info._ZN2at4cuda17kernelHistogram1DIfllLi1ELi2ELin1ELNS0_23CUDAHistogramMemoryTypeE1EZNS0_21CUDA_tensor_histogramIflLb1EEEbNS_6TensorES4_S4_lNS_14AccumulateTypeIT0_Lb1EE4typeES8_NS0_13TensorArgTypeES9_S9_EUllE_EEvNS0_6detail10TensorInfoIT_T1_EESF_NSC_IKS6_SE_EElS8_S8_SE_T6_,"",@"SHT_CUDA_INFO"
	.sectionflags	@""
	.align	4


	//----- nvinfo : EIATTR_CUDA_API_VERSION
	.align		4
        /*0000*/ 	.byte	0x04, 0x37
        /*0002*/ 	.short	(.L_1997 - .L_1996)
.L_1996:
        /*0004*/ 	.word	0x00000082


	//----- nvinfo : EIATTR_KPARAM_INFO
	.align		4
.L_1997:
        /*0008*/ 	.byte	0x04, 0x17
        /*000a*/ 	.short	(.L_1999 - .L_1998)
.L_1998:
        /*000c*/ 	.word	0x00000000
        /*0010*/ 	.short	0x0007
        /*0012*/ 	.short	0x0500
        /*0014*/ 	.byte	0x00, 0xf0, 0x81, 0x06


	//----- nvinfo : EIATTR_KPARAM_INFO
	.align		4
.L_1999:
        /*0018*/ 	.byte	0x04, 0x17
        /*001a*/ 	.short	(.L_2001 - .L_2000)
.L_2000:
        /*001c*/ 	.word	0x00000000
        /*0020*/ 	.short	0x0006
        /*0022*/ 	.short	0x04f8
        /*0024*/ 	.byte	0x00, 0xf0, 0x21, 0x00


	//----- nvinfo : EIATTR_KPARAM_INFO
	.align		4
.L_2001:
        /*0028*/ 	.byte	0x04, 0x17
        /*002a*/ 	.short	(.L_2003 - .L_2002)
.L_2002:
        /*002c*/ 	.word	0x00000000
        /*0030*/ 	.short	0x0005
        /*0032*/ 	.short	0x04f0
        /*0034*/ 	.byte	0x00, 0xf0, 0x21, 0x00


	//----- nvinfo : EIATTR_KPARAM_INFO
	.align		4
.L_2003:
        /*0038*/ 	.byte	0x04, 0x17
        /*003a*/ 	.short	(.L_2005 - .L_2004)
.L_2004:
        /*003c*/ 	.word	0x00000000
        /*0040*/ 	.short	0x0004
        /*0042*/ 	.short	0x04e8
        /*0044*/ 	.byte	0x00, 0xf0, 0x21, 0x00


	//----- nvinfo : EIATTR_KPARAM_INFO
	.align		4
.L_2005:
        /*0048*/ 	.byte	0x04, 0x17
        /*004a*/ 	.short	(.L_2007 - .L_2006)
.L_2006:
        /*004c*/ 	.word	0x00000000
        /*0050*/ 	.short	0x0003
        /*0052*/ 	.short	0x04e0
        /*0054*/ 	.byte	0x00, 0xf0, 0x21, 0x00


	//----- nvinfo : EIATTR_KPARAM_INFO
	.align		4
.L_2007:
        /*0058*/ 	.byte	0x04, 0x17
        /*005a*/ 	.short	(.L_2009 - .L_2008)
.L_2008:
        /*005c*/ 	.word	0x00000000
        /*0060*/ 	.short	0x0002
        /*0062*/ 	.short	0x0340
        /*0064*/ 	.byte	0x00, 0xf0, 0x81, 0x06


	//----- nvinfo : EIATTR_KPARAM_INFO
	.align		4
.L_2009:
        /*0068*/ 	.byte	0x04, 0x17
        /*006a*/ 	.short	(.L_2011 - .L_2010)
.L_2010:
        /*006c*/ 	.word	0x00000000
        /*0070*/ 	.short	0x0001
        /*0072*/ 	.short	0x01a0
        /*0074*/ 	.byte	0x00, 0xf0, 0x81, 0x06


	//----- nvinfo : EIATTR_KPARAM_INFO
	.align		4
.L_2011:
        /*0078*/ 	.byte	0x04, 0x17
        /*007a*/ 	.short	(.L_2013 - .L_2012)
.L_2012:
        /*007c*/ 	.word	0x00000000
        /*0080*/ 	.short	0x0000
        /*0082*/ 	.short	0x0000
        /*0084*/ 	.byte	0x00, 0xf0, 0x81, 0x06


	//----- nvinfo : EIATTR_SPARSE_MMA_MASK
	.align		4
.L_2013:
        /*0088*/ 	.byte	0x03, 0x50
        /*008a*/ 	.short	0x0000


	//----- nvinfo : EIATTR_MAXREG_COUNT
	.align		4
        /*008c*/ 	.byte	0x03, 0x1b
        /*008e*/ 	.short	0x0080


	//----- nvinfo : EIATTR_MERCURY_ISA_VERSION
	.align		4
        /*0090*/ 	.byte	0x03, 0x5f
        /*0092*/ 	.short	0x0101


	//----- nvinfo : EIATTR_EXIT_INSTR_OFFSETS
	.align		4
        /*0094*/ 	.byte	0x04, 0x1c
        /*0096*/ 	.short	(.L_2015 - .L_2014)


	//   ....[0]....
.L_2014:
        /*0098*/ 	.word	0x00000080


	//   ....[1]....
        /*009c*/ 	.word	0x000006b0


	//   ....[2]....
        /*00a0*/ 	.word	0x000024e0


	//----- nvinfo : EIATTR_MAX_THREADS
	.align		4
.L_2015:
        /*00a4*/ 	.byte	0x04, 0x05
        /*00a6*/ 	.short	(.L_2017 - .L_2016)
.L_2016:
        /*00a8*/ 	.word	0x00000200
        /*00ac*/ 	.word	0x00000001
        /*00b0*/ 	.word	0x00000001


	//----- nvinfo : EIATTR_CRS_STACK_SIZE
	.align		4
.L_2017:
        /*00b4*/ 	.byte	0x04, 0x1e
        /*00b6*/ 	.short	(.L_2019 - .L_2018)
.L_2018:
        /*00b8*/ 	.word	0x00000000


	//----- nvinfo : EIATTR_CBANK_PARAM_SIZE
	.align		4
.L_2019:
        /*00bc*/ 	.byte	0x03, 0x19
        /*00be*/ 	.short	0x06a0


	//----- nvinfo : EIATTR_PARAM_CBANK
	.align		4
        /*00c0*/ 	.byte	0x04, 0x0a
        /*00c2*/ 	.short	(.L_2021 - .L_2020)
	.align		4
.L_2020:
        /*00c4*/ 	.word	index@(.nv.constant0._ZN2at4cuda17kernelHistogram1DIfllLi1ELi2ELin1ELNS0_23CUDAHistogramMemoryTypeE1EZNS0_21CUDA_tensor_histogramIflLb1EEEbNS_6TensorES4_S4_lNS_14AccumulateTypeIT0_Lb1EE4typeES8_NS0_13TensorArgTypeES9_S9_EUllE_EEvNS0_6detail10TensorInfoIT_T1_EESF_NSC_IKS6_SE_EElS8_S8_SE_T6_)
        /*00c8*/ 	.short	0x0210
        /*00ca*/ 	.short	0x06a0


	//----- nvinfo : EIATTR_SW_WAR
	.align		4
.L_2021:
        /*00cc*/ 	.byte	0x04, 0x36
        /*00ce*/ 	.short	(.L_2023 - .L_2022)
.L_2022:
        /*00d0*/ 	.word	0x00000008
.L_2023:


//--------------------- .nv.info._ZN2at4cuda17kernelHistogram1DIfllLi1ELi2ELin1ELNS0_23CUDAHistogramMemoryTypeE0EZNS0_21CUDA_tensor_histogramIflLb1EEEbNS_6TensorES4_S4_lNS_14AccumulateTypeIT0_Lb1EE4typeES8_NS0_13TensorArgTypeES9_S9_EUllE_EEvNS0_6detail10TensorInfoIT_T1_EESF_NSC_IKS6_SE_EElS8_S8_SE_T6_ --------------------------
	.section	.nv.info._ZN2at4cuda17kernelHistogram1DIfllLi1ELi2ELin1ELNS0_23CUDAHistogramMemoryTypeE0EZNS0_21CUDA_tensor_histogramIflLb1EEEbNS_6TensorES4_S4_lNS_14AccumulateTypeIT0_Lb1EE4typeES8_NS0_13TensorArgTypeES9_S9_EUllE_EEvNS0_6detail10TensorInfoIT_T1_EESF_NSC_IKS6_SE_EElS8_S8_SE_T6_,"",@"SHT_CUDA_INFO"
	.sectionflags	@""
	.align	4


	//----- nvinfo : EIATTR_CUDA_API_VERSION
	.align		4
        /*0000*/ 	.byte	0x04, 0x37
        /*0002*/ 	.short	(.L_2025 - .L_2024)
.L_2024:
        /*0004*/ 	.word	0x00000082


	//----- nvinfo : EIATTR_KPARAM_INFO
	.align		4
.L_2025:
        /*0008*/ 	.byte	0x04, 0x17
        /*000a*/ 	.short	(.L_2027 - .L_2026)
.L_2026:
        /*000c*/ 	.word	0x00000000
        /*0010*/ 	.short	0x0007
        /*0012*/ 	.short	0x0500
        /*0014*/ 	.byte	0x00, 0xf0, 0x81, 0x06


	//----- nvinfo : EIATTR_KPARAM_INFO
	.align		4
.L_2027:
        /*0018*/ 	.byte	0x04, 0x17
        /*001a*/ 	.short	(.L_2029 - .L_2028)
.L_2028:
        /*001c*/ 	.word	0x00000000
        /*0020*/ 	.short	0x0006
        /*0022*/ 	.short	0x04f8
        /*0024*/ 	.byte	0x00, 0xf0, 0x21, 0x00


	//----- nvinfo : EIATTR_KPARAM_INFO
	.align		4
.L_2029:
        /*0028*/ 	.byte	0x04, 0x17
        /*002a*/ 	.short	(.L_2031 - .L_2030)
.L_2030:
        /*002c*/ 	.word	0x00000000
        /*0030*/ 	.short	0x0005
        /*0032*/ 	.short	0x04f0
        /*0034*/ 	.byte	0x00, 0xf0, 0x21, 0x00


	//----- nvinfo : EIATTR_KPARAM_INFO
	.align		4
.L_2031:
        /*0038*/ 	.byte	0x04, 0x17
        /*003a*/ 	.short	(.L_2033 - .L_2032)
.L_2032:
        /*003c*/ 	.word	0x00000000
        /*0040*/ 	.short	0x0004
        /*0042*/ 	.short	0x04e8
        /*0044*/ 	.byte	0x00, 0xf0, 0x21, 0x00


	//----- nvinfo : EIATTR_KPARAM_INFO
	.align		4
.L_2033:
        /*0048*/ 	.byte	0x04, 0x17
        /*004a*/ 	.short	(.L_2035 - .L_2034)
.L_2034:
        /*004c*/ 	.word	0x00000000
        /*0050*/ 	.short	0x0003
        /*0052*/ 	.short	0x04e0
        /*0054*/ 	.byte	0x00, 0xf0, 0x21, 0x00


	//----- nvinfo : EIATTR_KPARAM_INFO
	.align		4
.L_2035:
        /*0058*/ 	.byte	0x04, 0x17
        /*005a*/ 	.short	(.L_2037 - .L_2036)
.L_2036:
        /*005c*/ 	.word	0x00000000
        /*0060*/ 	.short	0x0002
        /*0062*/ 	.short	0x0340
        /*0064*/ 	.byte	0x00, 0xf0, 0x81, 0x06


	//----- nvinfo : EIATTR_KPARAM_INFO
	.align		4
.L_2037:
        /*0068*/ 	.byte	0x04, 0x17
        /*006a*/ 	.short	(.L_2039 - .L_2038)
.L_2038:
        /*006c*/ 	.word	0x00000000
        /*0070*/ 	.short	0x0001
        /*0072*/ 	.short	0x01a0
        /*0074*/ 	.byte	0x00, 0xf0, 0x81, 0x06


	//----- nvinfo : EIATTR_KPARAM_INFO
	.align		4
.L_2039:
        /*0078*/ 	.byte	0x04, 0x17
        /*007a*/ 	.short	(.L_2041 - .L_2040)
.L_2040:
        /*007c*/ 	.word	0x00000000
        /*0080*/ 	.short	0x0000
        /*0082*/ 	.short	0x0000
        /*0084*/ 	.byte	0x00, 0xf0, 0x81, 0x06


	//----- nvinfo : EIATTR_SPARSE_MMA_MASK
	.align		4
.L_2041:
        /*0088*/ 	.byte	0x03, 0x50
        /*008a*/ 	.short	0x0000


	//----- nvinfo : EIATTR_MAXREG_COUNT
	.align		4
        /*008c*/ 	.byte	0x03, 0x1b
        /*008e*/ 	.short	0x0080


	//----- nvinfo : EIATTR_NUM_BARRIERS
	.align		4
        /*0090*/ 	.byte	0x02, 0x4c
        /*0092*/ 	.byte	0x01
	.zero		1


	//----- nvinfo : EIATTR_MERCURY_ISA_VERSION
	.align		4
        /*0094*/ 	.byte	0x03, 0x5f
        /*0096*/ 	.short	0x0101


	//----- nvinfo : EIATTR_EXIT_INSTR_OFFSETS
	.align		4
        /*0098*/ 	.byte	0x04, 0x1c
        /*009a*/ 	.short	(.L_2043 - .L_2042)


	//   ....[0]....
.L_2042:
        /*009c*/ 	.word	0x00002590


	//   ....[1]....
        /*00a0*/ 	.word	0x000026e0


	//----- nvinfo : EIATTR_MAX_THREADS
	.align		4
.L_2043:
        /*00a4*/ 	.byte	0x04, 0x05
        /*00a6*/ 	.short	(.L_2045 - .L_2044)
.L_2044:
        /*00a8*/ 	.word	0x00000200
        /*00ac*/ 	.word	0x00000001
        /*00b0*/ 	.word	0x00000001


	//----- nvinfo : EIATTR_CRS_STACK_SIZE
	.align		4
.L_2045:
        /*00b4*/ 	.byte	0x04, 0x1e
        /*00b6*/ 	.short	(.L_2047 - .L_2046)
.L_2046:
        /*00b8*/ 	.word	0x00000000


	//----- nvinfo : EIATTR_CBANK_PARAM_SIZE
	.align		4
.L_2047:
        /*00bc*/ 	.byte	0x03, 0x19
        /*00be*/ 	.short	0x06a0


	//----- nvinfo : EIATTR_PARAM_CBANK
	.align		4
        /*00c0*/ 	.byte	0x04, 0x0a
        /*00c2*/ 	.short	(.L_2049 - .L_2048)
	.align		4
.L_2048:
        /*00c4*/ 	.word	index@(.nv.constant0._ZN2at4cuda17kernelHistogram1DIfllLi1ELi2ELin1ELNS0_23CUDAHistogramMemoryTypeE0EZNS0_21CUDA_tensor_histogramIflLb1EEEbNS_6TensorES4_S4_lNS_14AccumulateTypeIT0_Lb1EE4typeES8_NS0_13TensorArgTypeES9_S9_EUllE_EEvNS0_6detail10TensorInfoIT_T1_EESF_NSC_IKS6_SE_EElS8_S8_SE_T6_)
        /*00c8*/ 	.short	0x0210
        /*00ca*/ 	.short	0x06a0


	//----- nvinfo : EIATTR_SW_WAR
	.align		4
.L_2049:
        /*00cc*/ 	.byte	0x04, 0x36
        /*00ce*/ 	.short	(.L_2051 - .L_2050)
.L_2050:
        /*00d0*/ 	.word	0x00000008
.L_2051:


//--------------------- .nv.info._ZN2at4cuda17kernelHistogram1DIdilLi1ELi2ELin1ELNS0_23CUDAHistogramMemoryTypeE1EZNS0_21CUDA_tensor_histogramIdiLb1EEEbNS_6TensorES4_S4_lNS_14AccumulateTypeIT0_Lb1EE4typeES8_NS0_13TensorArgTypeES9_S9_EUllE0_EEvNS0_6detail10TensorInfoIT_T1_EESF_NSC_IKS6_SE_EElS8_S8_SE_T6_ --------------------------
	.section	.nv.info._ZN2at4cuda17kernelHistogram1DIdilLi1ELi2ELin1ELNS0_23CUDAHistogramMemoryTypeE1EZNS0_21CUDA_tensor_histogramIdiLb1EEEbNS_6TensorES4_S4_lNS_14AccumulateTypeIT0_Lb1EE4typeES8_NS0_13TensorArgTypeES9_S9_EUllE0_EEvNS0_6detail10TensorInfoIT_T1_EESF_NSC_IKS6_SE_EElS8_S8_SE_T6_,"",@"SHT_CUDA_INFO"
	.sectionflags	@""
	.align	4


	//----- nvinfo : EIATTR_CUDA_API_VERSION
	.align		4
        /*0000*/ 	.byte	0x04, 0x37
        /*0002*/ 	.short	(.L_2053 - .L_2052)
.L_2052:
        /*0004*/ 	.word	0x00000082


	//----- nvinfo : EIATTR_KPARAM_INFO
	.align		4
.L_2053:
        /*0008*/ 	.byte	0x04, 0x17
        /*000a*/ 	.short	(.L_2055 - .L_2054)
.L_2054:
        /*000c*/ 	.word	0x00000000
        /*0010*/ 	.short	0x0007
        /*0012*/ 	.short	0x0500
        /*0014*/ 	.byte	0x00, 0xf0, 0x05, 0x00


	//----- nvinfo : EIATTR_KPARAM_INFO
	.align		4
.L_2055:
        /*0018*/ 	.byte	0x04, 0x17
        /*001a*/ 	.short	(.L_2057 - .L_2056)
.L_2056:
        /*001c*/ 	.word	0x00000000
        /*0020*/ 	.short	0x0006
        /*0022*/ 	.short	0x04f8
        /*0024*/ 	.byte	0x00, 0xf0, 0x21, 0x00


	//----- nvinfo : EIATTR_KPARAM_INFO
	.align		4
.L_2057:
        /*0028*/ 	.byte	0x04, 0x17
        /*002a*/ 	.short	(.L_2059 - .L_2058)
.L_2058:
        /*002c*/ 	.word	0x00000000
        /*0030*/ 	.short	0x0005
        /*0032*/ 	.short	0x04f0
        /*0034*/ 	.byte	0x00, 0xf0, 0x21, 0x00


	//----- nvinfo : EIATTR_KPARAM_INFO
	.align		4
.L_2059:
        /*0038*/ 	.byte	0x04, 0x17
        /*003a*/ 	.short	(.L_2061 - .L_2060)
.L_2060:
        /*003c*/ 	.word	0x00000000
        /*0040*/ 	.short	0x0004
        /*0042*/ 	.short	0x04e8
        /*0044*/ 	.byte	0x00, 0xf0, 0x21, 0x00


	//----- nvinfo : EIATTR_KPARAM_INFO
	.align		4
.L_2061:
        /*0048*/ 	.byte	0x04, 0x17
        /*004a*/ 	.short	(.L_2063 - .L_2062)
.L_2062:
        /*004c*/ 	.word	0x00000000
        /*0050*/ 	.short	0x0003
        /*0052*/ 	.short	0x04e0
        /*0054*/ 	.byte	0x00, 0xf0, 0x21, 0x00


	//----- nvinfo : EIATTR_KPARAM_INFO
	.align		4
.L_2063:
        /*0058*/ 	.byte	0x04, 0x17
        /*005a*/ 	.short	(.L_2065 - .L_2064)
.L_2064:
        /*005c*/ 	.word	0x00000000
        /*0060*/ 	.short	0x0002
        /*0062*/ 	.short	0x0340
        /*0064*/ 	.byte	0x00, 0xf0, 0x81, 0x06


	//----- nvinfo : EIATTR_KPARAM_INFO
	.align		4
.L_2065:
        /*0068*/ 	.byte	0x04, 0x17
        /*006a*/ 	.short	(.L_2067 - .L_2066)
.L_2066:
        /*006c*/ 	.word	0x00000000
        /*0070*/ 	.short	0x0001
        /*0072*/ 	.short	0x01a0
        /*0074*/ 	.byte	0x00, 0xf0, 0x81, 0x06


	//----- nvinfo : EIATTR_KPARAM_INFO
	.align		4
.L_2067:
        /*0078*/ 	.byte	0x04, 0x17
        /*007a*/ 	.short	(.L_2069 - .L_2068)
.L_2068:
        /*007c*/ 	.word	0x00000000
        /*0080*/ 	.short	0x0000
        /*0082*/ 	.short	0x0000
        /*0084*/ 	.byte	0x00, 0xf0, 0x81, 0x06


	//----- nvinfo : EIATTR_SPARSE_MMA_MASK
	.align		4
.L_2069:
        /*0088*/ 	.byte	0x03, 0x50
        /*008a*/ 	.short	0x0000


	//----- nvinfo : EIATTR_MAXREG_COUNT
	.align		4
        /*008c*/ 	.byte	0x03, 0x1b
        /*008e*/ 	.short	0x0080


	//----- nvinfo : EIATTR_MERCURY_ISA_VERSION
	.align		4
        /*0090*/ 	.byte	0x03, 0x5f
        /*0092*/ 	.short	0x0101


	//----- nvinfo : EIATTR_EXIT_INSTR_OFFSETS
	.align		4
        /*0094*/ 	.byte	0x04, 0x1c
        /*0096*/ 	.short	(.L_2071 - .L_2070)


	//   ....[0]....
.L_2070:
        /*0098*/ 	.word	0x00000080


	//   ....[1]....
        /*009c*/ 	.word	0x00000640


	//   ....[2]....
        /*00a0*/ 	.word	0x00002400


	//----- nvinfo : EIATTR_MAX_THREADS
	.align		4
.L_2071:
        /*00a4*/ 	.byte	0x04, 0x05
        /*00a6*/ 	.short	(.L_2073 - .L_2072)
.L_2072:
        /*00a8*/ 	.word	0x00000200
        /*00ac*/ 	.word	0x00000001
        /*00b0*/ 	.word	0x00000001


	//----- nvinfo : EIATTR_CRS_STACK_SIZE
	.align		4
.L_2073:
        /*00b4*/ 	.byte	0x04, 0x1e
        /*00b6*/ 	.short	(.L_2075 - .L_2074)
.L_2074:
        /*00b8*/ 	.word	0x00000000


	//----- nvinfo : EIATTR_CBANK_PARAM_SIZE
	.align		4
.L_2075:
        /*00bc*/ 	.byte	0x03, 0x19
        /*00be*/ 	.short	0x0501


	//----- nvinfo : EIATTR_PARAM_CBANK
	.align		4
        /*00c0*/ 	.byte	0x04, 0x0a
        /*00c2*/ 	.short	(.L_2077 - .L_2076)
	.align		4
.L_2076:
        /*00c4*/ 	.word	index@(.nv.constant0._ZN2at4cuda17kernelHistogram1DIdilLi1ELi2ELin1ELNS0_23CUDAHistogramMemoryTypeE1EZNS0_21CUDA_tensor_histogramIdiLb1EEEbNS_6TensorES4_S4_lNS_14AccumulateTypeIT0_Lb1EE4typeES8_NS0_13TensorArgTypeES9_S9_EUllE0_EEvNS0_6detail10TensorInfoIT_T1_EESF_NSC_IKS6_SE_EElS8_S8_SE_T6_)
        /*00c8*/ 	.short	0x0210
        /*00ca*/ 	.short	0x0501


	//----- nvinfo : EIATTR_SW_WAR
	.align		4
.L_2077:
        /*00cc*/ 	.byte	0x04, 0x36
        /*00ce*/ 	.short	(.L_2079 - .L_2078)
.L_2078:
        /*00d0*/ 	.word	0x00000008
.L_2079:


//--------------------- .nv.info._ZN2at4cuda17kernelHistogram1DIdilLi1ELi2ELin1ELNS0_23CUDAHistogramMemoryTypeE0EZNS0_21CUDA_tensor_histogramIdiLb1EEEbNS_6TensorES4_S4_lNS_14AccumulateTypeIT0_Lb1EE4typeES8_NS0_13TensorArgTypeES9_S9_EUllE0_EEvNS0_6detail10TensorInfoIT_T1_EESF_NSC_IKS6_SE_EElS8_S8_SE_T6_ --------------------------
	.section	.nv.info._ZN2at4cuda17kernelHistogram1DIdilLi1ELi2ELin1ELNS0_23CUDAHistogramMemoryTypeE0EZNS0_21CUDA_tensor_histogramIdiLb1EEEbNS_6TensorES4_S4_lNS_14AccumulateTypeIT0_Lb1EE4typeES8_NS0_13TensorArgTypeES9_S9_EUllE0_EEvNS0_6detail10TensorInfoIT_T1_EESF_NSC_IKS6_SE_EElS8_S8_SE_T6_,"",@"SHT_CUDA_INFO"
	.sectionflags	@""
	.align	4


	//----- nvinfo : EIATTR_CUDA_API_VERSION
	.align		4
        /*0000*/ 	.byte	0x04, 0x37
        /*0002*/ 	.short	(.L_2081 - .L_2080)
.L_2080:
        /*0004*/ 	.word	0x00000082


	//----- nvinfo : EIATTR_KPARAM_INFO
	.align		4
.L_2081:
        /*0008*/ 	.byte	0x04, 0x17
        /*000a*/ 	.short	(.L_2083 - .L_2082)
.L_2082:
        /*000c*/ 	.word	0x00000000
        /*0010*/ 	.short	0x0007
        /*0012*/ 	.short	0x0500
        /*0014*/ 	.byte	0x00, 0xf0, 0x05, 0x00


	//----- nvinfo : EIATTR_KPARAM_INFO
	.align		4
.L_2083:
        /*0018*/ 	.byte	0x04, 0x17
        /*001a*/ 	.short	(.L_2085 - .L_2084)
.L_2084:
        /*001c*/ 	.word	0x00000000
        /*0020*/ 	.short	0x0006
        /*0022*/ 	.short	0x04f8
        /*0024*/ 	.byte	0x00, 0xf0, 0x21, 0x00


	//----- nvinfo : EIATTR_KPARAM_INFO
	.align		4
.L_2085:
        /*0028*/ 	.byte	0x04, 0x17
        /*002a*/ 	.short	(.L_2087 - .L_2086)
.L_2086:
        /*002c*/ 	.word	0x00000000
        /*0030*/ 	.short	0x0005
        /*0032*/ 	.short	0x04f0
        /*0034*/ 	.byte	0x00, 0xf0, 0x21, 0x00


	//----- nvinfo : EIATTR_KPARAM_INFO
	.align		4
.L_2087:
        /*0038*/ 	.byte	0x04, 0x17
        /*003a*/ 	.short	(.L_2089 - .L_2088)
.L_2088:
        /*003c*/ 	.word	0x00000000
        /*0040*/ 	.short	0x0004
        /*0042*/ 	.short	0x04e8
        /*0044*/ 	.byte	0x00, 0xf0, 0x21, 0x00


	//----- nvinfo : EIATTR_KPARAM_INFO
	.align		4
.L_2089:
        /*0048*/ 	.byte	0x04, 0x17
        /*004a*/ 	.short	(.L_2091 - .L_2090)
.L_2090:
        /*004c*/ 	.word	0x00000000
        /*0050*/ 	.short	0x0003
        /*0052*/ 	.short	0x04e0
        /*0054*/ 	.byte	0x00, 0xf0, 0x21, 0x00


	//----- nvinfo : EIATTR_KPARAM_INFO
	.align		4
.L_2091:
        /*0058*/ 	.byte	0x04, 0x17
        /*005a*/ 	.short	(.L_2093 - .L_2092)
.L_2092:
        /*005c*/ 	.word	0x00000000
        /*0060*/ 	.short	0x0002
        /*0062*/ 	.short	0x0340
        /*0064*/ 	.byte	0x00, 0xf0, 0x81, 0x06


	//----- nvinfo : EIATTR_KPARAM_INFO
	.align		4
.L_2093:
        /*0068*/ 	.byte	0x04, 0x17
        /*006a*/ 	.short	(.L_2095 - .L_2094)
.L_2094:
        /*006c*/ 	.word	0x00000000
        /*0070*/ 	.short	0x0001
        /*0072*/ 	.short	0x01a0
        /*0074*/ 	.byte	0x00, 0xf0, 0x81, 0x06


	//----- nvinfo : EIATTR_KPARAM_INFO
	.align		4
.L_2095:
        /*0078*/ 	.byte	0x04, 0x17
        /*007a*/ 	.short	(.L_2097 - .L_2096)
.L_2096:
        /*007c*/ 	.word	0x00000000
        /*0080*/ 	.short	0x0000
        /*0082*/ 	.short	0x0000
        /*0084*/ 	.byte	0x00, 0xf0, 0x81, 0x06


	//----- nvinfo : EIATTR_SPARSE_MMA_MASK
	.align		4
.L_2097:
        /*0088*/ 	.byte	0x03, 0x50
        /*008a*/ 	.short	0x0000


	//----- nvinfo : EIATTR_MAXREG_COUNT
	.align		4
        /*008c*/ 	.byte	0x03, 0x1b
        /*008e*/ 	.short	0x0080


	//----- nvinfo : EIATTR_NUM_BARRIERS
	.align		4
        /*0090*/ 	.byte	0x02, 0x4c
        /*0092*/ 	.byte	0x01
	.zero		1


	//----- nvinfo : EIATTR_MERCURY_ISA_VERSION
	.align		4
        /*0094*/ 	.byte	0x03, 0x5f
        /*0096*/ 	.short	0x0101


	//----- nvinfo : EIATTR_EXIT_INSTR_OFFSETS
	.align		4
        /*0098*/ 	.byte	0x04, 0x1c
        /*009a*/ 	.short	(.L_2099 - .L_2098)


	//   ....[0]....
.L_2098:
        /*009c*/ 	.word	0x000024a0


	//   ....[1]....
        /*00a0*/ 	.word	0x000025f0


	//----- nvinfo : EIATTR_MAX_THREADS
	.align		4
.L_2099:
        /*00a4*/ 	.byte	0x04, 0x05
        /*00a6*/ 	.short	(.L_2101 - .L_2100)
.L_2100:
        /*00a8*/ 	.word	0x00000200
        /*00ac*/ 	.word	0x00000001
        /*00b0*/ 	.word	0x00000001


	//----- nvinfo : EIATTR_CRS_STACK_SIZE
	.align		4
.L_2101:
        /*00b4*/ 	.byte	0x04, 0x1e
        /*00b6*/ 	.short	(.L_2103 - .L_2102)
.L_2102:
        /*00b8*/ 	.word	0x00000000


	//----- nvinfo : EIATTR_CBANK_PARAM_SIZE
	.align		4
.L_2103:
        /*00bc*/ 	.byte	0x03, 0x19
        /*00be*/ 	.short	0x0501


	//----- nvinfo : EIATTR_PARAM_CBANK
	.align		4
        /*00c0*/ 	.byte	0x04, 0x0a
        /*00c2*/ 	.short	(.L_2105 - .L_2104)
	.align		4
.L_2104:
        /*00c4*/ 	.word	index@(.nv.constant0._ZN2at4cuda17kernelHistogram1DIdilLi1ELi2ELin1ELNS0_23CUDAHistogramMemoryTypeE0EZNS0_21CUDA_tensor_histogramIdiLb1EEEbNS_6TensorES4_S4_lNS_14AccumulateTypeIT0_Lb1EE4typeES8_NS0_13TensorArgTypeES9_S9_EUllE0_EEvNS0_6detail10TensorInfoIT_T1_EESF_NSC_IKS6_SE_EElS8_S8_SE_T6_)
        /*00c8*/ 	.short	0x0210
        /*00ca*/ 	.short	0x0501


	//----- nvinfo : EIATTR_SW_WAR
	.align		4
.L_2105:
        /*00cc*/ 	.byte	0x04, 0x36
        /*00ce*/ 	.short	(.L_2107 - .L_2106)
.L_2106:
        /*00d0*/ 	.word	0x00000008
.L_2107:


//--------------------- .nv.info._ZN2at4cuda17kernelHistogram1DIdilLi1ELi2ELin1ELNS0_23CUDAHistogramMemoryTypeE1EZNS0_21CUDA_tensor_histogramIdiLb1EEEbNS_6TensorES4_S4_lNS_14AccumulateTypeIT0_Lb1EE4typeES8_NS0_13TensorArgTypeES9_S9_EUllE_EEvNS0_6detail10TensorInfoIT_T1_EESF_NSC_IKS6_SE_EElS8_S8_SE_T6_ --------------------------
	.section	.nv.info._ZN2at4cuda17kernelHistogram1DIdilLi1ELi2ELin1ELNS0_23CUDAHistogramMemoryTypeE1EZNS0_21CUDA_tensor_histogramIdiLb1EEEbNS_6TensorES4_S4_lNS_14AccumulateTypeIT0_Lb1EE4typeES8_NS0_13TensorArgTypeES9_S9_EUllE_EEvNS0_6detail10TensorInfoIT_T1_EESF_NSC_IKS6_SE_EElS8_S8_SE_T6_,"",@"SHT_CUDA_INFO"
	.sectionflags	@""
	.align	4


	//----- nvinfo : EIATTR_CUDA_API_VERSION
	.align		4
        /*0000*/ 	.byte	0x04, 0x37
        /*0002*/ 	.short	(.L_2109 - .L_2108)
.L_2108:
        /*0004*/ 	.word	0x00000082


	//----- nvinfo : EIATTR_KPARAM_INFO
	.align		4
.L_2109:
        /*0008*/ 	.byte	0x04, 0x17
        /*000a*/ 	.short	(.L_2111 - .L_2110)
.L_2110:
        /*000c*/ 	.word	0x00000000
        /*0010*/ 	.short	0x0007
        /*0012*/ 	.short	0x0500
        /*0014*/ 	.byte	0x00, 0xf0, 0x81, 0x06


	//----- nvinfo : EIATTR_KPARAM_INFO
	.align		4
.L_2111:
        /*0018*/ 	.byte	0x04, 0x17
        /*001a*/ 	.short	(.L_2113 - .L_2112)
.L_2112:
        /*001c*/ 	.word	0x00000000
        /*0020*/ 	.short	0x0006
        /*0022*/ 	.short	0x04f8
        /*0024*/ 	.byte	0x00, 0xf0, 0x21, 0x00


	//----- nvinfo : EIATTR_KPARAM_INFO
	.align		4
.L_2113:
        /*0028*/ 	.byte	0x04, 0x17
        /*002a*/ 	.short	(.L_2115 - .L_2114)
.L_2114:
        /*002c*/ 	.word	0x00000000
        /*0030*/ 	.short	0x0005
        /*0032*/ 	.short	0x04f0
        /*0034*/ 	.byte	0x00, 0xf0, 0x21, 0x00


	//----- nvinfo : EIATTR_KPARAM_INFO
	.align		4
.L_2115:
        /*0038*/ 	.byte	0x04, 0x17
        /*003a*/ 	.short	(.L_2117 - .L_2116)
.L_2116:
        /*003c*/ 	.word	0x00000000
        /*0040*/ 	.short	0x0004
        /*0042*/ 	.short	0x04e8
        /*0044*/ 	.byte	0x00, 0xf0, 0x21, 0x00


	//----- nvinfo : EIATTR_KPARAM_INFO
	.align		4
.L_2117:
        /*0048*/ 	.byte	0x04, 0x17
        /*004a*/ 	.short	(.L_2119 - .L_2118)
.L_2118:
        /*004c*/ 	.word	0x00000000
        /*0050*/ 	.short	0x0003
        /*0052*/ 	.short	0x04e0
        /*0054*/ 	.byte	0x00, 0xf0, 0x21, 0x00


	//----- nvinfo : EIATTR_KPARAM_INFO
	.align		4
.L_2119:
        /*0058*/ 	.byte	0x04, 0x17
        /*005a*/ 	.short	(.L_2121 - .L_2120)
.L_2120:
        /*005c*/ 	.word	0x00000000
        /*0060*/ 	.short	0x0002
        /*0062*/ 	.short	0x0340
        /*0064*/ 	.byte	0x00, 0xf0, 0x81, 0x06


	//----- nvinfo : EIATTR_KPARAM_INFO
	.align		4
.L_2121:
        /*0068*/ 	.byte	0x04, 0x17
        /*006a*/ 	.short	(.L_2123 - .L_2122)
.L_2122:
        /*006c*/ 	.word	0x00000000
        /*0070*/ 	.short	0x0001
        /*0072*/ 	.short	0x01a0
        /*0074*/ 	.byte	0x00, 0xf0, 0x81, 0x06


	//----- nvinfo : EIATTR_KPARAM_INFO
	.align		4
.L_2123:
        /*0078*/ 	.byte	0x04, 0x17
        /*007a*/ 	.short	(.L_2125 - .L_2124)
.L_2124:
        /*007c*/ 	.word	0x00000000
        /*0080*/ 	.short	0x0000
        /*0082*/ 	.short	0x0000
        /*0084*/ 	.byte	0x00, 0xf0, 0x81, 0x06


	//----- nvinfo : EIATTR_SPARSE_MMA_MASK
	.align		4
.L_2125:
        /*0088*/ 	.byte	0x03, 0x50
        /*008a*/ 	.short	0x0000


	//----- nvinfo : EIATTR_MAXREG_COUNT
	.align		4
        /*008c*/ 	.byte	0x03, 0x1b
        /*008e*/ 	.short	0x0080


	//----- nvinfo : EIATTR_MERCURY_ISA_VERSION
	.align		4
        /*0090*/ 	.byte	0x03, 0x5f
        /*0092*/ 	.short	0x0101


	//----- nvinfo : EIATTR_EXIT_INSTR_OFFSETS
	.align		4
        /*0094*/ 	.byte	0x04, 0x1c
        /*0096*/ 	.short	(.L_2127 - .L_2126)


	//   ....[0]....
.L_2126:
        /*0098*/ 	.word	0x00000080


	//   ....[1]....
        /*009c*/ 	.word	0x000006b0


	//   ....[2]....
        /*00a0*/ 	.word	0x000024e0


	//----- nvinfo : EIATTR_MAX_THREADS
	.align		4
.L_2127:
        /*00a4*/ 	.byte	0x04, 0x05
        /*00a6*/ 	.short	(.L_2129 - .L_2128)
.L_2128:
        /*00a8*/ 	.word	0x00000200
        /*00ac*/ 	.word	0x00000001
        /*00b0*/ 	.word	0x00000001


	//----- nvinfo : EIATTR_CRS_STACK_SIZE
	.align		4
.L_2129:
        /*00b4*/ 	.byte	0x04, 0x1e
        /*00b6*/ 	.short	(.L_2131 - .L_2130)
.L_2130:
        /*00b8*/ 	.word	0x00000000


	//----- nvinfo : EIATTR_CBANK_PARAM_SIZE
	.align		4
.L_2131:
        /*00bc*/ 	.byte	0x03, 0x19
        /*00be*/ 	.short	0x06a0


	//----- nvinfo : EIATTR_PARAM_CBANK
	.align		4
        /*00c0*/ 	.byte	0x04, 0x0a
        /*00c2*/ 	.short	(.L_2133 - .L_2132)
	.align		4
.L_2132:
        /*00c4*/ 	.word	index@(.nv.constant0._ZN2at4cuda17kernelHistogram1DIdilLi1ELi2ELin1ELNS0_23CUDAHistogramMemoryTypeE1EZNS0_21CUDA_tensor_histogramIdiLb1EEEbNS_6TensorES4_S4_lNS_14AccumulateTypeIT0_Lb1EE4typeES8_NS0_13TensorArgTypeES9_S9_EUllE_EEvNS0_6detail10TensorInfoIT_T1_EESF_NSC_IKS6_SE_EElS8_S8_SE_T6_)
        /*00c8*/ 	.short	0x0210
        /*00ca*/ 	.short	0x06a0


	//----- nvinfo : EIATTR_SW_WAR
	.align		4
.L_2133:
        /*00cc*/ 	.byte	0x04, 0x36
        /*00ce*/ 	.short	(.L_2135 - .L_2134)
.L_2134:
        /*00d0*/ 	.word	0x00000008
.L_2135:


//--------------------- .nv.info._ZN2at4cuda17kernelHistogram1DIdilLi1ELi2ELin1ELNS0_23CUDAHistogramMemoryTypeE0EZNS0_21CUDA_tensor_histogramIdiLb1EEEbNS_6TensorES4_S4_lNS_14AccumulateTypeIT0_Lb1EE4typeES8_NS0_13TensorArgTypeES9_S9_EUllE_EEvNS0_6detail10TensorInfoIT_T1_EESF_NSC_IKS6_SE_EElS8_S8_SE_T6_ --------------------------
	.section	.nv.info._ZN2at4cuda17kernelHistogram1DIdilLi1ELi2ELin1ELNS0_23CUDAHistogramMemoryTypeE0EZNS0_21CUDA_tensor_histogramIdiLb1EEEbNS_6TensorES4_S4_lNS_14AccumulateTypeIT0_Lb1EE4typeES8_NS0_13TensorArgTypeES9_S9_EUllE_EEvNS0_6detail10TensorInfoIT_T1_EESF_NSC_IKS6_SE_EElS8_S8_SE_T6_,"",@"SHT_CUDA_INFO"
	.sectionflags	@""
	.align	4


	//----- nvinfo : EIATTR_CUDA_API_VERSION
	.align		4
        /*0000*/ 	.byte	0x04, 0x37
        /*0002*/ 	.short	(.L_2137 - .L_2136)
.L_2136:
        /*0004*/ 	.word	0x00000082


	//----- nvinfo : EIATTR_KPARAM_INFO
	.align		4
.L_2137:
        /*0008*/ 	.byte	0x04, 0x17
        /*000a*/ 	.short	(.L_2139 - .L_2138)
.L_2138:
        /*000c*/ 	.word	0x00000000
        /*0010*/ 	.short	0x0007
        /*0012*/ 	.short	0x0500
        /*0014*/ 	.byte	0x00, 0xf0, 0x81, 0x06


	//----- nvinfo : EIATTR_KPARAM_INFO
	.align		4
.L_2139:
        /*0018*/ 	.byte	0x04, 0x17
        /*001a*/ 	.short	(.L_2141 - .L_2140)
.L_2140:
        /*001c*/ 	.word	0x00000000
        /*0020*/ 	.short	0x0006
        /*0022*/ 	.short	0x04f8
        /*0024*/ 	.byte	0x00, 0xf0, 0x21, 0x00


	//----- nvinfo : EIATTR_KPARAM_INFO
	.align		4
.L_2141:
        /*0028*/ 	.byte	0x04, 0x17
        /*002a*/ 	.short	(.L_2143 - .L_2142)
.L_2142:
        /*002c*/ 	.word	0x00000000
        /*0030*/ 	.short	0x0005
        /*0032*/ 	.short	0x04f0
        /*0034*/ 	.byte	0x00, 0xf0, 0x21, 0x00


	//----- nvinfo : EIATTR_KPARAM_INFO
	.align		4
.L_2143:
        /*0038*/ 	.byte	0x04, 0x17
        /*003a*/ 	.short	(.L_2145 - .L_2144)
.L_2144:
        /*003c*/ 	.word	0x00000000
        /*0040*/ 	.short	0x0004
        /*0042*/ 	.short	0x04e8
        /*0044*/ 	.byte	0x00, 0xf0, 0x21, 0x00


	//----- nvinfo : EIATTR_KPARAM_INFO
	.align		4
.L_2145:
        /*0048*/ 	.byte	0x04, 0x17
        /*004a*/ 	.short	(.L_2147 - .L_2146)
.L_2146:
        /*004c*/ 	.word	0x00000000
        /*0050*/ 	.short	0x0003
        /*0052*/ 	.short	0x04e0
        /*0054*/ 	.byte	0x00, 0xf0, 0x21, 0x00


	//----- nvinfo : EIATTR_KPARAM_INFO
	.align		4
.L_2147:
        /*0058*/ 	.byte	0x04, 0x17
        /*005a*/ 	.short	(.L_2149 - .L_2148)
.L_2148:
        /*005c*/ 	.word	0x00000000
        /*0060*/ 	.short	0x0002
        /*0062*/ 	.short	0x0340
        /*0064*/ 	.byte	0x00, 0xf0, 0x81, 0x06


	//----- nvinfo : EIATTR_KPARAM_INFO
	.align		4
.L_2149:
        /*0068*/ 	.byte	0x04, 0x17
        /*006a*/ 	.short	(.L_2151 - .L_2150)
.L_2150:
        /*006c*/ 	.word	0x00000000
        /*0070*/ 	.short	0x0001
        /*0072*/ 	.short	0x01a0
        /*0074*/ 	.byte	0x00, 0xf0, 0x81, 0x06


	//----- nvinfo : EIATTR_KPARAM_INFO
	.align		4
.L_2151:
        /*0078*/ 	.byte	0x04, 0x17
        /*007a*/ 	.short	(.L_2153 - .L_2152)
.L_2152:
        /*007c*/ 	.word	0x00000000
        /*0080*/ 	.short	0x0000
        /*0082*/ 	.short	0x0000
        /*0084*/ 	.byte	0x00, 0xf0, 0x81, 0x06


	//----- nvinfo : EIATTR_SPARSE_MMA_MASK
	.align		4
.L_2153:
        /*0088*/ 	.byte	0x03, 0x50
        /*008a*/ 	.short	0x0000


	//----- nvinfo : EIATTR_MAXREG_COUNT
	.align		4
        /*008c*/ 	.byte	0x03, 0x1b
        /*008e*/ 	.short	0x0080


	//----- nvinfo : EIATTR_NUM_BARRIERS
	.align		4
        /*0090*/ 	.byte	0x02, 0x4c
        /*0092*/ 	.byte	0x01
	.zero		1


	//----- nvinfo : EIATTR_MERCURY_ISA_VERSION
	.align		4
        /*0094*/ 	.byte	0x03, 0x5f
        /*0096*/ 	.short	0x0101


	//----- nvinfo : EIATTR_EXIT_INSTR_OFFSETS
	.align		4
        /*0098*/ 	.byte	0x04, 0x1c
        /*009a*/ 	.short	(.L_2155 - .L_2154)


	//   ....[0]....
.L_2154:
        /*009c*/ 	.word	0x000025c0


	//   ....[1]....
        /*00a0*/ 	.word	0x00002710


	//----- nvinfo : EIATTR_MAX_THREADS
	.align		4
.L_2155:
        /*00a4*/ 	.byte	0x04, 0x05
        /*00a6*/ 	.short	(.L_2157 - .L_2156)
.L_2156:
        /*00a8*/ 	.word	0x00000200
        /*00ac*/ 	.word	0x00000001
        /*00b0*/ 	.word	0x00000001


	//----- nvinfo : EIATTR_CRS_STACK_SIZE
	.align		4
.L_2157:
        /*00b4*/ 	.byte	0x04, 0x1e
        /*00b6*/ 	.short	(.L_2159 - .L_2158)
.L_2158:
        /*00b8*/ 	.word	0x00000000


	//----- nvinfo : EIATTR_CBANK_PARAM_SIZE
	.align		4
.L_2159:
        /*00bc*/ 	.byte	0x03, 0x19
        /*00be*/ 	.short	0x06a0


	//----- nvinfo : EIATTR_PARAM_CBANK
	.align		4
        /*00c0*/ 	.byte	0x04, 0x0a
        /*00c2*/ 	.short	(.L_2161 - .L_2160)
	.align		4
.L_2160:
        /*00c4*/ 	.word	index@(.nv.constant0._ZN2at4cuda17kernelHistogram1DIdilLi1ELi2ELin1ELNS0_23CUDAHistogramMemoryTypeE0EZNS0_21CUDA_tensor_histogramIdiLb1EEEbNS_6TensorES4_S4_lNS_14AccumulateTypeIT0_Lb1EE4typeES8_NS0_13TensorArgTypeES9_S9_EUllE_EEvNS0_6detail10TensorInfoIT_T1_EESF_NSC_IKS6_SE_EElS8_S8_SE_T6_)
        /*00c8*/ 	.short	0x0210
        /*00ca*/ 	.short	0x06a0


	//----- nvinfo : EIATTR_SW_WAR
	.align		4
.L_2161:
        /*00cc*/ 	.byte	0x04, 0x36
        /*00ce*/ 	.short	(.L_2163 - .L_2162)
.L_2162:
        /*00d0*/ 	.word	0x00000008
.L_2163:


//--------------------- .nv.info._ZN2at4cuda17kernelHistogram1DIlilLi1ELi2ELin1ELNS0_23CUDAHistogramMemoryTypeE1EZNS0_21CUDA_tensor_histogramIliLb0EEEbNS_6TensorES4_S4_lNS_14AccumulateTypeIT0_Lb1EE4typeES8_NS0_13TensorArgTypeES9_S9_EUllE0_EEvNS0_6detail10TensorInfoIT_T1_EESF_NSC_IKS6_SE_EElS8_S8_SE_T6_ --------------------------
	.section	.nv.info._ZN2at4cuda17kernelHistogram1DIlilLi1ELi2ELin1ELNS0_23CUDAHistogramMemoryTypeE1EZNS0_21CUDA_tensor_histogramIliLb0EEEbNS_6TensorES4_S4_lNS_14AccumulateTypeIT0_Lb1EE4typeES8_NS0_13TensorArgTypeES9_S9_EUllE0_EEvNS0_6detail10TensorInfoIT_T1_EESF_NSC_IKS6_SE_EElS8_S8_SE_T6_,"",@"SHT_CUDA_INFO"
	.sectionflags	@""
	.align	4


	//----- nvinfo : EIATTR_CUDA_API_VERSION
	.align		4
        /*0000*/ 	.byte	0x04, 0x37
        /*0002*/ 	.short	(.L_2165 - .L_2164)
.L_2164:
        /*0004*/ 	.word	0x00000082


	//----- nvinfo : EIATTR_KPARAM_INFO
	.align		4
.L_2165:
        /*0008*/ 	.byte	0x04, 0x17
        /*000a*/ 	.short	(.L_2167 - .L_2166)
.L_2166:
        /*000c*/ 	.word	0x00000000
        /*0010*/ 	.short	0x0007
        /*0012*/ 	.short	0x0500
        /*0014*/ 	.byte	0x00, 0xf0, 0x05, 0x00


	//----- nvinfo : EIATTR_KPARAM_INFO
	.align		4
.L_2167:
        /*0018*/ 	.byte	0x04, 0x17
        /*001a*/ 	.short	(.L_2169 - .L_2168)
.L_2168:
        /*001c*/ 	.word	0x00000000
        /*0020*/ 	.short	0x0006
        /*0022*/ 	.short	0x04f8
        /*0024*/ 	.byte	0x00, 0xf0, 0x21, 0x00


	//----- nvinfo : EIATTR_KPARAM_INFO
	.align		4
.L_2169:
        /*0028*/ 	.byte	0x04, 0x17
        /*002a*/ 	.short	(.L_2171 - .L_2170)
.L_2170:
        /*002c*/ 	.word	0x00000000
        /*0030*/ 	.short	0x0005
        /*0032*/ 	.short	0x04f0
        /*0034*/ 	.byte	0x00, 0xf0, 0x21, 0x00


	//----- nvinfo : EIATTR_KPARAM_INFO
	.align		4
.L_2171:
        /*0038*/ 	.byte	0x04, 0x17
        /*003a*/ 	.short	(.L_2173 - .L_2172)
.L_2172:
        /*003c*/ 	.word	0x00000000
        /*0040*/ 	.short	0x0004
        /*0042*/ 	.short	0x04e8
        /*0044*/ 	.byte	0x00, 0xf0, 0x21, 0x00


	//----- nvinfo : EIATTR_KPARAM_INFO
	.align		4
.L_2173:
        /*0048*/ 	.byte	0x04, 0x17
        /*004a*/ 	.short	(.L_2175 - .L_2174)
.L_2174:
        /*004c*/ 	.word	0x00000000
        /*0050*/ 	.short	0x0003
        /*0052*/ 	.short	0x04e0
        /*0054*/ 	.byte	0x00, 0xf0, 0x21, 0x00


	//----- nvinfo : EIATTR_KPARAM_INFO
	.align		4
.L_2175:
        /*0058*/ 	.byte	0x04, 0x17
        /*005a*/ 	.short	(.L_2177 - .L_2176)
.L_2176:
        /*005c*/ 	.word	0x00000000
        /*0060*/ 	.short	0x0002
        /*0062*/ 	.short	0x0340
        /*0064*/ 	.byte	0x00, 0xf0, 0x81, 0x06


	//----- nvinfo : EIATTR_KPARAM_INFO
	.align		4
.L_2177:
        /*0068*/ 	.byte	0x04, 0x17
        /*006a*/ 	.short	(.L_2179 - .L_2178)
.L_2178:
        /*006c*/ 	.word	0x00000000
        /*0070*/ 	.short	0x0001
        /*0072*/ 	.short	0x01a0
        /*0074*/ 	.byte	0x00, 0xf0, 0x81, 0x06


	//----- nvinfo : EIATTR_KPARAM_INFO
	.align		4
.L_2179:
        /*0078*/ 	.byte	0x04, 0x17
        /*007a*/ 	.short	(.L_2181 - .L_2180)
.L_2180:
        /*007c*/ 	.word	0x00000000
        /*0080*/ 	.short	0x0000
        /*0082*/ 	.short	0x0000
        /*0084*/ 	.byte	0x00, 0xf0, 0x81, 0x06


	//----- nvinfo : EIATTR_SPARSE_MMA_MASK
	.align		4
.L_2181:
        /*0088*/ 	.byte	0x03, 0x50
        /*008a*/ 	.short	0x0000


	//----- nvinfo : EIATTR_MAXREG_COUNT
	.align		4
        /*008c*/ 	.byte	0x03, 0x1b
        /*008e*/ 	.short	0x0080


	//----- nvinfo : EIATTR_MERCURY_ISA_VERSION
	.align		4
        /*0090*/ 	.byte	0x03, 0x5f
        /*0092*/ 	.short	0x0101


	//----- nvinfo : EIATTR_EXIT_INSTR_OFFSETS
	.align		4
        /*0094*/ 	.byte	0x04, 0x1c
        /*0096*/ 	.short	(.L_2183 - .L_2182)


	//   ....[0]....
.L_2182:
        /*0098*/ 	.word	0x00000080


	//   ....[1]....
        /*009c*/ 	.word	0x00000640


	//   ....[2]....
        /*00a0*/ 	.word	0x00002400


	//----- nvinfo : EIATTR_MAX_THREADS
	.align		4
.L_2183:
        /*00a4*/ 	.byte	0x04, 0x05
        /*00a6*/ 	.short	(.L_2185 - .L_2184)
.L_2184:
        /*00a8*/ 	.word	0x00000200
        /*00ac*/ 	.word	0x00000001
        /*00b0*/ 	.word	0x00000001


	//----- nvinfo : EIATTR_CRS_STACK_SIZE
	.align		4
.L_2185:
        /*00b4*/ 	.byte	0x04, 0x1e
        /*00b6*/ 	.short	(.L_2187 - .L_2186)
.L_2186:
        /*00b8*/ 	.word	0x00000000


	//----- nvinfo : EIATTR_CBANK_PARAM_SIZE
	.align		4
.L_2187:
        /*00bc*/ 	.byte	0x03, 0x19
        /*00be*/ 	.short	0x0501


	//----- nvinfo : EIATTR_PARAM_CBANK
	.align		4
        /*00c0*/ 	.byte	0x04, 0x0a
        /*00c2*/ 	.short	(.L_2189 - .L_2188)
	.align		4
.L_2188:
        /*00c4*/ 	.word	index@(.nv.constant0._ZN2at4cuda17kernelHistogram1DIlilLi1ELi2ELin1ELNS0_23CUDAHistogramMemoryTypeE1EZNS0_21CUDA_tensor_histogramIliLb0EEEbNS_6TensorES4_S4_lNS_14AccumulateTypeIT0_Lb1EE4typeES8_NS0_13TensorArgTypeES9_S9_EUllE0_EEvNS0_6detail10TensorInfoIT_T1_EESF_NSC_IKS6_SE_EElS8_S8_SE_T6_)
        /*00c8*/ 	.short	0x0210
        /*00ca*/ 	.short	0x0501


	//----- nvinfo : EIATTR_SW_WAR
	.align		4
.L_2189:
        /*00cc*/ 	.byte	0x04, 0x36
        /*00ce*/ 	.short	(.L_2191 - .L_2190)
.L_2190:
        /*00d0*/ 	.word	0x00000008
.L_2191:


//--------------------- .nv.info._ZN2at4cuda17kernelHistogram1DIlilLi1ELi2ELin1ELNS0_23CUDAHistogramMemoryTypeE0EZNS0_21CUDA_tensor_histogramIliLb0EEEbNS_6TensorES4_S4_lNS_14AccumulateTypeIT0_Lb1EE4typeES8_NS0_13TensorArgTypeES9_S9_EUllE0_EEvNS0_6detail10TensorInfoIT_T1_EESF_NSC_IKS6_SE_EElS8_S8_SE_T6_ --------------------------
	.section	.nv.info._ZN2at4cuda17kernelHistogram1DIlilLi1ELi2ELin1ELNS0_23CUDAHistogramMemoryTypeE0EZNS0_21CUDA_tensor_histogramIliLb0EEEbNS_6TensorES4_S4_lNS_14AccumulateTypeIT0_Lb1EE4typeES8_NS0_13TensorArgTypeES9_S9_EUllE0_EEvNS0_6detail10TensorInfoIT_T1_EESF_NSC_IKS6_SE_EElS8_S8_SE_T6_,"",@"SHT_CUDA_INFO"
	.sectionflags	@""
	.align	4


	//----- nvinfo : EIATTR_CUDA_API_VERSION
	.align		4
        /*0000*/ 	.byte	0x04, 0x37
        /*0002*/ 	.short	(.L_2193 - .L_2192)
.L_2192:
        /*0004*/ 	.word	0x00000082


	//----- nvinfo : EIATTR_KPARAM_INFO
	.align		4
.L_2193:
        /*0008*/ 	.byte	0x04, 0x17
        /*000a*/ 	.short	(.L_2195 - .L_2194)
.L_2194:
        /*000c*/ 	.word	0x00000000
        /*0010*/ 	.short	0x0007
        /*0012*/ 	.short	0x0500
        /*0014*/ 	.byte	0x00, 0xf0, 0x05, 0x00


	//----- nvinfo : EIATTR_KPARAM_INFO
	.align		4
.L_2195:
        /*0018*/ 	.byte	0x04, 0x17
        /*001a*/ 	.short	(.L_2197 - .L_2196)
.L_2196:
        /*001c*/ 	.word	0x00000000
        /*0020*/ 	.short	0x0006
        /*0022*/ 	.short	0x04f8
        /*0024*/ 	.byte	0x00, 0xf0, 0x21, 0x00


	//----- nvinfo : EIATTR_KPARAM_INFO
	.align		4
.L_2197:
        /*0028*/ 	.byte	0x04, 0x17
        /*002a*/ 	.short	(.L_2199 - .L_2198)
.L_2198:
        /*002c*/ 	.word	0x00000000
        /*0030*/ 	.short	0x0005
        /*0032*/ 	.short	0x04f0
        /*0034*/ 	.byte	0x00, 0xf0, 0x21, 0x00


	//----- nvinfo : EIATTR_KPARAM_INFO
	.align		4
.L_2199:
        /*0038*/ 	.byte	0x04, 0x17
        /*003a*/ 	.short	(.L_2201 - .L_2200)
.L_2200:
        /*003c*/ 	.word	0x00000000
        /*0040*/ 	.short	0x0004
        /*0042*/ 	.short	0x04e8
        /*0044*/ 	.byte	0x00, 0xf0, 0x21, 0x00


	//----- nvinfo : EIATTR_KPARAM_INFO
	.align		4
.L_2201:
        /*0048*/ 	.byte	0x04, 0x17
        /*004a*/ 	.short	(.L_2203 - .L_2202)
.L_2202:
        /*004c*/ 	.word	0x00000000
        /*0050*/ 	.short	0x0003
        /*0052*/ 	.short	0x04e0
        /*0054*/ 	.byte	0x00, 0xf0, 0x21, 0x00


	//----- nvinfo : EIATTR_KPARAM_INFO
	.align		4
.L_2203:
        /*0058*/ 	.byte	0x04, 0x17
        /*005a*/ 	.short	(.L_2205 - .L_2204)
.L_2204:
        /*005c*/ 	.word	0x00000000
        /*0060*/ 	.short	0x0002
        /*0062*/ 	.short	0x0340
        /*0064*/ 	.byte	0x00, 0xf0, 0x81, 0x06


	//----- nvinfo : EIATTR_KPARAM_INFO
	.align		4
.L_2205:
        /*0068*/ 	.byte	0x04, 0x17
        /*006a*/ 	.short	(.L_2207 - .L_2206)
.L_2206:
        /*006c*/ 	.word	0x00000000
        /*0070*/ 	.short	0x0001
        /*0072*/ 	.short	0x01a0
        /*0074*/ 	.byte	0x00, 0xf0, 0x81, 0x06


	//----- nvinfo : EIATTR_KPARAM_INFO
	.align		4
.L_2207:
        /*0078*/ 	.byte	0x04, 0x17
        /*007a*/ 	.short	(.L_2209 - .L_2208)
.L_2208:
        /*007c*/ 	.word	0x00000000
        /*0080*/ 	.short	0x0000
        /*0082*/ 	.short	0x0000
        /*0084*/ 	.byte	0x00, 0xf0, 0x81, 0x06


	//----- nvinfo : EIATTR_SPARSE_MMA_MASK
	.align		4
.L_2209:
        /*0088*/ 	.byte	0x03, 0x50
        /*008a*/ 	.short	0x0000


	//----- nvinfo : EIATTR_MAXREG_COUNT
	.align		4
        /*008c*/ 	.byte	0x03, 0x1b
        /*008e*/ 	.short	0x0080


	//----- nvinfo : EIATTR_NUM_BARRIERS
	.align		4
        /*0090*/ 	.byte	0x02, 0x4c
        /*0092*/ 	.byte	0x01
	.zero		1


	//----- nvinfo : EIATTR_MERCURY_ISA_VERSION
	.align		4
        /*0094*/ 	.byte	0x03, 0x5f
        /*0096*/ 	.short	0x0101


	//----- nvinfo : EIATTR_EXIT_INSTR_OFFSETS
	.align		4
        /*0098*/ 	.byte	0x04, 0x1c
        /*009a*/ 	.short	(.L_2211 - .L_2210)


	//   ....[0]....
.L_2210:
        /*009c*/ 	.word	0x000024c0


	//   ....[1]....
        /*00a0*/ 	.word	0x00002610


	//----- nvinfo : EIATTR_MAX_THREADS
	.align		4
.L_2211:
        /*00a4*/ 	.byte	0x04, 0x05
        /*00a6*/ 	.short	(.L_2213 - .L_2212)
.L_2212:
        /*00a8*/ 	.word	0x00000200
        /*00ac*/ 	.word	0x00000001
        /*00b0*/ 	.word	0x00000001


	//----- nvinfo : EIATTR_CRS_STACK_SIZE
	.align		4
.L_2213:
        /*00b4*/ 	.byte	0x04, 0x1e
        /*00b6*/ 	.short	(.L_2215 - .L_2214)
.L_2214:
        /*00b8*/ 	.word	0x00000000


	//----- nvinfo : EIATTR_CBANK_PARAM_SIZE
	.align		4
.L_2215:
        /*00bc*/ 	.byte	0x03, 0x19
        /*00be*/ 	.short	0x0501


	//----- nvinfo : EIATTR_PARAM_CBANK
	.align		4
        /*00c0*/ 	.byte	0x04, 0x0a
        /*00c2*/ 	.short	(.L_2217 - .L_2216)
	.align		4
.L_2216:
        /*00c4*/ 	.word	index@(.nv.constant0._ZN2at4cuda17kernelHistogram1DIlilLi1ELi2ELin1ELNS0_23CUDAHistogramMemoryTypeE0EZNS0_21CUDA_tensor_histogramIliLb0EEEbNS_6TensorES4_S4_lNS_14AccumulateTypeIT0_Lb1EE4typeES8_NS0_13TensorArgTypeES9_S9_EUllE0_EEvNS0_6detail10TensorInfoIT_T1_EESF_NSC_IKS6_SE_EElS8_S8_SE_T6_)
        /*00c8*/ 	.short	0x0210
        /*00ca*/ 	.short	0x0501


	//----- nvinfo : EIATTR_SW_WAR
	.align		4
.L_2217:
        /*00cc*/ 	.byte	0x04, 0x36
        /*00ce*/ 	.short	(.L_2219 - .L_2218)
.L_2218:
        /*00d0*/ 	.word	0x00000008
.L_2219:


//--------------------- .nv.info._ZN2at4cuda17kernelHistogram1DIlilLi1ELi2ELin1ELNS0_23CUDAHistogramMemoryTypeE1EZNS0_21CUDA_tensor_histogramIliLb0EEEbNS_6TensorES4_S4_lNS_14AccumulateTypeIT0_Lb1EE4typeES8_NS0_13TensorArgTypeES9_S9_EUllE_EEvNS0_6detail10TensorInfoIT_T1_EESF_NSC_IKS6_SE_EElS8_S8_SE_T6_ --------------------------
	.section	.nv.info._ZN2at4cuda17kernelHistogram1DIlilLi1ELi2ELin1ELNS0_23CUDAHistogramMemoryTypeE1EZNS0_21CUDA_tensor_histogramIliLb0EEEbNS_6TensorES4_S4_lNS_14AccumulateTypeIT0_Lb1EE4typeES8_NS0_13TensorArgTypeES9_S9_EUllE_EEvNS0_6detail10TensorInfoIT_T1_EESF_NSC_IKS6_SE_EElS8_S8_SE_T6_,"",@"SHT_CUDA_INFO"
	.sectionflags	@""
	.align	4


	//----- nvinfo : EIATTR_CUDA_API_VERSION
	.align		4
        /*0000*/ 	.byte	0x04, 0x37
        /*0002*/ 	.short	(.L_2221 - .L_2220)
.L_2220:
        /*0004*/ 	.word	0x00000082


	//----- nvinfo : EIATTR_KPARAM_INFO
	.align		4
.L_2221:
        /*0008*/ 	.byte	0x04, 0x17
        /*000a*/ 	.short	(.L_2223 - .L_2222)
.L_2222:
        /*000c*/ 	.word	0x00000000
        /*0010*/ 	.short	0x0007
        /*0012*/ 	.short	0x0500
        /*0014*/ 	.byte	0x00, 0xf0, 0x81, 0x06


	//----- nvinfo : EIATTR_KPARAM_INFO
	.align		4
.L_2223:
        /*0018*/ 	.byte	0x04, 0x17
        /*001a*/ 	.short	(.L_2225 - .L_2224)
.L_2224:
        /*001c*/ 	.word	0x00000000
        /*0020*/ 	.short	0x0006
        /*0022*/ 	.short	0x04f8
        /*0024*/ 	.byte	0x00, 0xf0, 0x21, 0x00


	//----- nvinfo : EIATTR_KPARAM_INFO
	.align		4
.L_2225:
        /*0028*/ 	.byte	0x04, 0x17
        /*002a*/ 	.short	(.L_2227 - .L_2226)
.L_2226:
        /*002c*/ 	.word	0x00000000
        /*0030*/ 	.short	0x0005
        /*0032*/ 	.short	0x04f0
        /*0034*/ 	.byte	0x00, 0xf0, 0x21, 0x00


	//----- nvinfo : EIATTR_KPARAM_INFO
	.align		4
.L_2227:
        /*0038*/ 	.byte	0x04, 0x17
        /*003a*/ 	.short	(.L_2229 - .L_2228)
.L_2228:
        /*003c*/ 	.word	0x00000000
        /*0040*/ 	.short	0x0004
        /*0042*/ 	.short	0x04e8
        /*0044*/ 	.byte	0x00, 0xf0, 0x21, 0x00


	//----- nvinfo : EIATTR_KPARAM_INFO
	.align		4
.L_2229:
        /*0048*/ 	.byte	0x04, 0x17
        /*004a*/ 	.short	(.L_2231 - .L_2230)
.L_2230:
        /*004c*/ 	.word	0x00000000
        /*0050*/ 	.short	0x0003
        /*0052*/ 	.short	0x04e0
        /*0054*/ 	.byte	0x00, 0xf0, 0x21, 0x00


	//----- nvinfo : EIATTR_KPARAM_INFO
	.align		4
.L_2231:
        /*0058*/ 	.byte	0x04, 0x17
        /*005a*/ 	.short	(.L_2233 - .L_2232)
.L_2232:
        /*005c*/ 	.word	0x00000000
        /*0060*/ 	.short	0x0002
        /*0062*/ 	.short	0x0340
        /*0064*/ 	.byte	0x00, 0xf0, 0x81, 0x06


	//----- nvinfo : EIATTR_KPARAM_INFO
	.align		4
.L_2233:
        /*0068*/ 	.byte	0x04, 0x17
        /*006a*/ 	.short	(.L_2235 - .L_2234)
.L_2234:
        /*006c*/ 	.word	0x00000000
        /*0070*/ 	.short	0x0001
        /*0072*/ 	.short	0x01a0
        /*0074*/ 	.byte	0x00, 0xf0, 0x81, 0x06


	//----- nvinfo : EIATTR_KPARAM_INFO
	.align		4
.L_2235:
        /*0078*/ 	.byte	0x04, 0x17
        /*007a*/ 	.short	(.L_2237 - .L_2236)
.L_2236:
        /*007c*/ 	.word	0x00000000
        /*0080*/ 	.short	0x0000
        /*0082*/ 	.short	0x0000
        /*0084*/ 	.byte	0x00, 0xf0, 0x81, 0x06


	//----- nvinfo : EIATTR_SPARSE_MMA_MASK
	.align		4
.L_2237:
        /*0088*/ 	.byte	0x03, 0x50
        /*008a*/ 	.short	0x0000


	//----- nvinfo : EIATTR_MAXREG_COUNT
	.align		4
        /*008c*/ 	.byte	0x03, 0x1b
        /*008e*/ 	.short	0x0080


	//----- nvinfo : EIATTR_MERCURY_ISA_VERSION
	.align		4
        /*0090*/ 	.byte	0x03, 0x5f
        /*0092*/ 	.short	0x0101


	//----- nvinfo : EIATTR_EXIT_INSTR_OFFSETS
	.align		4
        /*0094*/ 	.byte	0x04, 0x1c
        /*0096*/ 	.short	(.L_2239 - .L_2238)


	//   ....[0]....
.L_2238:
        /*0098*/ 	.word	0x00000080


	//   ....[1]....
        /*009c*/ 	.word	0x000006b0


	//   ....[2]....
        /*00a0*/ 	.word	0x000024e0


	//----- nvinfo : EIATTR_MAX_THREADS
	.align		4
.L_2239:
        /*00a4*/ 	.byte	0x04, 0x05
        /*00a6*/ 	.short	(.L_2241 - .L_2240)
.L_2240:
        /*00a8*/ 	.word	0x00000200
        /*00ac*/ 	.word	0x00000001
        /*00b0*/ 	.word	0x00000001


	//----- nvinfo : EIATTR_CRS_STACK_SIZE
	.align		4
.L_2241:
        /*00b4*/ 	.byte	0x04, 0x1e
        /*00b6*/ 	.short	(.L_2243 - .L_2242)
.L_2242:
        /*00b8*/ 	.word	0x00000000


	//----- nvinfo : EIATTR_CBANK_PARAM_SIZE
	.align		4
.L_2243:
        /*00bc*/ 	.byte	0x03, 0x19
        /*00be*/ 	.short	0x06a0


	//----- nvinfo : EIATTR_PARAM_CBANK
	.align		4
        /*00c0*/ 	.byte	0x04, 0x0a
        /*00c2*/ 	.short	(.L_2245 - .L_2244)
	.align		4
.L_2244:
        /*00c4*/ 	.word	index@(.nv.constant0._ZN2at4cuda17kernelHistogram1DIlilLi1ELi2ELin1ELNS0_23CUDAHistogramMemoryTypeE1EZNS0_21CUDA_tensor_histogramIliLb0EEEbNS_6TensorES4_S4_lNS_14AccumulateTypeIT0_Lb1EE4typeES8_NS0_13TensorArgTypeES9_S9_EUllE_EEvNS0_6detail10TensorInfoIT_T1_EESF_NSC_IKS6_SE_EElS8_S8_SE_T6_)
        /*00c8*/ 	.short	0x0210
        /*00ca*/ 	.short	0x06a0


	//----- nvinfo : EIATTR_SW_WAR
	.align		4
.L_2245:
        /*00cc*/ 	.byte	0x04, 0x36
        /*00ce*/ 	.short	(.L_2247 - .L_2246)
.L_2246:
        /*00d0*/ 	.word	0x00000008
.L_2247:


//--------------------- .nv.info._ZN2at4cuda17kernelHistogram1DIlilLi1ELi2ELin1ELNS0_23CUDAHistogramMemoryTypeE0EZNS0_21CUDA_tensor_histogramIliLb0EEEbNS_6TensorES4_S4_lNS_14AccumulateTypeIT0_Lb1EE4typeES8_NS0_13TensorArgTypeES9_S9_EUllE_EEvNS0_6detail10TensorInfoIT_T1_EESF_NSC_IKS6_SE_EElS8_S8_SE_T6_ --------------------------
	.section	.nv.info._ZN2at4cuda17kernelHistogram1DIlilLi1ELi2ELin1ELNS0_23CUDAHistogramMemoryTypeE0EZNS0_21CUDA_tensor_histogramIliLb0EEEbNS_6TensorES4_S4_lNS_14AccumulateTypeIT0_Lb1EE4typeES8_NS0_13TensorArgTypeES9_S9_EUllE_EEvNS0_6detail10TensorInfoIT_T1_EESF_NSC_IKS6_SE_EElS8_S8_SE_T6_,"",@"SHT_CUDA_INFO"
	.sectionflags	@""
	.align	4


	//----- nvinfo : EIATTR_CUDA_API_VERSION
	.align		4
        /*0000*/ 	.byte	0x04, 0x37
        /*0002*/ 	.short	(.L_2249 - .L_2248)
.L_2248:
        /*0004*/ 	.word	0x00000082


	//----- nvinfo : EIATTR_KPARAM_INFO
	.align		4
.L_2249:
        /*0008*/ 	.byte	0x04, 0x17
        /*000a*/ 	.short	(.L_2251 - .L_2250)
.L_2250:
        /*000c*/ 	.word	0x00000000
        /*0010*/ 	.short	0x0007
        /*0012*/ 	.short	0x0500
        /*0014*/ 	.byte	0x00, 0xf0, 0x81, 0x06


	//----- nvinfo : EIATTR_KPARAM_INFO
	.align		4
.L_2251:
        /*0018*/ 	.byte	0x04, 0x17
        /*001a*/ 	.short	(.L_2253 - .L_2252)
.L_2252:
        /*001c*/ 	.word	0x00000000
        /*0020*/ 	.short	0x0006
        /*0022*/ 	.short	0x04f8
        /*0024*/ 	.byte	0x00, 0xf0, 0x21, 0x00


	//----- nvinfo : EIATTR_KPARAM_INFO
	.align		4
.L_2253:
        /*0028*/ 	.byte	0x04, 0x17
        /*002a*/ 	.short	(.L_2255 - .L_2254)
.L_2254:
        /*002c*/ 	.word	0x00000000
        /*0030*/ 	.short	0x0005
        /*0032*/ 	.short	0x04f0
        /*0034*/ 	.byte	0x00, 0xf0, 0x21, 0x00


	//----- nvinfo : EIATTR_KPARAM_INFO
	.align		4
.L_2255:
        /*0038*/ 	.byte	0x04, 0x17
        /*003a*/ 	.short	(.L_2257 - .L_2256)
.L_2256:
        /*003c*/ 	.word	0x00000000
        /*0040*/ 	.short	0x0004
        /*0042*/ 	.short	0x04e8
        /*0044*/ 	.byte	0x00, 0xf0, 0x21, 0x00


	//----- nvinfo : EIATTR_KPARAM_INFO
	.align		4
.L_2257:
        /*0048*/ 	.byte	0x04, 0x17
        /*004a*/ 	.short	(.L_2259 - .L_2258)
.L_2258:
        /*004c*/ 	.word	0x00000000
        /*0050*/ 	.short	0x0003
        /*0052*/ 	.short	0x04e0
        /*0054*/ 	.byte	0x00, 0xf0, 0x21, 0x00


	//----- nvinfo : EIATTR_KPARAM_INFO
	.align		4
.L_2259:
        /*0058*/ 	.byte	0x04, 0x17
        /*005a*/ 	.short	(.L_2261 - .L_2260)
.L_2260:
        /*005c*/ 	.word	0x00000000
        /*0060*/ 	.short	0x0002
        /*0062*/ 	.short	0x0340
        /*0064*/ 	.byte	0x00, 0xf0, 0x81, 0x06


	//----- nvinfo : EIATTR_KPARAM_INFO
	.align		4
.L_2261:
        /*0068*/ 	.byte	0x04, 0x17
        /*006a*/ 	.short	(.L_2263 - .L_2262)
.L_2262:
        /*006c*/ 	.word	0x00000000
        /*0070*/ 	.short	0x0001
        /*0072*/ 	.short	0x01a0
        /*0074*/ 	.byte	0x00, 0xf0, 0x81, 0x06


	//----- nvinfo : EIATTR_KPARAM_INFO
	.align		4
.L_2263:
        /*0078*/ 	.byte	0x04, 0x17
        /*007a*/ 	.short	(.L_2265 - .L_2264)
.L_2264:
        /*007c*/ 	.word	0x00000000
        /*0080*/ 	.short	0x0000
        /*0082*/ 	.short	0x0000
        /*0084*/ 	.byte	0x00, 0xf0, 0x81, 0x06


	//----- nvinfo : EIATTR_SPARSE_MMA_MASK
	.align		4
.L_2265:
        /*0088*/ 	.byte	0x03, 0x50
        /*008a*/ 	.short	0x0000


	//----- nvinfo : EIATTR_MAXREG_COUNT
	.align		4
        /*008c*/ 	.byte	0x03, 0x1b
        /*008e*/ 	.short	0x0080


	//----- nvinfo : EIATTR_NUM_BARRIERS
	.align		4
        /*0090*/ 	.byte	0x02, 0x4c
        /*0092*/ 	.byte	0x01
	.zero		1


	//----- nvinfo : EIATTR_MERCURY_ISA_VERSION
	.align		4
        /*0094*/ 	.byte	0x03, 0x5f
        /*0096*/ 	.short	0x0101


	//----- nvinfo : EIATTR_EXIT_INSTR_OFFSETS
	.align		4
        /*0098*/ 	.byte	0x04, 0x1c
        /*009a*/ 	.short	(.L_2267 - .L_2266)


	//   ....[0]....
.L_2266:
        /*009c*/ 	.word	0x000025e0


	//   ....[1]....
        /*00a0*/ 	.word	0x00002730


	//----- nvinfo : EIATTR_MAX_THREADS
	.align		4
.L_2267:
        /*00a4*/ 	.byte	0x04, 0x05
        /*00a6*/ 	.short	(.L_2269 - .L_2268)
.L_2268:
        /*00a8*/ 	.word	0x00000200
        /*00ac*/ 	.word	0x00000001
        /*00b0*/ 	.word	0x00000001


	//----- nvinfo : EIATTR_CRS_STACK_SIZE
	.align		4
.L_2269:
        /*00b4*/ 	.byte	0x04, 0x1e
        /*00b6*/ 	.short	(.L_2271 - .L_2270)
.L_2270:
        /*00b8*/ 	.word	0x00000000


	//----- nvinfo : EIATTR_CBANK_PARAM_SIZE
	.align		4
.L_2271:
        /*00bc*/ 	.byte	0x03, 0x19
        /*00be*/ 	.short	0x06a0


	//----- nvinfo : EIATTR_PARAM_CBANK
	.align		4
        /*00c0*/ 	.byte	0x04, 0x0a
        /*00c2*/ 	.short	(.L_2273 - .L_2272)
	.align		4
.L_2272:
        /*00c4*/ 	.word	index@(.nv.constant0._ZN2at4cuda17kernelHistogram1DIlilLi1ELi2ELin1ELNS0_23CUDAHistogramMemoryTypeE0EZNS0_21CUDA_tensor_histogramIliLb0EEEbNS_6TensorES4_S4_lNS_14AccumulateTypeIT0_Lb1EE4typeES8_NS0_13TensorArgTypeES9_S9_EUllE_EEvNS0_6detail10TensorInfoIT_T1_EESF_NSC_IKS6_SE_EElS8_S8_SE_T6_)
        /*00c8*/ 	.short	0x0210
        /*00ca*/ 	.short	0x06a0


	//----- nvinfo : EIATTR_SW_WAR
	.align		4
.L_2273:
        /*00cc*/ 	.byte	0x04, 0x36
        /*00ce*/ 	.short	(.L_2275 - .L_2274)
.L_2274:
        /*00d0*/ 	.word	0x00000008
.L_2275:


//--------------------- .nv.info._ZN2at4cuda17kernelHistogram1DIfilLi1ELi2ELin1ELNS0_23CUDAHistogramMemoryTypeE1EZNS0_21CUDA_tensor_histogramIfiLb1EEEbNS_6TensorES4_S4_lNS_14AccumulateTypeIT0_Lb1EE4typeES8_NS0_13TensorArgTypeES9_S9_EUllE0_EEvNS0_6detail10TensorInfoIT_T1_EESF_NSC_IKS6_SE_EElS8_S8_SE_T6_ --------------------------
	.section	.nv.info._ZN2at4cuda17kernelHistogram1DIfilLi1ELi2ELin1ELNS0_23CUDAHistogramMemoryTypeE1EZNS0_21CUDA_tensor_histogramIfiLb1EEEbNS_6TensorES4_S4_lNS_14AccumulateTypeIT0_Lb1EE4typeES8_NS0_13TensorArgTypeES9_S9_EUllE0_EEvNS0_6detail10TensorInfoIT_T1_EESF_NSC_IKS6_SE_EElS8_S8_SE_T6_,"",@"SHT_CUDA_INFO"
	.sectionflags	@""
	.align	4


	//----- nvinfo : EIATTR_CUDA_API_VERSION
	.align		4
        /*0000*/ 	.byte	0x04, 0x37
        /*0002*/ 	.short	(.L_2277 - .L_2276)
.L_2276:
        /*0004*/ 	.word	0x00000082


	//----- nvinfo : EIATTR_KPARAM_INFO
	.align		4
.L_2277:
        /*0008*/ 	.byte	0x04, 0x17
        /*000a*/ 	.short	(.L_2279 - .L_2278)
.L_2278:
        /*000c*/ 	.word	0x00000000
        /*0010*/ 	.short	0x0007
        /*0012*/ 	.short	0x0500
        /*0014*/ 	.byte	0x00, 0xf0, 0x05, 0x00


	//----- nvinfo : EIATTR_KPARAM_INFO
	.align		4
.L_2279:
        /*0018*/ 	.byte	0x04, 0x17
        /*001a*/ 	.short	(.L_2281 - .L_2280)
.L_2280:
        /*001c*/ 	.word	0x00000000
        /*0020*/ 	.short	0x0006
        /*0022*/ 	.short	0x04f8
        /*0024*/ 	.byte	0x00, 0xf0, 0x21, 0x00


	//----- nvinfo : EIATTR_KPARAM_INFO
	.align		4
.L_2281:
        /*0028*/ 	.byte	0x04, 0x17
        /*002a*/ 	.short	(.L_2283 - .L_2282)
.L_2282:
        /*002c*/ 	.word	0x00000000
        /*0030*/ 	.short	0x0005
        /*0032*/ 	.short	0x04f0
        /*0034*/ 	.byte	0x00, 0xf0, 0x21, 0x00


	//----- nvinfo : EIATTR_KPARAM_INFO
	.align		4
.L_2283:
        /*0038*/ 	.byte	0x04, 0x17
        /*003a*/ 	.short	(.L_2285 - .L_2284)
.L_2284:
        /*003c*/ 	.word	0x00000000
        /*0040*/ 	.short	0x0004
        /*0042*/ 	.short	0x04e8
        /*0044*/ 	.byte	0x00, 0xf0, 0x21, 0x00


	//----- nvinfo : EIATTR_KPARAM_INFO
	.align		4
.L_2285:
        /*0048*/ 	.byte	0x04, 0x17
        /*004a*/ 	.short	(.L_2287 - .L_2286)
.L_2286:
        /*004c*/ 	.word	0x00000000
        /*0050*/ 	.short	0x0003
        /*0052*/ 	.short	0x04e0
        /*0054*/ 	.byte	0x00, 0xf0, 0x21, 0x00


	//----- nvinfo : EIATTR_KPARAM_INFO
	.align		4
.L_2287:
        /*0058*/ 	.byte	0x04, 0x17
        /*005a*/ 	.short	(.L_2289 - .L_2288)
.L_2288:
        /*005c*/ 	.word	0x00000000
        /*0060*/ 	.short	0x0002
        /*0062*/ 	.short	0x0340
        /*0064*/ 	.byte	0x00, 0xf0, 0x81, 0x06


	//----- nvinfo : EIATTR_KPARAM_INFO
	.align		4
.L_2289:
        /*0068*/ 	.byte	0x04, 0x17
        /*006a*/ 	.short	(.L_2291 - .L_2290)
.L_2290:
        /*006c*/ 	.word	0x00000000
        /*0070*/ 	.short	0x0001
        /*0072*/ 	.short	0x01a0
        /*0074*/ 	.byte	0x00, 0xf0, 0x81, 0x06


	//----- nvinfo : EIATTR_KPARAM_INFO
	.align		4
.L_2291:
        /*0078*/ 	.byte	0x04, 0x17
        /*007a*/ 	.short	(.L_2293 - .L_2292)
.L_2292:
        /*007c*/ 	.word	0x00000000
        /*0080*/ 	.short	0x0000
        /*0082*/ 	.short	0x0000
        /*0084*/ 	.byte	0x00, 0xf0, 0x81, 0x06


	//----- nvinfo : EIATTR_SPARSE_MMA_MASK
	.align		4
.L_2293:
        /*0088*/ 	.byte	0x03, 0x50
        /*008a*/ 	.short	0x0000


	//----- nvinfo : EIATTR_MAXREG_COUNT
	.align		4
        /*008c*/ 	.byte	0x03, 0x1b
        /*008e*/ 	.short	0x0080


	//----- nvinfo : EIATTR_MERCURY_ISA_VERSION
	.align		4
        /*0090*/ 	.byte	0x03, 0x5f
        /*0092*/ 	.short	0x0101


	//----- nvinfo : EIATTR_EXIT_INSTR_OFFSETS
	.align		4
        /*0094*/ 	.byte	0x04, 0x1c
        /*0096*/ 	.short	(.L_2295 - .L_2294)


	//   ....[0]....
.L_2294:
        /*0098*/ 	.word	0x00000080


	//   ....[1]....
        /*009c*/ 	.word	0x00000630


	//   ....[2]....
        /*00a0*/ 	.word	0x000023e0


	//----- nvinfo : EIATTR_MAX_THREADS
	.align		4
.L_2295:
        /*00a4*/ 	.byte	0x04, 0x05
        /*00a6*/ 	.short	(.L_2297 - .L_2296)
.L_2296:
        /*00a8*/ 	.word	0x00000200
        /*00ac*/ 	.word	0x00000001
        /*00b0*/ 	.word	0x00000001


	//----- nvinfo : EIATTR_CRS_STACK_SIZE
	.align		4
.L_2297:
        /*00b4*/ 	.byte	0x04, 0x1e
        /*00b6*/ 	.short	(.L_2299 - .L_2298)
.L_2298:
        /*00b8*/ 	.word	0x00000000


	//----- nvinfo : EIATTR_CBANK_PARAM_SIZE
	.align		4
.L_2299:
        /*00bc*/ 	.byte	0x03, 0x19
        /*00be*/ 	.short	0x0501


	//----- nvinfo : EIATTR_PARAM_CBANK
	.align		4
        /*00c0*/ 	.byte	0x04, 0x0a
        /*00c2*/ 	.short	(.L_2301 - .L_2300)
	.align		4
.L_2300:
        /*00c4*/ 	.word	index@(.nv.constant0._ZN2at4cuda17kernelHistogram1DIfilLi1ELi2ELin1ELNS0_23CUDAHistogramMemoryTypeE1EZNS0_21CUDA_tensor_histogramIfiLb1EEEbNS_6TensorES4_S4_lNS_14AccumulateTypeIT0_Lb1EE4typeES8_NS0_13TensorArgTypeES9_S9_EUllE0_EEvNS0_6detail10TensorInfoIT_T1_EESF_NSC_IKS6_SE_EElS8_S8_SE_T6_)
        /*00c8*/ 	.short	0x0210
        /*00ca*/ 	.short	0x0501


	//----- nvinfo : EIATTR_SW_WAR
	.align		4
.L_2301:
        /*00cc*/ 	.byte	0x04, 0x36
        /*00ce*/ 	.short	(.L_2303 - .L_2302)
.L_2302:
        /*00d0*/ 	.word	0x00000008
.L_2303:


//--------------------- .nv.info._ZN2at4cuda17kernelHistogram1DIfilLi1ELi2ELin1ELNS0_23CUDAHistogramMemoryTypeE0EZNS0_21CUDA_tensor_histogramIfiLb1EEEbNS_6TensorES4_S4_lNS_14AccumulateTypeIT0_Lb1EE4typeES8_NS0_13TensorArgTypeES9_S9_EUllE0_EEvNS0_6detail10TensorInfoIT_T1_EESF_NSC_IKS6_SE_EElS8_S8_SE_T6_ --------------------------
	.section	.nv.info._ZN2at4cuda17kernelHistogram1DIfilLi1ELi2ELin1ELNS0_23CUDAHistogramMemoryTypeE0EZNS0_21CUDA_tensor_histogramIfiLb1EEEbNS_6TensorES4_S4_lNS_14AccumulateTypeIT0_Lb1EE4typeES8_NS0_13TensorArgTypeES9_S9_EUllE0_EEvNS0_6detail10TensorInfoIT_T1_EESF_NSC_IKS6_SE_EElS8_S8_SE_T6_,"",@"SHT_CUDA_INFO"
	.sectionflags	@""
	.align	4


	//----- nvinfo : EIATTR_CUDA_API_VERSION
	.align		4
        /*0000*/ 	.byte	0x04, 0x37
        /*0002*/ 	.short	(.L_2305 - .L_2304)
.L_2304:
        /*0004*/ 	.word	0x00000082


	//----- nvinfo : EIATTR_KPARAM_INFO
	.align		4
.L_2305:
        /*0008*/ 	.byte	0x04, 0x17
        /*000a*/ 	.short	(.L_2307 - .L_2306)
.L_2306:
        /*000c*/ 	.word	0x00000000
        /*0010*/ 	.short	0x0007
        /*0012*/ 	.short	0x0500
        /*0014*/ 	.byte	0x00, 0xf0, 0x05, 0x00


	//----- nvinfo : EIATTR_KPARAM_INFO
	.align		4
.L_2307:
        /*0018*/ 	.byte	0x04, 0x17
        /*001a*/ 	.short	(.L_2309 - .L_2308)
.L_2308:
        /*001c*/ 	.word	0x00000000
        /*0020*/ 	.short	0x0006
        /*0022*/ 	.short	0x04f8
        /*0024*/ 	.byte	0x00, 0xf0, 0x21, 0x00


	//----- nvinfo : EIATTR_KPARAM_INFO
	.align		4
.L_2309:
        /*0028*/ 	.byte	0x04, 0x17
        /*002a*/ 	.short	(.L_2311 - .L_2310)
.L_2310:
        /*002c*/ 	.word	0x00000000
        /*0030*/ 	.short	0x0005
        /*0032*/ 	.short	0x04f0
        /*0034*/ 	.byte	0x00, 0xf0, 0x21, 0x00


	//----- nvinfo : EIATTR_KPARAM_INFO
	.align		4
.L_2311:
        /*0038*/ 	.byte	0x04, 0x17
        /*003a*/ 	.short	(.L_2313 - .L_2312)
.L_2312:
        /*003c*/ 	.word	0x00000000
        /*0040*/ 	.short	0x0004
        /*0042*/ 	.short	0x04e8
        /*0044*/ 	.byte	0x00, 0xf0, 0x21, 0x00


	//----- nvinfo : EIATTR_KPARAM_INFO
	.align		4
.L_2313:
        /*0048*/ 	.byte	0x04, 0x17
        /*004a*/ 	.short	(.L_2315 - .L_2314)
.L_2314:
        /*004c*/ 	.word	0x00000000
        /*0050*/ 	.short	0x0003
        /*0052*/ 	.short	0x04e0
        /*0054*/ 	.byte	0x00, 0xf0, 0x21, 0x00


	//----- nvinfo : EIATTR_KPARAM_INFO
	.align		4
.L_2315:
        /*0058*/ 	.byte	0x04, 0x17
        /*005a*/ 	.short	(.L_2317 - .L_2316)
.L_2316:
        /*005c*/ 	.word	0x00000000
        /*0060*/ 	.short	0x0002
        /*0062*/ 	.short	0x0340
        /*0064*/ 	.byte	0x00, 0xf0, 0x81, 0x06


	//----- nvinfo : EIATTR_KPARAM_INFO
	.align		4
.L_2317:
        /*0068*/ 	.byte	0x04, 0x17
        /*006a*/ 	.short	(.L_2319 - .L_2318)
.L_2318:
        /*006c*/ 	.word	0x00000000
        /*0070*/ 	.short	0x0001
        /*0072*/ 	.short	0x01a0
        /*0074*/ 	.byte	0x00, 0xf0, 0x81, 0x06


	//----- nvinfo : EIATTR_KPARAM_INFO
	.align		4
.L_2319:
        /*0078*/ 	.byte	0x04, 0x17
        /*007a*/ 	.short	(.L_2321 - .L_2320)
.L_2320:
        /*007c*/ 	.word	0x00000000
        /*0080*/ 	.short	0x0000
        /*0082*/ 	.short	0x0000
        /*0084*/ 	.byte	0x00, 0xf0, 0x81, 0x06


	//----- nvinfo : EIATTR_SPARSE_MMA_MASK
	.align		4
.L_2321:
        /*0088*/ 	.byte	0x03, 0x50
        /*008a*/ 	.short	0x0000


	//----- nvinfo : EIATTR_MAXREG_COUNT
	.align		4
        /*008c*/ 	.byte	0x03, 0x1b
        /*008e*/ 	.short	0x0080


	//----- nvinfo : EIATTR_NUM_BARRIERS
	.align		4
        /*0090*/ 	.byte	0x02, 0x4c
        /*0092*/ 	.byte	0x01
	.zero		1


	//----- nvinfo : EIATTR_MERCURY_ISA_VERSION
	.align		4
        /*0094*/ 	.byte	0x03, 0x5f
        /*0096*/ 	.short	0x0101


	//----- nvinfo : EIATTR_EXIT_INSTR_OFFSETS
	.align		4
        /*0098*/ 	.byte	0x04, 0x1c
        /*009a*/ 	.short	(.L_2323 - .L_2322)


	//   ....[0]....
.L_2322:
        /*009c*/ 	.word	0x000024a0


	//   ....[1]....
        /*00a0*/ 	.word	0x000025f0


	//----- nvinfo : EIATTR_MAX_THREADS
	.align		4
.L_2323:
        /*00a4*/ 	.byte	0x04, 0x05
        /*00a6*/ 	.short	(.L_2325 - .L_2324)
.L_2324:
        /*00a8*/ 	.word	0x00000200
        /*00ac*/ 	.word	0x00000001
        /*00b0*/ 	.word	0x00000001


	//----- nvinfo : EIATTR_CRS_STACK_SIZE
	.align		4
.L_2325:
        /*00b4*/ 	.byte	0x04, 0x1e
        /*00b6*/ 	.short	(.L_2327 - .L_2326)
.L_2326:
        /*00b8*/ 	.word	0x00000000


	//----- nvinfo : EIATTR_CBANK_PARAM_SIZE
	.align		4
.L_2327:
        /*00bc*/ 	.byte	0x03, 0x19
        /*00be*/ 	.short	0x0501


	//----- nvinfo : EIATTR_PARAM_CBANK
	.align		4
        /*00c0*/ 	.byte	0x04, 0x0a
        /*00c2*/ 	.short	(.L_2329 - .L_2328)
	.align		4
.L_2328:
        /*00c4*/ 	.word	index@(.nv.constant0._ZN2at4cuda17kernelHistogram1DIfilLi1ELi2ELin1ELNS0_23CUDAHistogramMemoryTypeE0EZNS0_21CUDA_tensor_histogramIfiLb1EEEbNS_6TensorES4_S4_lNS_14AccumulateTypeIT0_Lb1EE4typeES8_NS0_13TensorArgTypeES9_S9_EUllE0_EEvNS0_6detail10TensorInfoIT_T1_EESF_NSC_IKS6_SE_EElS8_S8_SE_T6_)
        /*00c8*/ 	.short	0x0210
        /*00ca*/ 	.short	0x0501


	//----- nvinfo : EIATTR_SW_WAR
	.align		4
.L_2329:
        /*00cc*/ 	.byte	0x04, 0x36
        /*00ce*/ 	.short	(.L_2331 - .L_2330)
.L_2330:
        /*00d0*/ 	.word	0x00000008
.L_2331:


//--------------------- .nv.info._ZN2at4cuda17kernelHistogram1DIfilLi1ELi2ELin1ELNS0_23CUDAHistogramMemoryTypeE1EZNS0_21CUDA_tensor_histogramIfiLb1EEEbNS_6TensorES4_S4_lNS_14AccumulateTypeIT0_Lb1EE4typeES8_NS0_13TensorArgTypeES9_S9_EUllE_EEvNS0_6detail10TensorInfoIT_T1_EESF_NSC_IKS6_SE_EElS8_S8_SE_T6_ --------------------------
	.section	.nv.info._ZN2at4cuda17kernelHistogram1DIfilLi1ELi2ELin1ELNS0_23CUDAHistogramMemoryTypeE1EZNS0_21CUDA_tensor_histogramIfiLb1EEEbNS_6TensorES4_S4_lNS_14AccumulateTypeIT0_Lb1EE4typeES8_NS0_13TensorArgTypeES9_S9_EUllE_EEvNS0_6detail10TensorInfoIT_T1_EESF_NSC_IKS6_SE_EElS8_S8_SE_T6_,"",@"SHT_CUDA_INFO"
	.sectionflags	@""
	.align	4


	//----- nvinfo : EIATTR_CUDA_API_VERSION
	.align		4
        /*0000*/ 	.byte	0x04, 0x37
        /*0002*/ 	.short	(.L_2333 - .L_2332)
.L_2332:
        /*0004*/ 	.word	0x00000082


	//----- nvinfo : EIATTR_KPARAM_INFO
	.align		4
.L_2333:
        /*0008*/ 	.byte	0x04, 0x17
        /*000a*/ 	.short	(.L_2335 - .L_2334)
.L_2334:
        /*000c*/ 	.word	0x00000000
        /*0010*/ 	.short	0x0007
        /*0012*/ 	.short	0x0500
        /*0014*/ 	.byte	0x00, 0xf0, 0x81, 0x06


	//----- nvinfo : EIATTR_KPARAM_INFO
	.align		4
.L_2335:
        /*0018*/ 	.byte	0x04, 0x17
        /*001a*/ 	.short	(.L_2337 - .L_2336)
.L_2336:
        /*001c*/ 	.word	0x00000000
        /*0020*/ 	.short	0x0006
        /*0022*/ 	.short	0x04f8
        /*0024*/ 	.byte	0x00, 0xf0, 0x21, 0x00


	//----- nvinfo : EIATTR_KPARAM_INFO
	.align		4
.L_2337:
        /*0028*/ 	.byte	0x04, 0x17
        /*002a*/ 	.short	(.L_2339 - .L_2338)
.L_2338:
        /*002c*/ 	.word	0x00000000
        /*0030*/ 	.short	0x0005
        /*0032*/ 	.short	0x04f0
        /*0034*/ 	.byte	0x00, 0xf0, 0x21, 0x00


	//----- nvinfo : EIATTR_KPARAM_INFO
	.align		4
.L_2339:
        /*0038*/ 	.byte	0x04, 0x17
        /*003a*/ 	.short	(.L_2341 - .L_2340)
.L_2340:
        /*003c*/ 	.word	0x00000000
        /*0040*/ 	.short	0x0004
        /*0042*/ 	.short	0x04e8
        /*0044*/ 	.byte	0x00, 0xf0, 0x21, 0x00


	//----- nvinfo : EIATTR_KPARAM_INFO
	.align		4
.L_2341:
        /*0048*/ 	.byte	0x04, 0x17
        /*004a*/ 	.short	(.L_2343 - .L_2342)
.L_2342:
        /*004c*/ 	.word	0x00000000
        /*0050*/ 	.short	0x0003
        /*0052*/ 	.short	0x04e0
        /*0054*/ 	.byte	0x00, 0xf0, 0x21, 0x00


	//----- nvinfo : EIATTR_KPARAM_INFO
	.align		4
.L_2343:
        /*0058*/ 	.byte	0x04, 0x17
        /*005a*/ 	.short	(.L_2345 - .L_2344)
.L_2344:
        /*005c*/ 	.word	0x00000000
        /*0060*/ 	.short	0x0002
        /*0062*/ 	.short	0x0340
        /*0064*/ 	.byte	0x00, 0xf0, 0x81, 0x06


	//----- nvinfo : EIATTR_KPARAM_INFO
	.align		4
.L_2345:
        /*0068*/ 	.byte	0x04, 0x17
        /*006a*/ 	.short	(.L_2347 - .L_2346)
.L_2346:
        /*006c*/ 	.word	0x00000000
        /*0070*/ 	.short	0x0001
        /*0072*/ 	.short	0x01a0
        /*0074*/ 	.byte	0x00, 0xf0, 0x81, 0x06


	//----- nvinfo : EIATTR_KPARAM_INFO
	.align		4
.L_2347:
        /*0078*/ 	.byte	0x04, 0x17
        /*007a*/ 	.short	(.L_2349 - .L_2348)
.L_2348:
        /*007c*/ 	.word	0x00000000
        /*0080*/ 	.short	0x0000
        /*0082*/ 	.short	0x0000
        /*0084*/ 	.byte	0x00, 0xf0, 0x81, 0x06


	//----- nvinfo : EIATTR_SPARSE_MMA_MASK
	.align		4
.L_2349:
        /*0088*/ 	.byte	0x03, 0x50
        /*008a*/ 	.short	0x0000


	//----- nvinfo : EIATTR_MAXREG_COUNT
	.align		4
        /*008c*/ 	.byte	0x03, 0x1b
        /*008e*/ 	.short	0x0080


	//----- nvinfo : EIATTR_MERCURY_ISA_VERSION
	.align		4
        /*0090*/ 	.byte	0x03, 0x5f
        /*0092*/ 	.short	0x0101


	//----- nvinfo : EIATTR_EXIT_INSTR_OFFSETS
	.align		4
        /*0094*/ 	.byte	0x04, 0x1c
        /*0096*/ 	.short	(.L_2351 - .L_2350)


	//   ....[0]....
.L_2350:
        /*0098*/ 	.word	0x00000080


	//   ....[1]....
        /*009c*/ 	.word	0x000006c0


	//   ....[2]....
        /*00a0*/ 	.word	0x00002500


	//----- nvinfo : EIATTR_MAX_THREADS
	.align		4
.L_2351:
        /*00a4*/ 	.byte	0x04, 0x05
        /*00a6*/ 	.short	(.L_2353 - .L_2352)
.L_2352:
        /*00a8*/ 	.word	0x00000200
        /*00ac*/ 	.word	0x00000001
        /*00b0*/ 	.word	0x00000001


	//----- nvinfo : EIATTR_CRS_STACK_SIZE
	.align		4
.L_2353:
        /*00b4*/ 	.byte	0x04, 0x1e
        /*00b6*/ 	.short	(.L_2355 - .L_2354)
.L_2354:
        /*00b8*/ 	.word	0x00000000


	//----- nvinfo : EIATTR_CBANK_PARAM_SIZE
	.align		4
.L_2355:
        /*00bc*/ 	.byte	0x03, 0x19
        /*00be*/ 	.short	0x06a0


	//----- nvinfo : EIATTR_PARAM_CBANK
	.align		4
        /*00c0*/ 	.byte	0x04, 0x0a
        /*00c2*/ 	.short	(.L_2357 - .L_2356)
	.align		4
.L_2356:
        /*00c4*/ 	.word	index@(.nv.constant0._ZN2at4cuda17kernelHistogram1DIfilLi1ELi2ELin1ELNS0_23CUDAHistogramMemoryTypeE1EZNS0_21CUDA_tensor_histogramIfiLb1EEEbNS_6TensorES4_S4_lNS_14AccumulateTypeIT0_Lb1EE4typeES8_NS0_13TensorArgTypeES9_S9_EUllE_EEvNS0_6detail10TensorInfoIT_T1_EESF_NSC_IKS6_SE_EElS8_S8_SE_T6_)
        /*00c8*/ 	.short	0x0210
        /*00ca*/ 	.short	0x06a0


	//----- nvinfo : EIATTR_SW_WAR
	.align		4
.L_2357:
        /*00cc*/ 	.byte	0x04, 0x36
        /*00ce*/ 	.short	(.L_2359 - .L_2358)
.L_2358:
        /*00d0*/ 	.word	0x00000008
.L_2359:


//--------------------- .nv.info._ZN2at4cuda17kernelHistogram1DIfilLi1ELi2ELin1ELNS0_23CUDAHistogramMemoryTypeE0EZNS0_21CUDA_tensor_histogramIfiLb1EEEbNS_6TensorES4_S4_lNS_14AccumulateTypeIT0_Lb1EE4typeES8_NS0_13TensorArgTypeES9_S9_EUllE_EEvNS0_6detail10TensorInfoIT_T1_EESF_NSC_IKS6_SE_EElS8_S8_SE_T6_ --------------------------
	.section	.nv.info._ZN2at4cuda17kernelHistogram1DIfilLi1ELi2ELin1ELNS0_23CUDAHistogramMemoryTypeE0EZNS0_21CUDA_tensor_histogramIfiLb1EEEbNS_6TensorES4_S4_lNS_14AccumulateTypeIT0_Lb1EE4typeES8_NS0_13TensorArgTypeES9_S9_EUllE_EEvNS0_6detail10TensorInfoIT_T1_EESF_NSC_IKS6_SE_EElS8_S8_SE_T6_,"",@"SHT_CUDA_INFO"
	.sectionflags	@""
	.align	4


	//----- nvinfo : EIATTR_CUDA_API_VERSION
	.align		4
        /*0000*/ 	.byte	0x04, 0x37
        /*0002*/ 	.short	(.L_2361 - .L_2360)
.L_2360:
        /*0004*/ 	.word	0x00000082


	//----- nvinfo : EIATTR_KPARAM_INFO
	.align		4
.L_2361:
        /*0008*/ 	.byte	0x04, 0x17
        /*000a*/ 	.short	(.L_2363 - .L_2362)
.L_2362:
        /*000c*/ 	.word	0x00000000
        /*0010*/ 	.short	0x0007
        /*0012*/ 	.short	0x0500
        /*0014*/ 	.byte	0x00, 0xf0, 0x81, 0x06


	//----- nvinfo : EIATTR_KPARAM_INFO
	.align		4
.L_2363:
        /*0018*/ 	.byte	0x04, 0x17
        /*001a*/ 	.short	(.L_2365 - .L_2364)
.L_2364:
        /*001c*/ 	.word	0x00000000
        /*0020*/ 	.short	0x0006
        /*0022*/ 	.short	0x04f8
        /*0024*/ 	.byte	0x00, 0xf0, 0x21, 0x00


	//----- nvinfo : EIATTR_KPARAM_INFO
	.align		4
.L_2365:
        /*0028*/ 	.byte	0x04, 0x17
        /*002a*/ 	.short	(.L_2367 - .L_2366)
.L_2366:
        /*002c*/ 	.word	0x00000000
        /*0030*/ 	.short	0x0005
        /*0032*/ 	.short	0x04f0
        /*0034*/ 	.byte	0x00, 0xf0, 0x21, 0x00


	//----- nvinfo : EIATTR_KPARAM_INFO
	.align		4
.L_2367:
        /*0038*/ 	.byte	0x04, 0x17
        /*003a*/ 	.short	(.L_2369 - .L_2368)
.L_2368:
        /*003c*/ 	.word	0x00000000
        /*0040*/ 	.short	0x0004
        /*0042*/ 	.short	0x04e8
        /*0044*/ 	.byte	0x00, 0xf0, 0x21, 0x00


	//----- nvinfo : EIATTR_KPARAM_INFO
	.align		4
.L_2369:
        /*0048*/ 	.byte	0x04, 0x17
        /*004a*/ 	.short	(.L_2371 - .L_2370)
.L_2370:
        /*004c*/ 	.word	0x00000000
        /*0050*/ 	.short	0x0003
        /*0052*/ 	.short	0x04e0
        /*0054*/ 	.byte	0x00, 0xf0, 0x21, 0x00


	//----- nvinfo : EIATTR_KPARAM_INFO
	.align		4
.L_2371:
        /*0058*/ 	.byte	0x04, 0x17
        /*005a*/ 	.short	(.L_2373 - .L_2372)
.L_2372:
        /*005c*/ 	.word	0x00000000
        /*0060*/ 	.short	0x0002
        /*0062*/ 	.short	0x0340
        /*0064*/ 	.byte	0x00, 0xf0, 0x81, 0x06


	//----- nvinfo : EIATTR_KPARAM_INFO
	.align		4
.L_2373:
        /*0068*/ 	.byte	0x04, 0x17
        /*006a*/ 	.short	(.L_2375 - .L_2374)
.L_2374:
        /*006c*/ 	.word	0x00000000
        /*0070*/ 	.short	0x0001
        /*0072*/ 	.short	0x01a0
        /*0074*/ 	.byte	0x00, 0xf0, 0x81, 0x06


	//----- nvinfo : EIATTR_KPARAM_INFO
	.align		4
.L_2375:
        /*0078*/ 	.byte	0x04, 0x17
        /*007a*/ 	.short	(.L_2377 - .L_2376)
.L_2376:
        /*007c*/ 	.word	0x00000000
        /*0080*/ 	.short	0x0000
        /*0082*/ 	.short	0x0000
        /*0084*/ 	.byte	0x00, 0xf0, 0x81, 0x06


	//----- nvinfo : EIATTR_SPARSE_MMA_MASK
	.align		4
.L_2377:
        /*0088*/ 	.byte	0x03, 0x50
        /*008a*/ 	.short	0x0000


	//----- nvinfo : EIATTR_MAXREG_COUNT
	.align		4
        /*008c*/ 	.byte	0x03, 0x1b
        /*008e*/ 	.short	0x0080


	//----- nvinfo : EIATTR_NUM_BARRIERS
	.align		4
        /*0090*/ 	.byte	0x02, 0x4c
        /*0092*/ 	.byte	0x01
	.zero		1


	//----- nvinfo : EIATTR_MERCURY_ISA_VERSION
	.align		4
        /*0094*/ 	.byte	0x03, 0x5f
        /*0096*/ 	.short	0x0101


	//----- nvinfo : EIATTR_EXIT_INSTR_OFFSETS
	.align		4
        /*0098*/ 	.byte	0x04, 0x1c
        /*009a*/ 	.short	(.L_2379 - .L_2378)


	//   ....[0]....
.L_2378:
        /*009c*/ 	.word	0x000025b0


	//   ....[1]....
        /*00a0*/ 	.word	0x00002700


	//----- nvinfo : EIATTR_MAX_THREADS
	.align		4
.L_2379:
        /*00a4*/ 	.byte	0x04, 0x05
        /*00a6*/ 	.short	(.L_2381 - .L_2380)
.L_2380:
        /*00a8*/ 	.word	0x00000200
        /*00ac*/ 	.word	0x00000001
        /*00b0*/ 	.word	0x00000001


	//----- nvinfo : EIATTR_CRS_STACK_SIZE
	.align		4
.L_2381:
        /*00b4*/ 	.byte	0x04, 0x1e
        /*00b6*/ 	.short	(.L_2383 - .L_2382)
.L_2382:
        /*00b8*/ 	.word	0x00000000


	//----- nvinfo : EIATTR_CBANK_PARAM_SIZE
	.align		4
.L_2383:
        /*00bc*/ 	.byte	0x03, 0x19
        /*00be*/ 	.short	0x06a0


	//----- nvinfo : EIATTR_PARAM_CBANK
	.align		4
        /*00c0*/ 	.byte	0x04, 0x0a
        /*00c2*/ 	.short	(.L_2385 - .L_2384)
	.align		4
.L_2384:
        /*00c4*/ 	.word	index@(.nv.constant0._ZN2at4cuda17kernelHistogram1DIfilLi1ELi2ELin1ELNS0_23CUDAHistogramMemoryTypeE0EZNS0_21CUDA_tensor_histogramIfiLb1EEEbNS_6TensorES4_S4_lNS_14AccumulateTypeIT0_Lb1EE4typeES8_NS0_13TensorArgTypeES9_S9_EUllE_EEvNS0_6detail10TensorInfoIT_T1_EESF_NSC_IKS6_SE_EElS8_S8_SE_T6_)
        /*00c8*/ 	.short	0x0210
        /*00ca*/ 	.short	0x06a0


	//----- nvinfo : EIATTR_SW_WAR
	.align		4
.L_2385:
        /*00cc*/ 	.byte	0x04, 0x36
        /*00ce*/ 	.short	(.L_2387 - .L_2386)
.L_2386:
        /*00d0*/ 	.word	0x00000008
.L_2387:


//--------------------- .nv.info._ZN2at4cuda17kernelHistogram1DIdalLi1ELi2ELin1ELNS0_23CUDAHistogramMemoryTypeE1EZNS0_21CUDA_tensor_histogramIdaLb1EEEbNS_6TensorES4_S4_lNS_14AccumulateTypeIT0_Lb1EE4typeES8_NS0_13TensorArgTypeES9_S9_EUllE0_EEvNS0_6detail10TensorInfoIT_T1_EESF_NSC_IKS6_SE_EElS8_S8_SE_T6_ --------------------------
	.section	.nv.info._ZN2at4cuda17kernelHistogram1DIdalLi1ELi2ELin1ELNS0_23CUDAHistogramMemoryTypeE1EZNS0_21CUDA_tensor_histogramIdaLb1EEEbNS_6TensorES4_S4_lNS_14AccumulateTypeIT0_Lb1EE4typeES8_NS0_13TensorArgTypeES9_S9_EUllE0_EEvNS0_6detail10TensorInfoIT_T1_EESF_NSC_IKS6_SE_EElS8_S8_SE_T6_,"",@"SHT_CUDA_INFO"
	.sectionflags	@""
	.align	4


	//----- nvinfo : EIATTR_CUDA_API_VERSION
	.align		4
        /*0000*/ 	.byte	0x04, 0x37
        /*0002*/ 	.short	(.L_2389 - .L_2388)
.L_2388:
        /*0004*/ 	.word	0x00000082


	//----- nvinfo : EIATTR_KPARAM_INFO
	.align		4
.L_2389:
        /*0008*/ 	.byte	0x04, 0x17
        /*000a*/ 	.short	(.L_2391 - .L_2390)
.L_2390:
        /*000c*/ 	.word	0x00000000
        /*0010*/ 	.short	0x0007
        /*0012*/ 	.short	0x0500
        /*0014*/ 	.byte	0x00, 0xf0, 0x05, 0x00


	//----- nvinfo : EIATTR_KPARAM_INFO
	.align		4
.L_2391:
        /*0018*/ 	.byte	0x04, 0x17
        /*001a*/ 	.short	(.L_2393 - .L_2392)
.L_2392:
        /*001c*/ 	.word	0x00000000
        /*0020*/ 	.short	0x0006
        /*0022*/ 	.short	0x04f8
        /*0024*/ 	.byte	0x00, 0xf0, 0x21, 0x00


	//----- nvinfo : EIATTR_KPARAM_INFO
	.align		4
.L_2393:
        /*0028*/ 	.byte	0x04, 0x17
        /*002a*/ 	.short	(.L_2395 - .L_2394)
.L_2394:
        /*002c*/ 	.word	0x00000000
        /*0030*/ 	.short	0x0005
        /*0032*/ 	.short	0x04f0
        /*0034*/ 	.byte	0x00, 0xf0, 0x21, 0x00


	//----- nvinfo : EIATTR_KPARAM_INFO
	.align		4
.L_2395:
        /*0038*/ 	.byte	0x04, 0x17
        /*003a*/ 	.short	(.L_2397 - .L_2396)
.L_2396:
        /*003c*/ 	.word	0x00000000
        /*0040*/ 	.short	0x0004
        /*0042*/ 	.short	0x04e8
        /*0044*/ 	.byte	0x00, 0xf0, 0x21, 0x00


	//----- nvinfo : EIATTR_KPARAM_INFO
	.align		4
.L_2397:
        /*0048*/ 	.byte	0x04, 0x17
        /*004a*/ 	.short	(.L_2399 - .L_2398)
.L_2398:
        /*004c*/ 	.word	0x00000000
        /*0050*/ 	.short	0x0003
        /*0052*/ 	.short	0x04e0
        /*0054*/ 	.byte	0x00, 0xf0, 0x21, 0x00


	//----- nvinfo : EIATTR_KPARAM_INFO
	.align		4
.L_2399:
        /*0058*/ 	.byte	0x04, 0x17
        /*005a*/ 	.short	(.L_2401 - .L_2400)
.L_2400:
        /*005c*/ 	.word	0x00000000
        /*0060*/ 	.short	0x0002
        /*0062*/ 	.short	0x0340
        /*0064*/ 	.byte	0x00, 0xf0, 0x81, 0x06


	//----- nvinfo : EIATTR_KPARAM_INFO
	.align		4
.L_2401:
        /*0068*/ 	.byte	0x04, 0x17
        /*006a*/ 	.short	(.L_2403 - .L_2402)
.L_2402:
        /*006c*/ 	.word	0x00000000
        /*0070*/ 	.short	0x0001
        /*0072*/ 	.short	0x01a0
        /*0074*/ 	.byte	0x00, 0xf0, 0x81, 0x06


	//----- nvinfo : EIATTR_KPARAM_INFO
	.align		4
.L_2403:
        /*0078*/ 	.byte	0x04, 0x17
        /*007a*/ 	.short	(.L_2405 - .L_2404)
.L_2404:
        /*007c*/ 	.word	0x00000000
        /*0080*/ 	.short	0x0000
        /*0082*/ 	.short	0x0000
        /*0084*/ 	.byte	0x00, 0xf0, 0x81, 0x06


	//----- nvinfo : EIATTR_SPARSE_MMA_MASK
	.align		4
.L_2405:
        /*0088*/ 	.byte	0x03, 0x50
        /*008a*/ 	.short	0x0000


	//----- nvinfo : EIATTR_MAXREG_COUNT
	.align		4
        /*008c*/ 	.byte	0x03, 0x1b
        /*008e*/ 	.short	0x0080


	//----- nvinfo : EIATTR_MERCURY_ISA_VERSION
	.align		4
        /*0090*/ 	.byte	0x03, 0x5f
        /*0092*/ 	.short	0x0101


	//----- nvinfo : EIATTR_EXIT_INSTR_OFFSETS
	.align		4
        /*0094*/ 	.byte	0x04, 0x1c
        /*0096*/ 	.short	(.L_2407 - .L_2406)


	//   ....[0]....
.L_2406:
        /*0098*/ 	.word	0x00000080


	//   ....[1]....
        /*009c*/ 	.word	0x00000620


	//   ....[2]....
        /*00a0*/ 	.word	0x000023d0


	//----- nvinfo : EIATTR_MAX_THREADS
	.align		4
.L_2407:
        /*00a4*/ 	.byte	0x04, 0x05
        /*00a6*/ 	.short	(.L_2409 - .L_2408)
.L_2408:
        /*00a8*/ 	.word	0x00000200
        /*00ac*/ 	.word	0x00000001
        /*00b0*/ 	.word	0x00000001


	//----- nvinfo : EIATTR_CRS_STACK_SIZE
	.align		4
.L_2409:
        /*00b4*/ 	.byte	0x04, 0x1e
        /*00b6*/ 	.short	(.L_2411 - .L_2410)
.L_2410:
        /*00b8*/ 	.word	0x00000000


	//----- nvinfo : EIATTR_CBANK_PARAM_SIZE
	.align		4
.L_2411:
        /*00bc*/ 	.byte	0x03, 0x19
        /*00be*/ 	.short	0x0501


	//----- nvinfo : EIATTR_PARAM_CBANK
	.align		4
        /*00c0*/ 	.byte	0x04, 0x0a
        /*00c2*/ 	.short	(.L_2413 - .L_2412)
	.align		4
.L_2412:
        /*00c4*/ 	.word	index@(.nv.constant0._ZN2at4cuda17kernelHistogram1DIdalLi1ELi2ELin1ELNS0_23CUDAHistogramMemoryTypeE1EZNS0_21CUDA_tensor_histogramIdaLb1EEEbNS_6TensorES4_S4_lNS_14AccumulateTypeIT0_Lb1EE4typeES8_NS0_13TensorArgTypeES9_S9_EUllE0_EEvNS0_6detail10TensorInfoIT_T1_EESF_NSC_IKS6_SE_EElS8_S8_SE_T6_)
        /*00c8*/ 	.short	0x0210
        /*00ca*/ 	.short	0x0501


	//----- nvinfo : EIATTR_SW_WAR
	.align		4
.L_2413:
        /*00cc*/ 	.byte	0x04, 0x36
        /*00ce*/ 	.short	(.L_2415 - .L_2414)
.L_2414:
        /*00d0*/ 	.word	0x00000008
.L_2415:


//--------------------- .nv.info._ZN2at4cuda17kernelHistogram1DIdalLi1ELi2ELin1ELNS0_23CUDAHistogramMemoryTypeE0EZNS0_21CUDA_tensor_histogramIdaLb1EEEbNS_6TensorES4_S4_lNS_14AccumulateTypeIT0_Lb1EE4typeES8_NS0_13TensorArgTypeES9_S9_EUllE0_EEvNS0_6detail10TensorInfoIT_T1_EESF_NSC_IKS6_SE_EElS8_S8_SE_T6_ --------------------------
	.section	.nv.info._ZN2at4cuda17kernelHistogram1DIdalLi1ELi2ELin1ELNS0_23CUDAHistogramMemoryTypeE0EZNS0_21CUDA_tensor_histogramIdaLb1EEEbNS_6TensorES4_S4_lNS_14AccumulateTypeIT0_Lb1EE4typeES8_NS0_13TensorArgTypeES9_S9_EUllE0_EEvNS0_6detail10TensorInfoIT_T1_EESF_NSC_IKS6_SE_EElS8_S8_SE_T6_,"",@"SHT_CUDA_INFO"
	.sectionflags	@""
	.align	4


	//----- nvinfo : EIATTR_CUDA_API_VERSION
	.align		4
        /*0000*/ 	.byte	0x04, 0x37
        /*0002*/ 	.short	(.L_2417 - .L_2416)
.L_2416:
        /*0004*/ 	.word	0x00000082


	//----- nvinfo : EIATTR_KPARAM_INFO
	.align		4
.L_2417:
        /*0008*/ 	.byte	0x04, 0x17
        /*000a*/ 	.short	(.L_2419 - .L_2418)
.L_2418:
        /*000c*/ 	.word	0x00000000
        /*0010*/ 	.short	0x0007
        /*0012*/ 	.short	0x0500
        /*0014*/ 	.byte	0x00, 0xf0, 0x05, 0x00


	//----- nvinfo : EIATTR_KPARAM_INFO
	.align		4
.L_2419:
        /*0018*/ 	.byte	0x04, 0x17
        /*001a*/ 	.short	(.L_2421 - .L_2420)
.L_2420:
        /*001c*/ 	.word	0x00000000
        /*0020*/ 	.short	0x0006
        /*0022*/ 	.short	0x04f8
        /*0024*/ 	.byte	0x00, 0xf0, 0x21, 0x00


	//----- nvinfo : EIATTR_KPARAM_INFO
	.align		4
.L_2421:
        /*0028*/ 	.byte	0x04, 0x17
        /*002a*/ 	.short	(.L_2423 - .L_2422)
.L_2422:
        /*002c*/ 	.word	0x00000000
        /*0030*/ 	.short	0x0005
        /*0032*/ 	.short	0x04f0
        /*0034*/ 	.byte	0x00, 0xf0, 0x21, 0x00


	//----- nvinfo : EIATTR_KPARAM_INFO
	.align		4
.L_2423:
        /*0038*/ 	.byte	0x04, 0x17
        /*003a*/ 	.short	(.L_2425 - .L_2424)
.L_2424:
        /*003c*/ 	.word	0x00000000
        /*0040*/ 	.short	0x0004
        /*0042*/ 	.short	0x04e8
        /*0044*/ 	.byte	0x00, 0xf0, 0x21, 0x00


	//----- nvinfo : EIATTR_KPARAM_INFO
	.align		4
.L_2425:
        /*0048*/ 	.byte	0x04, 0x17
        /*004a*/ 	.short	(.L_2427 - .L_2426)
.L_2426:
        /*004c*/ 	.word	0x00000000
        /*0050*/ 	.short	0x0003
        /*0052*/ 	.short	0x04e0
        /*0054*/ 	.byte	0x00, 0xf0, 0x21, 0x00


	//----- nvinfo : EIATTR_KPARAM_INFO
	.align		4
.L_2427:
        /*0058*/ 	.byte	0x04, 0x17
        /*005a*/ 	.short	(.L_2429 - .L_2428)
.L_2428:
        /*005c*/ 	.word	0x00000000
        /*0060*/ 	.short	0x0002
        /*0062*/ 	.short	0x0340
        /*0064*/ 	.byte	0x00, 0xf0, 0x81, 0x06


	//----- nvinfo : EIATTR_KPARAM_INFO
	.align		4
.L_2429:
        /*0068*/ 	.byte	0x04, 0x17
        /*006a*/ 	.short	(.L_2431 - .L_2430)
.L_2430:
        /*006c*/ 	.word	0x00000000
        /*0070*/ 	.short	0x0001
        /*0072*/ 	.short	0x01a0
        /*0074*/ 	.byte	0x00, 0xf0, 0x81, 0x06


	//----- nvinfo : EIATTR_KPARAM_INFO
	.align		4
.L_2431:
        /*0078*/ 	.byte	0x04, 0x17
        /*007a*/ 	.short	(.L_2433 - .L_2432)
.L_2432:
        /*007c*/ 	.word	0x00000000
        /*0080*/ 	.short	0x0000
        /*0082*/ 	.short	0x0000
        /*0084*/ 	.byte	0x00, 0xf0, 0x81, 0x06


	//----- nvinfo : EIATTR_SPARSE_MMA_MASK
	.align		4
.L_2433:
        /*0088*/ 	.byte	0x03, 0x50
        /*008a*/ 	.short	0x0000


	//----- nvinfo : EIATTR_MAXREG_COUNT
	.align		4
        /*008c*/ 	.byte	0x03, 0x1b
        /*008e*/ 	.short	0x0080


	//----- nvinfo : EIATTR_NUM_BARRIERS
	.align		4
        /*0090*/ 	.byte	0x02, 0x4c
        /*0092*/ 	.byte	0x01
	.zero		1


	//----- nvinfo : EIATTR_MERCURY_ISA_VERSION
	.align		4
        /*0094*/ 	.byte	0x03, 0x5f
        /*0096*/ 	.short	0x0101


	//----- nvinfo : EIATTR_EXIT_INSTR_OFFSETS
	.align		4
        /*0098*/ 	.byte	0x04, 0x1c
        /*009a*/ 	.short	(.L_2435 - .L_2434)


	//   ....[0]....
.L_2434:
        /*009c*/ 	.word	0x00002470


	//   ....[1]....
        /*00a0*/ 	.word	0x000025c0


	//----- nvinfo : EIATTR_MAX_THREADS
	.align		4
.L_2435:
        /*00a4*/ 	.byte	0x04, 0x05
        /*00a6*/ 	.short	(.L_2437 - .L_2436)
.L_2436:
        /*00a8*/ 	.word	0x00000200
        /*00ac*/ 	.word	0x00000001
        /*00b0*/ 	.word	0x00000001


	//----- nvinfo : EIATTR_CRS_STACK_SIZE
	.align		4
.L_2437:
        /*00b4*/ 	.byte	0x04, 0x1e
        /*00b6*/ 	.short	(.L_2439 - .L_2438)
.L_2438:
        /*00b8*/ 	.word	0x00000000


	//----- nvinfo : EIATTR_CBANK_PARAM_SIZE
	.align		4
.L_2439:
        /*00bc*/ 	.byte	0x03, 0x19
        /*00be*/ 	.short	0x0501


	//----- nvinfo : EIATTR_PARAM_CBANK
	.align		4
        /*00c0*/ 	.byte	0x04, 0x0a
        /*00c2*/ 	.short	(.L_2441 - .L_2440)
	.align		4
.L_2440:
        /*00c4*/ 	.word	index@(.nv.constant0._ZN2at4cuda17kernelHistogram1DIdalLi1ELi2ELin1ELNS0_23CUDAHistogramMemoryTypeE0EZNS0_21CUDA_tensor_histogramIdaLb1EEEbNS_6TensorES4_S4_lNS_14AccumulateTypeIT0_Lb1EE4typeES8_NS0_13TensorArgTypeES9_S9_EUllE0_EEvNS0_6detail10TensorInfoIT_T1_EESF_NSC_IKS6_SE_EElS8_S8_SE_T6_)
        /*00c8*/ 	.short	0x0210
        /*00ca*/ 	.short	0x0501


	//----- nvinfo : EIATTR_SW_WAR
	.align		4
.L_2441:
        /*00cc*/ 	.byte	0x04, 0x36
        /*00ce*/ 	.short	(.L_2443 - .L_2442)
.L_2442:
        /*00d0*/ 	.word	0x00000008
.L_2443:


//--------------------- .nv.info._ZN2at4cuda17kernelHistogram1DIdalLi1ELi2ELin1ELNS0_23CUDAHistogramMemoryTypeE1EZNS0_21CUDA_tensor_histogramIdaLb1EEEbNS_6TensorES4_S4_lNS_14AccumulateTypeIT0_Lb1EE4typeES8_NS0_13TensorArgTypeES9_S9_EUllE_EEvNS0_6detail10TensorInfoIT_T1_EESF_NSC_IKS6_SE_EElS8_S8_SE_T6_ --------------------------
	.section	.nv.info._ZN2at4cuda17kernelHistogram1DIdalLi1ELi2ELin1ELNS0_23CUDAHistogramMemoryTypeE1EZNS0_21CUDA_tensor_histogramIdaLb1EEEbNS_6TensorES4_S4_lNS_14AccumulateTypeIT0_Lb1EE4typeES8_NS0_13TensorArgTypeES9_S9_EUllE_EEvNS0_6detail10TensorInfoIT_T1_EESF_NSC_IKS6_SE_EElS8_S8_SE_T6_,"",@"SHT_CUDA_INFO"
	.sectionflags	@""
	.align	4


	//----- nvinfo : EIATTR_CUDA_API_VERSION
	.align		4
        /*0000*/ 	.byte	0x04, 0x37
        /*0002*/ 	.short	(.L_2445 - .L_2444)
.L_2444:
        /*0004*/ 	.word	0x00000082


	//----- nvinfo : EIATTR_KPARAM_INFO
	.align		4
.L_2445:
        /*0008*/ 	.byte	0x04, 0x17
        /*000a*/ 	.short	(.L_2447 - .L_2446)
.L_2446:
        /*000c*/ 	.word	0x00000000
        /*0010*/ 	.short	0x0007
        /*0012*/ 	.short	0x0500
        /*0014*/ 	.byte	0x00, 0xf0, 0x81, 0x06


	//----- nvinfo : EIATTR_KPARAM_INFO
	.align		4
.L_2447:
        /*0018*/ 	.byte	0x04, 0x17
        /*001a*/ 	.short	(.L_2449 - .L_2448)
.L_2448:
        /*001c*/ 	.word	0x00000000
        /*0020*/ 	.short	0x0006
        /*0022*/ 	.short	0x04f8
        /*0024*/ 	.byte	0x00, 0xf0, 0x21, 0x00


	//----- nvinfo : EIATTR_KPARAM_INFO
	.align		4
.L_2449:
        /*0028*/ 	.byte	0x04, 0x17
        /*002a*/ 	.short	(.L_2451 - .L_2450)
.L_2450:
        /*002c*/ 	.word	0x00000000
        /*0030*/ 	.short	0x0005
        /*0032*/ 	.short	0x04f0
        /*0034*/ 	.byte	0x00, 0xf0, 0x21, 0x00


	//----- nvinfo : EIATTR_KPARAM_INFO
	.align		4
.L_2451:
        /*0038*/ 	.byte	0x04, 0x17
        /*003a*/ 	.short	(.L_2453 - .L_2452)
.L_2452:
        /*003c*/ 	.word	0x00000000
        /*0040*/ 	.short	0x0004
        /*0042*/ 	.short	0x04e8
        /*0044*/ 	.byte	0x00, 0xf0, 0x21, 0x00


	//----- nvinfo : EIATTR_KPARAM_INFO
	.align		4
.L_2453:
        /*0048*/ 	.byte	0x04, 0x17
        /*004a*/ 	.short	(.L_2455 - .L_2454)
.L_2454:
        /*004c*/ 	.word	0x00000000
        /*0050*/ 	.short	0x0003
        /*0052*/ 	.short	0x04e0
        /*0054*/ 	.byte	0x00, 0xf0, 0x21, 0x00


	//----- nvinfo : EIATTR_KPARAM_INFO
	.align		4
.L_2455:
        /*0058*/ 	.byte	0x04, 0x17
        /*005a*/ 	.short	(.L_2457 - .L_2456)
.L_2456:
        /*005c*/ 	.word	0x00000000
        /*0060*/ 	.short	0x0002
        /*0062*/ 	.short	0x0340
        /*0064*/ 	.byte	0x00, 0xf0, 0x81, 0x06


	//----- nvinfo : EIATTR_KPARAM_INFO
	.align		4
.L_2457:
        /*0068*/ 	.byte	0x04, 0x17
        /*006a*/ 	.short	(.L_2459 - .L_2458)
.L_2458:
        /*006c*/ 	.word	0x00000000
        /*0070*/ 	.short	0x0001
        /*0072*/ 	.short	0x01a0
        /*0074*/ 	.byte	0x00, 0xf0, 0x81, 0x06


	//----- nvinfo : EIATTR_KPARAM_INFO
	.align		4
.L_2459:
        /*0078*/ 	.byte	0x04, 0x17
        /*007a*/ 	.short	(.L_2461 - .L_2460)
.L_2460:
        /*007c*/ 	.word	0x00000000
        /*0080*/ 	.short	0x0000
        /*0082*/ 	.short	0x0000
        /*0084*/ 	.byte	0x00, 0xf0, 0x81, 0x06


	//----- nvinfo : EIATTR_SPARSE_MMA_MASK
	.align		4
.L_2461:
        /*0088*/ 	.byte	0x03, 0x50
        /*008a*/ 	.short	0x0000


	//----- nvinfo : EIATTR_MAXREG_COUNT
	.align		4
        /*008c*/ 	.byte	0x03, 0x1b
        /*008e*/ 	.short	0x0080


	//----- nvinfo : EIATTR_MERCURY_ISA_VERSION
	.align		4
        /*0090*/ 	.byte	0x03, 0x5f
        /*0092*/ 	.short	0x0101


	//----- nvinfo : EIATTR_EXIT_INSTR_OFFSETS
	.align		4
        /*0094*/ 	.byte	0x04, 0x1c
        /*0096*/ 	.short	(.L_2463 - .L_2462)


	//   ....[0]....
.L_2462:
        /*0098*/ 	.word	0x00000080


	//   ....[1]....
        /*009c*/ 	.word	0x00000690


	//   ....[2]....
        /*00a0*/ 	.word	0x000024b0


	//----- nvinfo : EIATTR_MAX_THREADS
	.align		4
.L_2463:
        /*00a4*/ 	.byte	0x04, 0x05
        /*00a6*/ 	.short	(.L_2465 - .L_2464)
.L_2464:
        /*00a8*/ 	.word	0x00000200
        /*00ac*/ 	.word	0x00000001
        /*00b0*/ 	.word	0x00000001


	//----- nvinfo : EIATTR_CRS_STACK_SIZE
	.align		4
.L_2465:
        /*00b4*/ 	.byte	0x04, 0x1e
        /*00b6*/ 	.short	(.L_2467 - .L_2466)
.L_2466:
        /*00b8*/ 	.word	0x00000000


	//----- nvinfo : EIATTR_CBANK_PARAM_SIZE
	.align		4
.L_2467:
        /*00bc*/ 	.byte	0x03, 0x19
        /*00be*/ 	.short	0x06a0


	//----- nvinfo : EIATTR_PARAM_CBANK
	.align		4
        /*00c0*/ 	.byte	0x04, 0x0a
        /*00c2*/ 	.short	(.L_2469 - .L_2468)
	.align		4
.L_2468:
        /*00c4*/ 	.word	index@(.nv.constant0._ZN2at4cuda17kernelHistogram1DIdalLi1ELi2ELin1ELNS0_23CUDAHistogramMemoryTypeE1EZNS0_21CUDA_tensor_histogramIdaLb1EEEbNS_6TensorES4_S4_lNS_14AccumulateTypeIT0_Lb1EE4typeES8_NS0_13TensorArgTypeES9_S9_EUllE_EEvNS0_6detail10TensorInfoIT_T1_EESF_NSC_IKS6_SE_EElS8_S8_SE_T6_)
        /*00c8*/ 	.short	0x0210
        /*00ca*/ 	.short	0x06a0


	//----- nvinfo : EIATTR_SW_WAR
	.align		4
.L_2469:
        /*00cc*/ 	.byte	0x04, 0x36
        /*00ce*/ 	.short	(.L_2471 - .L_2470)
.L_2470:
        /*00d0*/ 	.word	0x00000008
.L_2471:


//--------------------- .nv.info._ZN2at4cuda17kernelHistogram1DIdalLi1ELi2ELin1ELNS0_23CUDAHistogramMemoryTypeE0EZNS0_21CUDA_tensor_histogramIdaLb1EEEbNS_6TensorES4_S4_lNS_14AccumulateTypeIT0_Lb1EE4typeES8_NS0_13TensorArgTypeES9_S9_EUllE_EEvNS0_6detail10TensorInfoIT_T1_EESF_NSC_IKS6_SE_EElS8_S8_SE_T6_ --------------------------
	.section	.nv.info._ZN2at4cuda17kernelHistogram1DIdalLi1ELi2ELin1ELNS0_23CUDAHistogramMemoryTypeE0EZNS0_21CUDA_tensor_histogramIdaLb1EEEbNS_6TensorES4_S4_lNS_14AccumulateTypeIT0_Lb1EE4typeES8_NS0_13TensorArgTypeES9_S9_EUllE_EEvNS0_6detail10TensorInfoIT_T1_EESF_NSC_IKS6_SE_EElS8_S8_SE_T6_,"",@"SHT_CUDA_INFO"
	.sectionflags	@""
	.align	4


	//----- nvinfo : EIATTR_CUDA_API_VERSION
	.align		4
        /*0000*/ 	.byte	0x04, 0x37
        /*0002*/ 	.short	(.L_2473 - .L_2472)
.L_2472:
        /*0004*/ 	.word	0x00000082


	//----- nvinfo : EIATTR_KPARAM_INFO
	.align		4
.L_2473:
        /*0008*/ 	.byte	0x04, 0x17
        /*000a*/ 	.short	(.L_2475 - .L_2474)
.L_2474:
        /*000c*/ 	.word	0x00000000
        /*0010*/ 	.short	0x0007
        /*0012*/ 	.short	0x0500
        /*0014*/ 	.byte	0x00, 0xf0, 0x81, 0x06


	//----- nvinfo : EIATTR_KPARAM_INFO
	.align		4
.L_2475:
        /*0018*/ 	.byte	0x04, 0x17
        /*001a*/ 	.short	(.L_2477 - .L_2476)
.L_2476:
        /*001c*/ 	.word	0x00000000
        /*0020*/ 	.short	0x0006
        /*0022*/ 	.short	0x04f8
        /*0024*/ 	.byte	0x00, 0xf0, 0x21, 0x00


	//----- nvinfo : EIATTR_KPARAM_INFO
	.align		4
.L_2477:
        /*0028*/ 	.byte	0x04, 0x17
        /*002a*/ 	.short	(.L_2479 - .L_2478)
.L_2478:
        /*002c*/ 	.word	0x00000000
        /*0030*/ 	.short	0x0005
        /*0032*/ 	.short	0x04f0
        /*0034*/ 	.byte	0x00, 0xf0, 0x21, 0x00


	//----- nvinfo : EIATTR_KPARAM_INFO
	.align		4
.L_2479:
        /*0038*/ 	.byte	0x04, 0x17
        /*003a*/ 	.short	(.L_2481 - .L_2480)
.L_2480:
        /*003c*/ 	.word	0x00000000
        /*0040*/ 	.short	0x0004
        /*0042*/ 	.short	0x04e8
        /*0044*/ 	.byte	0x00, 0xf0, 0x21, 0x00


	//----- nvinfo : EIATTR_KPARAM_INFO
	.align		4
.L_2481:
        /*0048*/ 	.byte	0x04, 0x17
        /*004a*/ 	.short	(.L_2483 - .L_2482)
.L_2482:
        /*004c*/ 	.word	0x00000000
        /*0050*/ 	.short	0x0003
        /*0052*/ 	.short	0x04e0
        /*0054*/ 	.byte	0x00, 0xf0, 0x21, 0x00


	//----- nvinfo : EIATTR_KPARAM_INFO
	.align		4
.L_2483:
        /*0058*/ 	.byte	0x04, 0x17
        /*005a*/ 	.short	(.L_2485 - .L_2484)
.L_2484:
        /*005c*/ 	.word	0x00000000
        /*0060*/ 	.short	0x0002
        /*0062*/ 	.short	0x0340
        /*0064*/ 	.byte	0x00, 0xf0, 0x81, 0x06


	//----- nvinfo : EIATTR_KPARAM_INFO
	.align		4
.L_2485:
        /*0068*/ 	.byte	0x04, 0x17
        /*006a*/ 	.short	(.L_2487 - .L_2486)
.L_2486:
        /*006c*/ 	.word	0x00000000
        /*0070*/ 	.short	0x0001
        /*0072*/ 	.short	0x01a0
        /*0074*/ 	.byte	0x00, 0xf0, 0x81, 0x06


	//----- nvinfo : EIATTR_KPARAM_INFO
	.align		4
.L_2487:
        /*0078*/ 	.byte	0x04, 0x17
        /*007a*/ 	.short	(.L_2489 - .L_2488)
.L_2488:
        /*007c*/ 	.word	0x00000000
        /*0080*/ 	.short	0x0000
        /*0082*/ 	.short	0x0000
        /*0084*/ 	.byte	0x00, 0xf0, 0x81, 0x06


	//----- nvinfo : EIATTR_SPARSE_MMA_MASK
	.align		4
.L_2489:
        /*0088*/ 	.byte	0x03, 0x50
        /*008a*/ 	.short	0x0000


	//----- nvinfo : EIATTR_MAXREG_COUNT
	.align		4
        /*008c*/ 	.byte	0x03, 0x1b
        /*008e*/ 	.short	0x0080


	//----- nvinfo : EIATTR_NUM_BARRIERS
	.align		4
        /*0090*/ 	.byte	0x02, 0x4c
        /*0092*/ 	.byte	0x01
	.zero		1


	//----- nvinfo : EIATTR_MERCURY_ISA_VERSION
	.align		4
        /*0094*/ 	.byte	0x03, 0x5f
        /*0096*/ 	.short	0x0101


	//----- nvinfo : EIATTR_EXIT_INSTR_OFFSETS
	.align		4
        /*0098*/ 	.byte	0x04, 0x1c
        /*009a*/ 	.short	(.L_2491 - .L_2490)


	//   ....[0]....
.L_2490:
        /*009c*/ 	.word	0x00002590


	//   ....[1]....
        /*00a0*/ 	.word	0x000026e0


	//----- nvinfo : EIATTR_MAX_THREADS
	.align		4
.L_2491:
        /*00a4*/ 	.byte	0x04, 0x05
        /*00a6*/ 	.short	(.L_2493 - .L_2492)
.L_2492:
        /*00a8*/ 	.word	0x00000200
        /*00ac*/ 	.word	0x00000001
        /*00b0*/ 	.word	0x00000001


	//----- nvinfo : EIATTR_CRS_STACK_SIZE
	.align		4
.L_2493:
        /*00b4*/ 	.byte	0x04, 0x1e
        /*00b6*/ 	.short	(.L_2495 - .L_2494)
.L_2494:
        /*00b8*/ 	.word	0x00000000


	//----- nvinfo : EIATTR_CBANK_PARAM_SIZE
	.align		4
.L_2495:
        /*00bc*/ 	.byte	0x03, 0x19
        /*00be*/ 	.short	0x06a0


	//----- nvinfo : EIATTR_PARAM_CBANK
	.align		4
        /*00c0*/ 	.byte	0x04, 0x0a
        /*00c2*/ 	.short	(.L_2497 - .L_2496)
	.align		4
.L_2496:
        /*00c4*/ 	.word	index@(.nv.constant0._ZN2at4cuda17kernelHistogram1DIdalLi1ELi2ELin1ELNS0_23CUDAHistogramMemoryTypeE0EZNS0_21CUDA_tensor_histogramIdaLb1EEEbNS_6TensorES4_S4_lNS_14AccumulateTypeIT0_Lb1EE4typeES8_NS0_13TensorArgTypeES9_S9_EUllE_EEvNS0_6detail10TensorInfoIT_T1_EESF_NSC_IKS6_SE_EElS8_S8_SE_T6_)
        /*00c8*/ 	.short	0x0210
        /*00ca*/ 	.short	0x06a0


	//----- nvinfo : EIATTR_SW_WAR
	.align		4
.L_2497:
        /*00cc*/ 	.byte	0x04, 0x36
        /*00ce*/ 	.short	(.L_2499 - .L_2498)
.L_2498:
        /*00d0*/ 	.word	0x00000008
.L_2499:


//--------------------- .nv.info._ZN2at4cuda17kernelHistogram1DIlalLi1ELi2ELin1ELNS0_23CUDAHistogramMemoryTypeE1EZNS0_21CUDA_tensor_histogramIlaLb0EEEbNS_6TensorES4_S4_lNS_14AccumulateTypeIT0_Lb1EE4typeES8_NS0_13TensorArgTypeES9_S9_EUllE0_EEvNS0_6detail10TensorInfoIT_T1_EESF_NSC_IKS6_SE_EElS8_S8_SE_T6_ --------------------------
	.section	.nv.info._ZN2at4cuda17kernelHistogram1DIlalLi1ELi2ELin1ELNS0_23CUDAHistogramMemoryTypeE1EZNS0_21CUDA_tensor_histogramIlaLb0EEEbNS_6TensorES4_S4_lNS_14AccumulateTypeIT0_Lb1EE4typeES8_NS0_13TensorArgTypeES9_S9_EUllE0_EEvNS0_6detail10TensorInfoIT_T1_EESF_NSC_IKS6_SE_EElS8_S8_SE_T6_,"",@"SHT_CUDA_INFO"
	.sectionflags	@""
	.align	4


	//----- nvinfo : EIATTR_CUDA_API_VERSION
	.align		4
        /*0000*/ 	.byte	0x04, 0x37
        /*0002*/ 	.short	(.L_2501 - .L_2500)
.L_2500:
        /*0004*/ 	.word	0x00000082


	//----- nvinfo : EIATTR_KPARAM_INFO
	.align		4
.L_2501:
        /*0008*/ 	.byte	0x04, 0x17
        /*000a*/ 	.short	(.L_2503 - .L_2502)
.L_2502:
        /*000c*/ 	.word	0x00000000
        /*0010*/ 	.short	0x0007
        /*0012*/ 	.short	0x0500
        /*0014*/ 	.byte	0x00, 0xf0, 0x05, 0x00


	//----- nvinfo : EIATTR_KPARAM_INFO
	.align		4
.L_2503:
        /*0018*/ 	.byte	0x04, 0x17
        /*001a*/ 	.short	(.L_2505 - .L_2504)
.L_2504:
        /*001c*/ 	.word	0x00000000
        /*0020*/ 	.short	0x0006
        /*0022*/ 	.short	0x04f8
        /*0024*/ 	.byte	0x00, 0xf0, 0x21, 0x00


	//----- nvinfo : EIATTR_KPARAM_INFO
	.align		4
.L_2505:
        /*0028*/ 	.byte	0x04, 0x17
        /*002a*/ 	.short	(.L_2507 - .L_2506)
.L_2506:
        /*002c*/ 	.word	0x00000000
        /*0030*/ 	.short	0x0005
        /*0032*/ 	.short	0x04f0
        /*0034*/ 	.byte	0x00, 0xf0, 0x21, 0x00


	//----- nvinfo : EIATTR_KPARAM_INFO
	.align		4
.L_2507:
        /*0038*/ 	.byte	0x04, 0x17
        /*003a*/ 	.short	(.L_2509 - .L_2508)
.L_2508:
        /*003c*/ 	.word	0x00000000
        /*0040*/ 	.short	0x0004
        /*0042*/ 	.short	0x04e8
        /*0044*/ 	.byte	0x00, 0xf0, 0x21, 0x00


	//----- nvinfo : EIATTR_KPARAM_INFO
	.align		4
.L_2509:
        /*0048*/ 	.byte	0x04, 0x17
        /*004a*/ 	.short	(.L_2511 - .L_2510)
.L_2510:
        /*004c*/ 	.word	0x00000000
        /*0050*/ 	.short	0x0003
        /*0052*/ 	.short	0x04e0
        /*0054*/ 	.byte	0x00, 0xf0, 0x21, 0x00


	//----- nvinfo : EIATTR_KPARAM_INFO
	.align		4
.L_2511:
        /*0058*/ 	.byte	0x04, 0x17
        /*005a*/ 	.short	(.L_2513 - .L_2512)
.L_2512:
        /*005c*/ 	.word	0x00000000
        /*0060*/ 	.short	0x0002
        /*0062*/ 	.short	0x0340
        /*0064*/ 	.byte	0x00, 0xf0, 0x81, 0x06


	//----- nvinfo : EIATTR_KPARAM_INFO
	.align		4
.L_2513:
        /*0068*/ 	.byte	0x04, 0x17
        /*006a*/ 	.short	(.L_2515 - .L_2514)
.L_2514:
        /*006c*/ 	.word	0x00000000
        /*0070*/ 	.short	0x0001
        /*0072*/ 	.short	0x01a0
        /*0074*/ 	.byte	0x00, 0xf0, 0x81, 0x06


	//----- nvinfo : EIATTR_KPARAM_INFO
	.align		4
.L_2515:
        /*0078*/ 	.byte	0x04, 0x17
        /*007a*/ 	.short	(.L_2517 - .L_2516)
.L_2516:
        /*007c*/ 	.word	0x00000000
        /*0080*/ 	.short	0x0000
        /*0082*/ 	.short	0x0000
        /*0084*/ 	.byte	0x00, 0xf0, 0x81, 0x06


	//----- nvinfo : EIATTR_SPARSE_MMA_MASK
	.align		4
.L_2517:
        /*0088*/ 	.byte	0x03, 0x50
        /*008a*/ 	.short	0x0000


	//----- nvinfo : EIATTR_MAXREG_COUNT
	.align		4
        /*008c*/ 	.byte	0x03, 0x1b
        /*008e*/ 	.short	0x0080


	//----- nvinfo : EIATTR_MERCURY_ISA_VERSION
	.align		4
        /*0090*/ 	.byte	0x03, 0x5f
        /*0092*/ 	.short	0x0101


	//----- nvinfo : EIATTR_EXIT_INSTR_OFFSETS
	.align		4
        /*0094*/ 	.byte	0x04, 0x1c
        /*0096*/ 	.short	(.L_2519 - .L_2518)


	//   ....[0]....
.L_2518:
        /*0098*/ 	.word	0x00000080


	//   ....[1]....
        /*009c*/ 	.word	0x00000620


	//   ....[2]....
        /*00a0*/ 	.word	0x000023d0


	//----- nvinfo : EIATTR_MAX_THREADS
	.align		4
.L_2519:
        /*00a4*/ 	.byte	0x04, 0x05
        /*00a6*/ 	.short	(.L_2521 - .L_2520)
.L_2520:
        /*00a8*/ 	.word	0x00000200
        /*00ac*/ 	.word	0x00000001
        /*00b0*/ 	.word	0x00000001


	//----- nvinfo : EIATTR_CRS_STACK_SIZE
	.align		4
.L_2521:
        /*00b4*/ 	.byte	0x04, 0x1e
        /*00b6*/ 	.short	(.L_2523 - .L_2522)
.L_2522:
        /*00b8*/ 	.word	0x00000000


	//----- nvinfo : EIATTR_CBANK_PARAM_SIZE
	.align		4
.L_2523:
        /*00bc*/ 	.byte	0x03, 0x19
        /*00be*/ 	.short	0x0501


	//----- nvinfo : EIATTR_PARAM_CBANK
	.align		4
        /*00c0*/ 	.byte	0x04, 0x0a
        /*00c2*/ 	.short	(.L_2525 - .L_2524)
	.align		4
.L_2524:
        /*00c4*/ 	.word	index@(.nv.constant0._ZN2at4cuda17kernelHistogram1DIlalLi1ELi2ELin1ELNS0_23CUDAHistogramMemoryTypeE1EZNS0_21CUDA_tensor_histogramIlaLb0EEEbNS_6TensorES4_S4_lNS_14AccumulateTypeIT0_Lb1EE4typeES8_NS0_13TensorArgTypeES9_S9_EUllE0_EEvNS0_6detail10TensorInfoIT_T1_EESF_NSC_IKS6_SE_EElS8_S8_SE_T6_)
        /*00c8*/ 	.short	0x0210
        /*00ca*/ 	.short	0x0501


	//----- nvinfo : EIATTR_SW_WAR
	.align		4
.L_2525:
        /*00cc*/ 	.byte	0x04, 0x36
        /*00ce*/ 	.short	(.L_2527 - .L_2526)
.L_2526:
        /*00d0*/ 	.word	0x00000008
.L_2527:


//--------------------- .nv.info._ZN2at4cuda17kernelHistogram1DIlalLi1ELi2ELin1ELNS0_23CUDAHistogramMemoryTypeE0EZNS0_21CUDA_tensor_histogramIlaLb0EEEbNS_6TensorES4_S4_lNS_14AccumulateTypeIT0_Lb1EE4typeES8_NS0_13TensorArgTypeES9_S9_EUllE0_EEvNS0_6detail10TensorInfoIT_T1_EESF_NSC_IKS6_SE_EElS8_S8_SE_T6_ --------------------------
	.section	.nv.info._ZN2at4cuda17kernelHistogram1DIlalLi1ELi2ELin1ELNS0_23CUDAHistogramMemoryTypeE0EZNS0_21CUDA_tensor_histogramIlaLb0EEEbNS_6TensorES4_S4_lNS_14AccumulateTypeIT0_Lb1EE4typeES8_NS0_13TensorArgTypeES9_S9_EUllE0_EEvNS0_6detail10TensorInfoIT_T1_EESF_NSC_IKS6_SE_EElS8_S8_SE_T6_,"",@"SHT_CUDA_INFO"
	.sectionflags	@""
	.align	4


	//----- nvinfo : EIATTR_CUDA_API_VERSION
	.align		4
        /*0000*/ 	.byte	0x04, 0x37
        /*0002*/ 	.short	(.L_2529 - .L_2528)
.L_2528:
        /*0004*/ 	.word	0x00000082


	//----- nvinfo : EIATTR_KPARAM_INFO
	.align		4
.L_2529:
        /*0008*/ 	.byte	0x04, 0x17
        /*000a*/ 	.short	(.L_2531 - .L_2530)
.L_2530:
        /*000c*/ 	.word	0x00000000
        /*0010*/ 	.short	0x0007
        /*0012*/ 	.short	0x0500
        /*0014*/ 	.byte	0x00, 0xf0, 0x05, 0x00


	//----- nvinfo : EIATTR_KPARAM_INFO
	.align		4
.L_2531:
        /*0018*/ 	.byte	0x04, 0x17
        /*001a*/ 	.short	(.L_2533 - .L_2532)
.L_2532:
        /*001c*/ 	.word	0x00000000
        /*0020*/ 	.short	0x0006
        /*0022*/ 	.short	0x04f8
        /*0024*/ 	.byte	0x00, 0xf0, 0x21, 0x00


	//----- nvinfo : EIATTR_KPARAM_INFO
	.align		4
.L_2533:
        /*0028*/ 	.byte	0x04, 0x17
        /*002a*/ 	.short	(.L_2535 - .L_2534)
.L_2534:
        /*002c*/ 	.word	0x00000000
        /*0030*/ 	.short	0x0005
        /*0032*/ 	.short	0x04f0
        /*0034*/ 	.byte	0x00, 0xf0, 0x21, 0x00


	//----- nvinfo : EIATTR_KPARAM_INFO
	.align		4
.L_2535:
        /*0038*/ 	.byte	0x04, 0x17
        /*003a*/ 	.short	(.L_2537 - .L_2536)
.L_2536:
        /*003c*/ 	.word	0x00000000
        /*0040*/ 	.short	0x0004
        /*0042*/ 	.short	0x04e8
        /*0044*/ 	.byte	0x00, 0xf0, 0x21, 0x00


	//----- nvinfo : EIATTR_KPARAM_INFO
	.align		4
.L_2537:
        /*0048*/ 	.byte	0x04, 0x17
        /*004a*/ 	.short	(.L_2539 - .L_2538)
.L_2538:
        /*004c*/ 	.word	0x00000000
        /*0050*/ 	.short	0x0003
        /*0052*/ 	.short	0x04e0
        /*0054*/ 	.byte	0x00, 0xf0, 0x21, 0x00


	//----- nvinfo : EIATTR_KPARAM_INFO
	.align		4
.L_2539:
        /*0058*/ 	.byte	0x04, 0x17
        /*005a*/ 	.short	(.L_2541 - .L_2540)
.L_2540:
        /*005c*/ 	.word	0x00000000
        /*0060*/ 	.short	0x0002
        /*0062*/ 	.short	0x0340
        /*0064*/ 	.byte	0x00, 0xf0, 0x81, 0x06


	//----- nvinfo : EIATTR_KPARAM_INFO
	.align		4
.L_2541:
        /*0068*/ 	.byte	0x04, 0x17
        /*006a*/ 	.short	(.L_2543 - .L_2542)
.L_2542:
        /*006c*/ 	.word	0x00000000
        /*0070*/ 	.short	0x0001
        /*0072*/ 	.short	0x01a0
        /*0074*/ 	.byte	0x00, 0xf0, 0x81, 0x06


	//----- nvinfo : EIATTR_KPARAM_INFO
	.align		4
.L_2543:
        /*0078*/ 	.byte	0x04, 0x17
        /*007a*/ 	.short	(.L_2545 - .L_2544)
.L_2544:
        /*007c*/ 	.word	0x00000000
        /*0080*/ 	.short	0x0000
        /*0082*/ 	.short	0x0000
        /*0084*/ 	.byte	0x00, 0xf0, 0x81, 0x06


	//----- nvinfo : EIATTR_SPARSE_MMA_MASK
	.align		4
.L_2545:
        /*0088*/ 	.byte	0x03, 0x50
        /*008a*/ 	.short	0x0000


	//----- nvinfo : EIATTR_MAXREG_COUNT
	.align		4
        /*008c*/ 	.byte	0x03, 0x1b
        /*008e*/ 	.short	0x0080


	//----- nvinfo : EIATTR_NUM_BARRIERS
	.align		4
        /*0090*/ 	.byte	0x02, 0x4c
        /*0092*/ 	.byte	0x01
	.zero		1


	//----- nvinfo : EIATTR_MERCURY_ISA_VERSION
	.align		4
        /*0094*/ 	.byte	0x03, 0x5f
        /*0096*/ 	.short	0x0101


	//----- nvinfo : EIATTR_EXIT_INSTR_OFFSETS
	.align		4
        /*0098*/ 	.byte	0x04, 0x1c
        /*009a*/ 	.short	(.L_2547 - .L_2546)


	//   ....[0]....
.L_2546:
        /*009c*/ 	.word	0x00002490


	//   ....[1]....
        /*00a0*/ 	.word	0x000025e0


	//----- nvinfo : EIATTR_MAX_THREADS
	.align		4
.L_2547:
        /*00a4*/ 	.byte	0x04, 0x05
        /*00a6*/ 	.short	(.L_2549 - .L_2548)
.L_2548:
        /*00a8*/ 	.word	0x00000200
        /*00ac*/ 	.word	0x00000001
        /*00b0*/ 	.word	0x00000001


	//----- nvinfo : EIATTR_CRS_STACK_SIZE
	.align		4
.L_2549:
        /*00b4*/ 	.byte	0x04, 0x1e
        /*00b6*/ 	.short	(.L_2551 - .L_2550)
.L_2550:
        /*00b8*/ 	.word	0x00000000


	//----- nvinfo : EIATTR_CBANK_PARAM_SIZE
	.align		4
.L_2551:
        /*00bc*/ 	.byte	0x03, 0x19
        /*00be*/ 	.short	0x0501


	//----- nvinfo : EIATTR_PARAM_CBANK
	.align		4
        /*00c0*/ 	.byte	0x04, 0x0a
        /*00c2*/ 	.short	(.L_2553 - .L_2552)
	.align		4
.L_2552:
        /*00c4*/ 	.word	index@(.nv.constant0._ZN2at4cuda17kernelHistogram1DIlalLi1ELi2ELin1ELNS0_23CUDAHistogramMemoryTypeE0EZNS0_21CUDA_tensor_histogramIlaLb0EEEbNS_6TensorES4_S4_lNS_14AccumulateTypeIT0_Lb1EE4typeES8_NS0_13TensorArgTypeES9_S9_EUllE0_EEvNS0_6detail10TensorInfoIT_T1_EESF_NSC_IKS6_SE_EElS8_S8_SE_T6_)
        /*00c8*/ 	.short	0x0210
        /*00ca*/ 	.short	0x0501


	//----- nvinfo : EIATTR_SW_WAR
	.align		4
.L_2553:
        /*00cc*/ 	.byte	0x04, 0x36
        /*00ce*/ 	.short	(.L_2555 - .L_2554)
.L_2554:
        /*00d0*/ 	.word	0x00000008
.L_2555:


//--------------------- .nv.info._ZN2at4cuda17kernelHistogram1DIlalLi1ELi2ELin1ELNS0_23CUDAHistogramMemoryTypeE1EZNS0_21CUDA_tensor_histogramIlaLb0EEEbNS_6TensorES4_S4_lNS_14AccumulateTypeIT0_Lb1EE4typeES8_NS0_13TensorArgTypeES9_S9_EUllE_EEvNS0_6detail10TensorInfoIT_T1_EESF_NSC_IKS6_SE_EElS8_S8_SE_T6_ --------------------------
	.section	.nv.info._ZN2at4cuda17kernelHistogram1DIlalLi1ELi2ELin1ELNS0_23CUDAHistogramMemoryTypeE1EZNS0_21CUDA_tensor_histogramIlaLb0EEEbNS_6TensorES4_S4_lNS_14AccumulateTypeIT0_Lb1EE4typeES8_NS0_13TensorArgTypeES9_S9_EUllE_EEvNS0_6detail10TensorInfoIT_T1_EESF_NSC_IKS6_SE_EElS8_S8_SE_T6_,"",@"SHT_CUDA_INFO"
	.sectionflags	@""
	.align	4


	//----- nvinfo : EIATTR_CUDA_API_VERSION
	.align		4
        /*0000*/ 	.byte	0x04, 0x37
        /*0002*/ 	.short	(.L_2557 - .L_2556)
.L_2556:
        /*0004*/ 	.word	0x00000082


	//----- nvinfo : EIATTR_KPARAM_INFO
	.align		4
.L_2557:
        /*0008*/ 	.byte	0x04, 0x17
        /*000a*/ 	.short	(.L_2559 - .L_2558)
.L_2558:
        /*000c*/ 	.word	0x00000000
        /*0010*/ 	.short	0x0007
        /*0012*/ 	.short	0x0500
        /*0014*/ 	.byte	0x00, 0xf0, 0x81, 0x06


	//----- nvinfo : EIATTR_KPARAM_INFO
	.align		4
.L_2559:
        /*0018*/ 	.byte	0x04, 0x17
        /*001a*/ 	.short	(.L_2561 - .L_2560)
.L_2560:
        /*001c*/ 	.word	0x00000000
        /*0020*/ 	.short	0x0006
        /*0022*/ 	.short	0x04f8
        /*0024*/ 	.byte	0x00, 0xf0, 0x21, 0x00


	//----- nvinfo : EIATTR_KPARAM_INFO
	.align		4
.L_2561:
        /*0028*/ 	.byte	0x04, 0x17
        /*002a*/ 	.short	(.L_2563 - .L_2562)
.L_2562:
        /*002c*/ 	.word	0x00000000
        /*0030*/ 	.short	0x0005
        /*0032*/ 	.short	0x04f0
        /*0034*/ 	.byte	0x00, 0xf0, 0x21, 0x00


	//----- nvinfo : EIATTR_KPARAM_INFO
	.align		4
.L_2563:
        /*0038*/ 	.byte	0x04, 0x17
        /*003a*/ 	.short	(.L_2565 - .L_2564)
.L_2564:
        /*003c*/ 	.word	0x00000000
        /*0040*/ 	.short	0x0004
        /*0042*/ 	.short	0x04e8
        /*0044*/ 	.byte	0x00, 0xf0, 0x21, 0x00


	//----- nvinfo : EIATTR_KPARAM_INFO
	.align		4
.L_2565:
        /*0048*/ 	.byte	0x04, 0x17
        /*004a*/ 	.short	(.L_2567 - .L_2566)
.L_2566:
        /*004c*/ 	.word	0x00000000
        /*0050*/ 	.short	0x0003
        /*0052*/ 	.short	0x04e0
        /*0054*/ 	.byte	0x00, 0xf0, 0x21, 0x00


	//----- nvinfo : EIATTR_KPARAM_INFO
	.align		4
.L_2567:
        /*0058*/ 	.byte	0x04, 0x17
        /*005a*/ 	.short	(.L_2569 - .L_2568)
.L_2568:
        /*005c*/ 	.word	0x00000000
        /*0060*/ 	.short	0x0002
        /*0062*/ 	.short	0x0340
        /*0064*/ 	.byte	0x00, 0xf0, 0x81, 0x06


	//----- nvinfo : EIATTR_KPARAM_INFO
	.align		4
.L_2569:
        /*0068*/ 	.byte	0x04, 0x17
        /*006a*/ 	.short	(.L_2571 - .L_2570)
.L_2570:
        /*006c*/ 	.word	0x00000000
        /*0070*/ 	.short	0x0001
        /*0072*/ 	.short	0x01a0
        /*0074*/ 	.byte	0x00, 0xf0, 0x81, 0x06


	//----- nvinfo : EIATTR_KPARAM_INFO
	.align		4
.L_2571:
        /*0078*/ 	.byte	0x04, 0x17
        /*007a*/ 	.short	(.L_2573 - .L_2572)
.L_2572:
        /*007c*/ 	.word	0x00000000
        /*0080*/ 	.short	0x0000
        /*0082*/ 	.short	0x0000
        /*0084*/ 	.byte	0x00, 0xf0, 0x81, 0x06


	//----- nvinfo : EIATTR_SPARSE_MMA_MASK
	.align		4
.L_2573:
        /*0088*/ 	.byte	0x03, 0x50
        /*008a*/ 	.short	0x0000


	//----- nvinfo : EIATTR_MAXREG_COUNT
	.align		4
        /*008c*/ 	.byte	0x03, 0x1b
        /*008e*/ 	.short	0x0080


	//----- nvinfo : EIATTR_MERCURY_ISA_VERSION
	.align		4
        /*0090*/ 	.byte	0x03, 0x5f
        /*0092*/ 	.short	0x0101


	//----- nvinfo : EIATTR_EXIT_INSTR_OFFSETS
	.align		4
        /*0094*/ 	.byte	0x04, 0x1c
        /*0096*/ 	.short	(.L_2575 - .L_2574)


	//   ....[0]....
.L_2574:
        /*0098*/ 	.word	0x00000080


	//   ....[1]....
        /*009c*/ 	.word	0x00000690


	//   ....[2]....
        /*00a0*/ 	.word	0x000024b0


	//----- nvinfo : EIATTR_MAX_THREADS
	.align		4
.L_2575:
        /*00a4*/ 	.byte	0x04, 0x05
        /*00a6*/ 	.short	(.L_2577 - .L_2576)
.L_2576:
        /*00a8*/ 	.word	0x00000200
        /*00ac*/ 	.word	0x00000001
        /*00b0*/ 	.word	0x00000001


	//----- nvinfo : EIATTR_CRS_STACK_SIZE
	.align		4
.L_2577:
        /*00b4*/ 	.byte	0x04, 0x1e
        /*00b6*/ 	.short	(.L_2579 - .L_2578)
.L_2578:
        /*00b8*/ 	.word	0x00000000


	//----- nvinfo : EIATTR_CBANK_PARAM_SIZE
	.align		4
.L_2579:
        /*00bc*/ 	.byte	0x03, 0x19
        /*00be*/ 	.short	0x06a0


	//----- nvinfo : EIATTR_PARAM_CBANK
	.align		4
        /*00c0*/ 	.byte	0x04, 0x0a
        /*00c2*/ 	.short	(.L_2581 - .L_2580)
	.align		4
.L_2580:
        /*00c4*/ 	.word	index@(.nv.constant0._ZN2at4cuda17kernelHistogram1DIlalLi1ELi2ELin1ELNS0_23CUDAHistogramMemoryTypeE1EZNS0_21CUDA_tensor_histogramIlaLb0EEEbNS_6TensorES4_S4_lNS_14AccumulateTypeIT0_Lb1EE4typeES8_NS0_13TensorArgTypeES9_S9_EUllE_EEvNS0_6detail10TensorInfoIT_T1_EESF_NSC_IKS6_SE_EElS8_S8_SE_T6_)
        /*00c8*/ 	.short	0x0210
        /*00ca*/ 	.short	0x06a0


	//----- nvinfo : EIATTR_SW_WAR
	.align		4
.L_2581:
        /*00cc*/ 	.byte	0x04, 0x36
        /*00ce*/ 	.short	(.L_2583 - .L_2582)
.L_2582:
        /*00d0*/ 	.word	0x00000008
.L_2583:


//--------------------- .nv.info._ZN2at4cuda17kernelHistogram1DIlalLi1ELi2ELin1ELNS0_23CUDAHistogramMemoryTypeE0EZNS0_21CUDA_tensor_histogramIlaLb0EEEbNS_6TensorES4_S4_lNS_14AccumulateTypeIT0_Lb1EE4typeES8_NS0_13TensorArgTypeES9_S9_EUllE_EEvNS0_6detail10TensorInfoIT_T1_EESF_NSC_IKS6_SE_EElS8_S8_SE_T6_ --------------------------
	.section	.nv.info._ZN2at4cuda17kernelHistogram1DIlalLi1ELi2ELin1ELNS0_23CUDAHistogramMemoryTypeE0EZNS0_21CUDA_tensor_histogramIlaLb0EEEbNS_6TensorES4_S4_lNS_14AccumulateTypeIT0_Lb1EE4typeES8_NS0_13TensorArgTypeES9_S9_EUllE_EEvNS0_6detail10TensorInfoIT_T1_EESF_NSC_IKS6_SE_EElS8_S8_SE_T6_,"",@"SHT_CUDA_INFO"
	.sectionflags	@""
	.align	4


	//----- nvinfo : EIATTR_CUDA_API_VERSION
	.align		4
        /*0000*/ 	.byte	0x04, 0x37
        /*0002*/ 	.short	(.L_2585 - .L_2584)
.L_2584:
        /*0004*/ 	.word	0x00000082


	//----- nvinfo : EIATTR_KPARAM_INFO
	.align		4
.L_2585:
        /*0008*/ 	.byte	0x04, 0x17
        /*000a*/ 	.short	(.L_2587 - .L_2586)
.L_2586:
        /*000c*/ 	.word	0x00000000
        /*0010*/ 	.short	0x0007
        /*0012*/ 	.short	0x0500
        /*0014*/ 	.byte	0x00, 0xf0, 0x81, 0x06


	//----- nvinfo : EIATTR_KPARAM_INFO
	.align		4
.L_2587:
        /*0018*/ 	.byte	0x04, 0x17
        /*001a*/ 	.short	(.L_2589 - .L_2588)
.L_2588:
        /*001c*/ 	.word	0x00000000
        /*0020*/ 	.short	0x0006
        /*0022*/ 	.short	0x04f8
        /*0024*/ 	.byte	0x00, 0xf0, 0x21, 0x00


	//----- nvinfo : EIATTR_KPARAM_INFO
	.align		4
.L_2589:
        /*0028*/ 	.byte	0x04, 0x17
        /*002a*/ 	.short	(.L_2591 - .L_2590)
.L_2590:
        /*002c*/ 	.word	0x00000000
        /*0030*/ 	.short	0x0005
        /*0032*/ 	.short	0x04f0
        /*0034*/ 	.byte	0x00, 0xf0, 0x21, 0x00


	//----- nvinfo : EIATTR_KPARAM_INFO
	.align		4
.L_2591:
        /*0038*/ 	.byte	0x04, 0x17
        /*003a*/ 	.short	(.L_2593 - .L_2592)
.L_2592:
        /*003c*/ 	.word	0x00000000
        /*0040*/ 	.short	0x0004
        /*0042*/ 	.short	0x04e8
        /*0044*/ 	.byte	0x00, 0xf0, 0x21, 0x00


	//----- nvinfo : EIATTR_KPARAM_INFO
	.align		4
.L_2593:
        /*0048*/ 	.byte	0x04, 0x17
        /*004a*/ 	.short	(.L_2595 - .L_2594)
.L_2594:
        /*004c*/ 	.word	0x00000000
        /*0050*/ 	.short	0x0003
        /*0052*/ 	.short	0x04e0
        /*0054*/ 	.byte	0x00, 0xf0, 0x21, 0x00


	//----- nvinfo : EIATTR_KPARAM_INFO
	.align		4
.L_2595:
        /*0058*/ 	.byte	0x04, 0x17
        /*005a*/ 	.short	(.L_2597 - .L_2596)
.L_2596:
        /*005c*/ 	.word	0x00000000
        /*0060*/ 	.short	0x0002
        /*0062*/ 	.short	0x0340
        /*0064*/ 	.byte	0x00, 0xf0, 0x81, 0x06


	//----- nvinfo : EIATTR_KPARAM_INFO
	.align		4
.L_2597:
        /*0068*/ 	.byte	0x04, 0x17
        /*006a*/ 	.short	(.L_2599 - .L_2598)
.L_2598:
        /*006c*/ 	.word	0x00000000
        /*0070*/ 	.short	0x0001
        /*0072*/ 	.short	0x01a0
        /*0074*/ 	.byte	0x00, 0xf0, 0x81, 0x06


	//----- nvinfo : EIATTR_KPARAM_INFO
	.align		4
.L_2599:
        /*0078*/ 	.byte	0x04, 0x17
        /*007a*/ 	.short	(.L_2601 - .L_2600)
.L_2600:
        /*007c*/ 	.word	0x00000000
        /*0080*/ 	.short	0x0000
        /*0082*/ 	.short	0x0000
        /*0084*/ 	.byte	0x00, 0xf0, 0x81, 0x06


	//----- nvinfo : EIATTR_SPARSE_MMA_MASK
	.align		4
.L_2601:
        /*0088*/ 	.byte	0x03, 0x50
        /*008a*/ 	.short	0x0000


	//----- nvinfo : EIATTR_MAXREG_COUNT
	.align		4
        /*008c*/ 	.byte	0x03, 0x1b
        /*008e*/ 	.short	0x0080


	//----- nvinfo : EIATTR_NUM_BARRIERS
	.align		4
        /*0090*/ 	.byte	0x02, 0x4c
        /*0092*/ 	.byte	0x01
	.zero		1


	//----- nvinfo : EIATTR_MERCURY_ISA_VERSION
	.align		4
        /*0094*/ 	.byte	0x03, 0x5f
        /*0096*/ 	.short	0x0101


	//----- nvinfo : EIATTR_EXIT_INSTR_OFFSETS
	.align		4
        /*0098*/ 	.byte	0x04, 0x1c
        /*009a*/ 	.short	(.L_2603 - .L_2602)


	//   ....[0]....
.L_2602:
        /*009c*/ 	.word	0x000025b0


	//   ....[1]....
        /*00a0*/ 	.word	0x00002700


	//----- nvinfo : EIATTR_MAX_THREADS
	.align		4
.L_2603:
        /*00a4*/ 	.byte	0x04, 0x05
        /*00a6*/ 	.short	(.L_2605 - .L_2604)
.L_2604:
        /*00a8*/ 	.word	0x00000200
        /*00ac*/ 	.word	0x00000001
        /*00b0*/ 	.word	0x00000001


	//----- nvinfo : EIATTR_CRS_STACK_SIZE
	.align		4
.L_2605:
        /*00b4*/ 	.byte	0x04, 0x1e
        /*00b6*/ 	.short	(.L_2607 - .L_2606)
.L_2606:
        /*00b8*/ 	.word	0x00000000


	//----- nvinfo : EIATTR_CBANK_PARAM_SIZE
	.align		4
.L_2607:
        /*00bc*/ 	.byte	0x03, 0x19
        /*00be*/ 	.short	0x06a0


	//----- nvinfo : EIATTR_PARAM_CBANK
	.align		4
        /*00c0*/ 	.byte	0x04, 0x0a
        /*00c2*/ 	.short	(.L_2609 - .L_2608)
	.align		4
.L_2608:
        /*00c4*/ 	.word	index@(.nv.constant0._ZN2at4cuda17kernelHistogram1DIlalLi1ELi2ELin1ELNS0_23CUDAHistogramMemoryTypeE0EZNS0_21CUDA_tensor_histogramIlaLb0EEEbNS_6TensorES4_S4_lNS_14AccumulateTypeIT0_Lb1EE4typeES8_NS0_13TensorArgTypeES9_S9_EUllE_EEvNS0_6detail10TensorInfoIT_T1_EESF_NSC_IKS6_SE_EElS8_S8_SE_T6_)
        /*00c8*/ 	.short	0x0210
        /*00ca*/ 	.short	0x06a0


	//----- nvinfo : EIATTR_SW_WAR
	.align		4
.L_2609:
        /*00cc*/ 	.byte	0x04, 0x36
        /*00ce*/ 	.short	(.L_2611 - .L_2610)
.L_2610:
        /*00d0*/ 	.word	0x00000008
.L_2611:


//--------------------- .nv.info._ZN2at4cuda17kernelHistogram1DIfalLi1ELi2ELin1ELNS0_23CUDAHistogramMemoryTypeE1EZNS0_21CUDA_tensor_histogramIfaLb1EEEbNS_6TensorES4_S4_lNS_14AccumulateTypeIT0_Lb1EE4typeES8_NS0_13TensorArgTypeES9_S9_EUllE0_EEvNS0_6detail10TensorInfoIT_T1_EESF_NSC_IKS6_SE_EElS8_S8_SE_T6_ --------------------------
	.section	.nv.info._ZN2at4cuda17kernelHistogram1DIfalLi1ELi2ELin1ELNS0_23CUDAHistogramMemoryTypeE1EZNS0_21CUDA_tensor_histogramIfaLb1EEEbNS_6TensorES4_S4_lNS_14AccumulateTypeIT0_Lb1EE4typeES8_NS0_13TensorArgTypeES9_S9_EUllE0_EEvNS0_6detail10TensorInfoIT_T1_EESF_NSC_IKS6_SE_EElS8_S8_SE_T6_,"",@"SHT_CUDA_INFO"
	.sectionflags	@""
	.align	4


	//----- nvinfo : EIATTR_CUDA_API_VERSION
	.align		4
        /*0000*/ 	.byte	0x04, 0x37
        /*0002*/ 	.short	(.L_2613 - .L_2612)
.L_2612:
        /*0004*/ 	.word	0x00000082


	//----- nvinfo : EIATTR_KPARAM_INFO
	.align		4
.L_2613:
        /*0008*/ 	.byte	0x04, 0x17
        /*000a*/ 	.short	(.L_2615 - .L_2614)
.L_2614:
        /*000c*/ 	.word	0x00000000
        /*0010*/ 	.short	0x0007
        /*0012*/ 	.short	0x0500
        /*0014*/ 	.byte	0x00, 0xf0, 0x05, 0x00


	//----- nvinfo : EIATTR_KPARAM_INFO
	.align		4
.L_2615:
        /*0018*/ 	.byte	0x04, 0x17
        /*001a*/ 	.short	(.L_2617 - .L_2616)
.L_2616:
        /*001c*/ 	.word	0x00000000
        /*0020*/ 	.short	0x0006
        /*0022*/ 	.short	0x04f8
        /*0024*/ 	.byte	0x00, 0xf0, 0x21, 0x00


	//----- nvinfo : EIATTR_KPARAM_INFO
	.align		4
.L_2617:
        /*0028*/ 	.byte	0x04, 0x17
        /*002a*/ 	.short	(.L_2619 - .L_2618)
.L_2618:
        /*002c*/ 	.word	0x00000000
        /*0030*/ 	.short	0x0005
        /*0032*/ 	.short	0x04f0
        /*0034*/ 	.byte	0x00, 0xf0, 0x21, 0x00


	//----- nvinfo : EIATTR_KPARAM_INFO
	.align		4
.L_2619:
        /*0038*/ 	.byte	0x04, 0x17
        /*003a*/ 	.short	(.L_2621 - .L_2620)
.L_2620:
        /*003c*/ 	.word	0x00000000
        /*0040*/ 	.short	0x0004
        /*0042*/ 	.short	0x04e8
        /*0044*/ 	.byte	0x00, 0xf0, 0x21, 0x00


	//----- nvinfo : EIATTR_KPARAM_INFO
	.align		4
.L_2621:
        /*0048*/ 	.byte	0x04, 0x17
        /*004a*/ 	.short	(.L_2623 - .L_2622)
.L_2622:
        /*004c*/ 	.word	0x00000000
        /*0050*/ 	.short	0x0003
        /*0052*/ 	.short	0x04e0
        /*0054*/ 	.byte	0x00, 0xf0, 0x21, 0x00


	//----- nvinfo : EIATTR_KPARAM_INFO
	.align		4
.L_2623:
        /*0058*/ 	.byte	0x04, 0x17
        /*005a*/ 	.short	(.L_2625 - .L_2624)
.L_2624:
        /*005c*/ 	.word	0x00000000
        /*0060*/ 	.short	0x0002
        /*0062*/ 	.short	0x0340
        /*0064*/ 	.byte	0x00, 0xf0, 0x81, 0x06


	//----- nvinfo : EIATTR_KPARAM_INFO
	.align		4
.L_2625:
        /*0068*/ 	.byte	0x04, 0x17
        /*006a*/ 	.short	(.L_2627 - .L_2626)
.L_2626:
        /*006c*/ 	.word	0x00000000
        /*0070*/ 	.short	0x0001
        /*0072*/ 	.short	0x01a0
        /*0074*/ 	.byte	0x00, 0xf0, 0x81, 0x06


	//----- nvinfo : EIATTR_KPARAM_INFO
	.align		4
.L_2627:
        /*0078*/ 	.byte	0x04, 0x17
        /*007a*/ 	.short	(.L_2629 - .L_2628)
.L_2628:
        /*007c*/ 	.word	0x00000000
        /*0080*/ 	.short	0x0000
        /*0082*/ 	.short	0x0000
        /*0084*/ 	.byte	0x00, 0xf0, 0x81, 0x06


	//----- nvinfo : EIATTR_SPARSE_MMA_MASK
	.align		4
.L_2629:
        /*0088*/ 	.byte	0x03, 0x50
        /*008a*/ 	.short	0x0000


	//----- nvinfo : EIATTR_MAXREG_COUNT
	.align		4
        /*008c*/ 	.byte	0x03, 0x1b
        /*008e*/ 	.short	0x0080


	//----- nvinfo : EIATTR_MERCURY_ISA_VERSION
	.align		4
        /*0090*/ 	.byte	0x03, 0x5f
        /*0092*/ 	.short	0x0101


	//----- nvinfo : EIATTR_EXIT_INSTR_OFFSETS
	.align		4
        /*0094*/ 	.byte	0x04, 0x1c
        /*0096*/ 	.short	(.L_2631 - .L_2630)


	//   ....[0]....
.L_2630:
        /*0098*/ 	.word	0x00000080


	//   ....[1]....
        /*009c*/ 	.word	0x00000610


	//   ....[2]....
        /*00a0*/ 	.word	0x000023b0


	//----- nvinfo : EIATTR_MAX_THREADS
	.align		4
.L_2631:
        /*00a4*/ 	.byte	0x04, 0x05
        /*00a6*/ 	.short	(.L_2633 - .L_2632)
.L_2632:
        /*00a8*/ 	.word	0x00000200
        /*00ac*/ 	.word	0x00000001
        /*00b0*/ 	.word	0x00000001


	//----- nvinfo : EIATTR_CRS_STACK_SIZE
	.align		4
.L_2633:
        /*00b4*/ 	.byte	0x04, 0x1e
        /*00b6*/ 	.short	(.L_2635 - .L_2634)
.L_2634:
        /*00b8*/ 	.word	0x00000000


	//----- nvinfo : EIATTR_CBANK_PARAM_SIZE
	.align		4
.L_2635:
        /*00bc*/ 	.byte	0x03, 0x19
        /*00be*/ 	.short	0x0501


	//----- nvinfo : EIATTR_PARAM_CBANK
	.align		4
        /*00c0*/ 	.byte	0x04, 0x0a
        /*00c2*/ 	.short	(.L_2637 - .L_2636)
	.align		4
.L_2636:
        /*00c4*/ 	.word	index@(.nv.constant0._ZN2at4cuda17kernelHistogram1DIfalLi1ELi2ELin1ELNS0_23CUDAHistogramMemoryTypeE1EZNS0_21CUDA_tensor_histogramIfaLb1EEEbNS_6TensorES4_S4_lNS_14AccumulateTypeIT0_Lb1EE4typeES8_NS0_13TensorArgTypeES9_S9_EUllE0_EEvNS0_6detail10TensorInfoIT_T1_EESF_NSC_IKS6_SE_EElS8_S8_SE_T6_)
        /*00c8*/ 	.short	0x0210
        /*00ca*/ 	.short	0x0501


	//----- nvinfo : EIATTR_SW_WAR
	.align		4
.L_2637:
        /*00cc*/ 	.byte	0x04, 0x36
        /*00ce*/ 	.short	(.L_2639 - .L_2638)
.L_2638:
        /*00d0*/ 	.word	0x00000008
.L_2639:


//--------------------- .nv.info._ZN2at4cuda17kernelHistogram1DIfalLi1ELi2ELin1ELNS0_23CUDAHistogramMemoryTypeE0EZNS0_21CUDA_tensor_histogramIfaLb1EEEbNS_6TensorES4_S4_lNS_14AccumulateTypeIT0_Lb1EE4typeES8_NS0_13TensorArgTypeES9_S9_EUllE0_EEvNS0_6detail10TensorInfoIT_T1_EESF_NSC_IKS6_SE_EElS8_S8_SE_T6_ --------------------------
	.section	.nv.info._ZN2at4cuda17kernelHistogram1DIfalLi1ELi2ELin1ELNS0_23CUDAHistogramMemoryTypeE0EZNS0_21CUDA_tensor_histogramIfaLb1EEEbNS_6TensorES4_S4_lNS_14AccumulateTypeIT0_Lb1EE4typeES8_NS0_13TensorArgTypeES9_S9_EUllE0_EEvNS0_6detail10TensorInfoIT_T1_EESF_NSC_IKS6_SE_EElS8_S8_SE_T6_,"",@"SHT_CUDA_INFO"
	.sectionflags	@""
	.align	4


	//----- nvinfo : EIATTR_CUDA_API_VERSION
	.align		4
        /*0000*/ 	.byte	0x04, 0x37
        /*0002*/ 	.short	(.L_2641 - .L_2640)
.L_2640:
        /*0004*/ 	.word	0x00000082


	//----- nvinfo : EIATTR_KPARAM_INFO
	.align		4
.L_2641:
        /*0008*/ 	.byte	0x04, 0x17
        /*000a*/ 	.short	(.L_2643 - .L_2642)
.L_2642:
        /*000c*/ 	.word	0x00000000
        /*0010*/ 	.short	0x0007
        /*0012*/ 	.short	0x0500
        /*0014*/ 	.byte	0x00, 0xf0, 0x05, 0x00


	//----- nvinfo : EIATTR_KPARAM_INFO
	.align		4
.L_2643:
        /*0018*/ 	.byte	0x04, 0x17
        /*001a*/ 	.short	(.L_2645 - .L_2644)
.L_2644:
        /*001c*/ 	.word	0x00000000
        /*0020*/ 	.short	0x0006
        /*0022*/ 	.short	0x04f8
        /*0024*/ 	.byte	0x00, 0xf0, 0x21, 0x00


	//----- nvinfo : EIATTR_KPARAM_INFO
	.align		4
.L_2645:
        /*0028*/ 	.byte	0x04, 0x17
        /*002a*/ 	.short	(.L_2647 - .L_2646)
.L_2646:
        /*002c*/ 	.word	0x00000000
        /*0030*/ 	.short	0x0005
        /*0032*/ 	.short	0x04f0
        /*0034*/ 	.byte	0x00, 0xf0, 0x21, 0x00


	//----- nvinfo : EIATTR_KPARAM_INFO
	.align		4
.L_2647:
        /*0038*/ 	.byte	0x04, 0x17
        /*003a*/ 	.short	(.L_2649 - .L_2648)
.L_2648:
        /*003c*/ 	.word	0x00000000
        /*0040*/ 	.short	0x0004
        /*0042*/ 	.short	0x04e8
        /*0044*/ 	.byte	0x00, 0xf0, 0x21, 0x00


	//----- nvinfo : EIATTR_KPARAM_INFO
	.align		4
.L_2649:
        /*0048*/ 	.byte	0x04, 0x17
        /*004a*/ 	.short	(.L_2651 - .L_2650)
.L_2650:
        /*004c*/ 	.word	0x00000000
        /*0050*/ 	.short	0x0003
        /*0052*/ 	.short	0x04e0
        /*0054*/ 	.byte	0x00, 0xf0, 0x21, 0x00


	//----- nvinfo : EIATTR_KPARAM_INFO
	.align		4
.L_2651:
        /*0058*/ 	.byte	0x04, 0x17
        /*005a*/ 	.short	(.L_2653 - .L_2652)
.L_2652:
        /*005c*/ 	.word	0x00000000
        /*0060*/ 	.short	0x0002
        /*0062*/ 	.short	0x0340
        /*0064*/ 	.byte	0x00, 0xf0, 0x81, 0x06


	//----- nvinfo : EIATTR_KPARAM_INFO
	.align		4
.L_2653:
        /*0068*/ 	.byte	0x04, 0x17
        /*006a*/ 	.short	(.L_2655 - .L_2654)
.L_2654:
        /*006c*/ 	.word	0x00000000
        /*0070*/ 	.short	0x0001
        /*0072*/ 	.short	0x01a0
        /*0074*/ 	.byte	0x00, 0xf0, 0x81, 0x06


	//----- nvinfo : EIATTR_KPARAM_INFO
	.align		4
.L_2655:
        /*0078*/ 	.byte	0x04, 0x17
        /*007a*/ 	.short	(.L_2657 - .L_2656)
.L_2656:
        /*007c*/ 	.word	0x00000000
        /*0080*/ 	.short	0x0000
        /*0082*/ 	.short	0x0000
        /*0084*/ 	.byte	0x00, 0xf0, 0x81, 0x06


	//----- nvinfo : EIATTR_SPARSE_MMA_MASK
	.align		4
.L_2657:
        /*0088*/ 	.byte	0x03, 0x50
        /*008a*/ 	.short	0x0000


	//----- nvinfo : EIATTR_MAXREG_COUNT
	.align		4
        /*008c*/ 	.byte	0x03, 0x1b
        /*008e*/ 	.short	0x0080


	//----- nvinfo : EIATTR_NUM_BARRIERS
	.align		4
        /*0090*/ 	.byte	0x02, 0x4c
        /*0092*/ 	.byte	0x01
	.zero		1


	//----- nvinfo : EIATTR_MERCURY_ISA_VERSION
	.align		4
        /*0094*/ 	.byte	0x03, 0x5f
        /*0096*/ 	.short	0x0101


	//----- nvinfo : EIATTR_EXIT_INSTR_OFFSETS
	.align		4
        /*0098*/ 	.byte	0x04, 0x1c
        /*009a*/ 	.short	(.L_2659 - .L_2658)


	//   ....[0]....
.L_2658:
        /*009c*/ 	.word	0x00002470


	//   ....[1]....
        /*00a0*/ 	.word	0x000025c0


	//----- nvinfo : EIATTR_MAX_THREADS
	.align		4
.L_2659:
        /*00a4*/ 	.byte	0x04, 0x05
        /*00a6*/ 	.short	(.L_2661 - .L_2660)
.L_2660:
        /*00a8*/ 	.word	0x00000200
        /*00ac*/ 	.word	0x00000001
        /*00b0*/ 	.word	0x00000001


	//----- nvinfo : EIATTR_CRS_STACK_SIZE
	.align		4
.L_2661:
        /*00b4*/ 	.byte	0x04, 0x1e
        /*00b6*/ 	.short	(.L_2663 - .L_2662)
.L_2662:
        /*00b8*/ 	.word	0x00000000


	//----- nvinfo : EIATTR_CBANK_PARAM_SIZE
	.align		4
.L_2663:
        /*00bc*/ 	.byte	0x03, 0x19
        /*00be*/ 	.short	0x0501


	//----- nvinfo : EIATTR_PARAM_CBANK
	.align		4
        /*00c0*/ 	.byte	0x04, 0x0a
        /*00c2*/ 	.short	(.L_2665 - .L_2664)
	.align		4
.L_2664:
        /*00c4*/ 	.word	index@(.nv.constant0._ZN2at4cuda17kernelHistogram1DIfalLi1ELi2ELin1ELNS0_23CUDAHistogramMemoryTypeE0EZNS0_21CUDA_tensor_histogramIfaLb1EEEbNS_6TensorES4_S4_lNS_14AccumulateTypeIT0_Lb1EE4typeES8_NS0_13TensorArgTypeES9_S9_EUllE0_EEvNS0_6detail10TensorInfoIT_T1_EESF_NSC_IKS6_SE_EElS8_S8_SE_T6_)
        /*00c8*/ 	.short	0x0210
        /*00ca*/ 	.short	0x0501


	//----- nvinfo : EIATTR_SW_WAR
	.align		4
.L_2665:
        /*00cc*/ 	.byte	0x04, 0x36
        /*00ce*/ 	.short	(.L_2667 - .L_2666)
.L_2666:
        /*00d0*/ 	.word	0x00000008
.L_2667:


//--------------------- .nv.info._ZN2at4cuda17kernelHistogram1DIfalLi1ELi2ELin1ELNS0_23CUDAHistogramMemoryTypeE1EZNS0_21CUDA_tensor_histogramIfaLb1EEEbNS_6TensorES4_S4_lNS_14AccumulateTypeIT0_Lb1EE4typeES8_NS0_13TensorArgTypeES9_S9_EUllE_EEvNS0_6detail10TensorInfoIT_T1_EESF_NSC_IKS6_SE_EElS8_S8_SE_T6_ --------------------------
	.section	.nv.info._ZN2at4cuda17kernelHistogram1DIfalLi1ELi2ELin1ELNS0_23CUDAHistogramMemoryTypeE1EZNS0_21CUDA_tensor_histogramIfaLb1EEEbNS_6TensorES4_S4_lNS_14AccumulateTypeIT0_Lb1EE4typeES8_NS0_13TensorArgTypeES9_S9_EUllE_EEvNS0_6detail10TensorInfoIT_T1_EESF_NSC_IKS6_SE_EElS8_S8_SE_T6_,"",@"SHT_CUDA_INFO"
	.sectionflags	@""
	.align	4


	//----- nvinfo : EIATTR_CUDA_API_VERSION
	.align		4
        /*0000*/ 	.byte	0x04, 0x37
        /*0002*/ 	.short	(.L_2669 - .L_2668)
.L_2668:
        /*0004*/ 	.word	0x00000082


	//----- nvinfo : EIATTR_KPARAM_INFO
	.align		4
.L_2669:
        /*0008*/ 	.byte	0x04, 0x17
        /*000a*/ 	.short	(.L_2671 - .L_2670)
.L_2670:
        /*000c*/ 	.word	0x00000000
        /*0010*/ 	.short	0x0007
        /*0012*/ 	.short	0x0500
        /*0014*/ 	.byte	0x00, 0xf0, 0x81, 0x06


	//----- nvinfo : EIATTR_KPARAM_INFO
	.align		4
.L_2671:
        /*0018*/ 	.byte	0x04, 0x17
        /*001a*/ 	.short	(.L_2673 - .L_2672)
.L_2672:
        /*001c*/ 	.word	0x00000000
        /*0020*/ 	.short	0x0006
        /*0022*/ 	.short	0x04f8
        /*0024*/ 	.byte	0x00, 0xf0, 0x21, 0x00


	//----- nvinfo : EIATTR_KPARAM_INFO
	.align		4
.L_2673:
        /*0028*/ 	.byte	0x04, 0x17
        /*002a*/ 	.short	(.L_2675 - .L_2674)
.L_2674:
        /*002c*/ 	.word	0x00000000
        /*0030*/ 	.short	0x0005
        /*0032*/ 	.short	0x04f0
        /*0034*/ 	.byte	0x00, 0xf0, 0x21, 0x00


	//----- nvinfo : EIATTR_KPARAM_INFO
	.align		4
.L_2675:
        /*0038*/ 	.byte	0x04, 0x17
        /*003a*/ 	.short	(.L_2677 - .L_2676)
.L_2676:
        /*003c*/ 	.word	0x00000000
        /*0040*/ 	.short	0x0004
        /*0042*/ 	.short	0x04e8
        /*0044*/ 	.byte	0x00, 0xf0, 0x21, 0x00


	//----- nvinfo : EIATTR_KPARAM_INFO
	.align		4
.L_2677:
        /*0048*/ 	.byte	0x04, 0x17
        /*004a*/ 	.short	(.L_2679 - .L_2678)
.L_2678:
        /*004c*/ 	.word	0x00000000
        /*0050*/ 	.short	0x0003
        /*0052*/ 	.short	0x04e0
        /*0054*/ 	.byte	0x00, 0xf0, 0x21, 0x00


	//----- nvinfo : EIATTR_KPARAM_INFO
	.align		4
.L_2679:
        /*0058*/ 	.byte	0x04, 0x17
        /*005a*/ 	.short	(.L_2681 - .L_2680)
.L_2680:
        /*005c*/ 	.word	0x00000000
        /*0060*/ 	.short	0x0002
        /*0062*/ 	.short	0x0340
        /*0064*/ 	.byte	0x00, 0xf0, 0x81, 0x06


	//----- nvinfo : EIATTR_KPARAM_INFO
	.align		4
.L_2681:
        /*0068*/ 	.byte	0x04, 0x17
        /*006a*/ 	.short	(.L_2683 - .L_2682)
.L_2682:
        /*006c*/ 	.word	0x00000000
        /*0070*/ 	.short	0x0001
        /*0072*/ 	.short	0x01a0
        /*0074*/ 	.byte	0x00, 0xf0, 0x81, 0x06


	//----- nvinfo : EIATTR_KPARAM_INFO
	.align		4
.L_2683:
        /*0078*/ 	.byte	0x04, 0x17
        /*007a*/ 	.short	(.L_2685 - .L_2684)
.L_2684:
        /*007c*/ 	.word	0x00000000
        /*0080*/ 	.short	0x0000
        /*0082*/ 	.short	0x0000
        /*0084*/ 	.byte	0x00, 0xf0, 0x81, 0x06


	//----- nvinfo : EIATTR_SPARSE_MMA_MASK
	.align		4
.L_2685:
        /*0088*/ 	.byte	0x03, 0x50
        /*008a*/ 	.short	0x0000


	//----- nvinfo : EIATTR_MAXREG_COUNT
	.align		4
        /*008c*/ 	.byte	0x03, 0x1b
        /*008e*/ 	.short	0x0080


	//----- nvinfo : EIATTR_MERCURY_ISA_VERSION
	.align		4
        /*0090*/ 	.byte	0x03, 0x5f
        /*0092*/ 	.short	0x0101


	//----- nvinfo : EIATTR_EXIT_INSTR_OFFSETS
	.align		4
        /*0094*/ 	.byte	0x04, 0x1c
        /*0096*/ 	.short	(.L_2687 - .L_2686)


	//   ....[0]....
.L_2686:
        /*0098*/ 	.word	0x00000080


	//   ....[1]....
        /*009c*/ 	.word	0x000006a0


	//   ....[2]....
        /*00a0*/ 	.word	0x000024d0


	//----- nvinfo : EIATTR_MAX_THREADS
	.align		4
.L_2687:
        /*00a4*/ 	.byte	0x04, 0x05
        /*00a6*/ 	.short	(.L_2689 - .L_2688)
.L_2688:
        /*00a8*/ 	.word	0x00000200
        /*00ac*/ 	.word	0x00000001
        /*00b0*/ 	.word	0x00000001


	//----- nvinfo : EIATTR_CRS_STACK_SIZE
	.align		4
.L_2689:
        /*00b4*/ 	.byte	0x04, 0x1e
        /*00b6*/ 	.short	(.L_2691 - .L_2690)
.L_2690:
        /*00b8*/ 	.word	0x00000000


	//----- nvinfo : EIATTR_CBANK_PARAM_SIZE
	.align		4
.L_2691:
        /*00bc*/ 	.byte	0x03, 0x19
        /*00be*/ 	.short	0x06a0


	//----- nvinfo : EIATTR_PARAM_CBANK
	.align		4
        /*00c0*/ 	.byte	0x04, 0x0a
        /*00c2*/ 	.short	(.L_2693 - .L_2692)
	.align		4
.L_2692:
        /*00c4*/ 	.word	index@(.nv.constant0._ZN2at4cuda17kernelHistogram1DIfalLi1ELi2ELin1ELNS0_23CUDAHistogramMemoryTypeE1EZNS0_21CUDA_tensor_histogramIfaLb1EEEbNS_6TensorES4_S4_lNS_14AccumulateTypeIT0_Lb1EE4typeES8_NS0_13TensorArgTypeES9_S9_EUllE_EEvNS0_6detail10TensorInfoIT_T1_EESF_NSC_IKS6_SE_EElS8_S8_SE_T6_)
        /*00c8*/ 	.short	0x0210
        /*00ca*/ 	.short	0x06a0


	//----- nvinfo : EIATTR_SW_WAR
	.align		4
.L_2693:
        /*00cc*/ 	.byte	0x04, 0x36
        /*00ce*/ 	.short	(.L_2695 - .L_2694)
.L_2694:
        /*00d0*/ 	.word	0x00000008
.L_2695:


//--------------------- .nv.info._ZN2at4cuda17kernelHistogram1DIfalLi1ELi2ELin1ELNS0_23CUDAHistogramMemoryTypeE0EZNS0_21CUDA_tensor_histogramIfaLb1EEEbNS_6TensorES4_S4_lNS_14AccumulateTypeIT0_Lb1EE4typeES8_NS0_13TensorArgTypeES9_S9_EUllE_EEvNS0_6detail10TensorInfoIT_T1_EESF_NSC_IKS6_SE_EElS8_S8_SE_T6_ --------------------------
	.section	.nv.info._ZN2at4cuda17kernelHistogram1DIfalLi1ELi2ELin1ELNS0_23CUDAHistogramMemoryTypeE0EZNS0_21CUDA_tensor_histogramIfaLb1EEEbNS_6TensorES4_S4_lNS_14AccumulateTypeIT0_Lb1EE4typeES8_NS0_13TensorArgTypeES9_S9_EUllE_EEvNS0_6detail10TensorInfoIT_T1_EESF_NSC_IKS6_SE_EElS8_S8_SE_T6_,"",@"SHT_CUDA_INFO"
	.sectionflags	@""
	.align	4


	//----- nvinfo : EIATTR_CUDA_API_VERSION
	.align		4
        /*0000*/ 	.byte	0x04, 0x37
        /*0002*/ 	.short	(.L_2697 - .L_2696)
.L_2696:
        /*0004*/ 	.word	0x00000082


	//----- nvinfo : EIATTR_KPARAM_INFO
	.align		4
.L_2697:
        /*0008*/ 	.byte	0x04, 0x17
        /*000a*/ 	.short	(.L_2699 - .L_2698)
.L_2698:
        /*000c*/ 	.word	0x00000000
        /*0010*/ 	.short	0x0007
        /*0012*/ 	.short	0x0500
        /*0014*/ 	.byte	0x00, 0xf0, 0x81, 0x06


	//----- nvinfo : EIATTR_KPARAM_INFO
	.align		4
.L_2699:
        /*0018*/ 	.byte	0x04, 0x17
        /*001a*/ 	.short	(.L_2701 - .L_2700)
.L_2700:
        /*001c*/ 	.word	0x00000000
        /*0020*/ 	.short	0x0006
        /*0022*/ 	.short	0x04f8
        /*0024*/ 	.byte	0x00, 0xf0, 0x21, 0x00


	//----- nvinfo : EIATTR_KPARAM_INFO
	.align		4
.L_2701:
        /*0028*/ 	.byte	0x04, 0x17
        /*002a*/ 	.short	(.L_2703 - .L_2702)
.L_2702:
        /*002c*/ 	.word	0x00000000
        /*0030*/ 	.short	0x0005
        /*0032*/ 	.short	0x04f0
        /*0034*/ 	.byte	0x00, 0xf0, 0x21, 0x00


	//----- nvinfo : EIATTR_KPARAM_INFO
	.align		4
.L_2703:
        /*0038*/ 	.byte	0x04, 0x17
        /*003a*/ 	.short	(.L_2705 - .L_2704)
.L_2704:
        /*003c*/ 	.word	0x00000000
        /*0040*/ 	.short	0x0004
        /*0042*/ 	.short	0x04e8
        /*0044*/ 	.byte	0x00, 0xf0, 0x21, 0x00


	//----- nvinfo : EIATTR_KPARAM_INFO
	.align		4
.L_2705:
        /*0048*/ 	.byte	0x04, 0x17
        /*004a*/ 	.short	(.L_2707 - .L_2706)
.L_2706:
        /*004c*/ 	.word	0x00000000
        /*0050*/ 	.short	0x0003
        /*0052*/ 	.short	0x04e0
        /*0054*/ 	.byte	0x00, 0xf0, 0x21, 0x00


	//----- nvinfo : EIATTR_KPARAM_INFO
	.align		4
.L_2707:
        /*0058*/ 	.byte	0x04, 0x17
        /*005a*/ 	.short	(.L_2709 - .L_2708)
.L_2708:
        /*005c*/ 	.word	0x00000000
        /*0060*/ 	.short	0x0002
        /*0062*/ 	.short	0x0340
        /*0064*/ 	.byte	0x00, 0xf0, 0x81, 0x06


	//----- nvinfo : EIATTR_KPARAM_INFO
	.align		4
.L_2709:
        /*0068*/ 	.byte	0x04, 0x17
        /*006a*/ 	.short	(.L_2711 - .L_2710)
.L_2710:
        /*006c*/ 	.word	0x00000000
        /*0070*/ 	.short	0x0001
        /*0072*/ 	.short	0x01a0
        /*0074*/ 	.byte	0x00, 0xf0, 0x81, 0x06


	//----- nvinfo : EIATTR_KPARAM_INFO
	.align		4
.L_2711:
        /*0078*/ 	.byte	0x04, 0x17
        /*007a*/ 	.short	(.L_2713 - .L_2712)
.L_2712:
        /*007c*/ 	.word	0x00000000
        /*0080*/ 	.short	0x0000
        /*0082*/ 	.short	0x0000
        /*0084*/ 	.byte	0x00, 0xf0, 0x81, 0x06


	//----- nvinfo : EIATTR_SPARSE_MMA_MASK
	.align		4
.L_2713:
        /*0088*/ 	.byte	0x03, 0x50
        /*008a*/ 	.short	0x0000


	//----- nvinfo : EIATTR_MAXREG_COUNT
	.align		4
        /*008c*/ 	.byte	0x03, 0x1b
        /*008e*/ 	.short	0x0080


	//----- nvinfo : EIATTR_NUM_BARRIERS
	.align		4
        /*0090*/ 	.byte	0x02, 0x4c
        /*0092*/ 	.byte	0x01
	.zero		1


	//----- nvinfo : EIATTR_MERCURY_ISA_VERSION
	.align		4
        /*0094*/ 	.byte	0x03, 0x5f
        /*0096*/ 	.short	0x0101


	//----- nvinfo : EIATTR_EXIT_INSTR_OFFSETS
	.align		4
        /*0098*/ 	.byte	0x04, 0x1c
        /*009a*/ 	.short	(.L_2715 - .L_2714)


	//   ....[0]....
.L_2714:
        /*009c*/ 	.word	0x00002580


	//   ....[1]....
        /*00a0*/ 	.word	0x000026d0


	//----- nvinfo : EIATTR_MAX_THREADS
	.align		4
.L_2715:
        /*00a4*/ 	.byte	0x04, 0x05
        /*00a6*/ 	.short	(.L_2717 - .L_2716)
.L_2716:
        /*00a8*/ 	.word	0x00000200
        /*00ac*/ 	.word	0x00000001
        /*00b0*/ 	.word	0x00000001


	//----- nvinfo : EIATTR_CRS_STACK_SIZE
	.align		4
.L_2717:
        /*00b4*/ 	.byte	0x04, 0x1e
        /*00b6*/ 	.short	(.L_2719 - .L_2718)
.L_2718:
        /*00b8*/ 	.word	0x00000000


	//----- nvinfo : EIATTR_CBANK_PARAM_SIZE
	.align		4
.L_2719:
        /*00bc*/ 	.byte	0x03, 0x19
        /*00be*/ 	.short	0x06a0


	//----- nvinfo : EIATTR_PARAM_CBANK
	.align		4
        /*00c0*/ 	.byte	0x04, 0x0a
        /*00c2*/ 	.short	(.L_2721 - .L_2720)
	.align		4
.L_2720:
        /*00c4*/ 	.word	index@(.nv.constant0._ZN2at4cuda17kernelHistogram1DIfalLi1ELi2ELin1ELNS0_23CUDAHistogramMemoryTypeE0EZNS0_21CUDA_tensor_histogramIfaLb1EEEbNS_6TensorES4_S4_lNS_14AccumulateTypeIT0_Lb1EE4typeES8_NS0_13TensorArgTypeES9_S9_EUllE_EEvNS0_6detail10TensorInfoIT_T1_EESF_NSC_IKS6_SE_EElS8_S8_SE_T6_)
        /*00c8*/ 	.short	0x0210
        /*00ca*/ 	.short	0x06a0


	//----- nvinfo : EIATTR_SW_WAR
	.align		4
.L_2721:
        /*00cc*/ 	.byte	0x04, 0x36
        /*00ce*/ 	.short	(.L_2723 - .L_2722)
.L_2722:
        /*00d0*/ 	.word	0x00000008
.L_2723:


//--------------------- .nv.info._ZN2at4cuda17kernelHistogram1DIdhlLi1ELi2ELin1ELNS0_23CUDAHistogramMemoryTypeE1EZNS0_21CUDA_tensor_histogramIdhLb1EEEbNS_6TensorES4_S4_lNS_14AccumulateTypeIT0_Lb1EE4typeES8_NS0_13TensorArgTypeES9_S9_EUllE0_EEvNS0_6detail10TensorInfoIT_T1_EESF_NSC_IKS6_SE_EElS8_S8_SE_T6_ --------------------------
	.section	.nv.info._ZN2at4cuda17kernelHistogram1DIdhlLi1ELi2ELin1ELNS0_23CUDAHistogramMemoryTypeE1EZNS0_21CUDA_tensor_histogramIdhLb1EEEbNS_6TensorES4_S4_lNS_14AccumulateTypeIT0_Lb1EE4typeES8_NS0_13TensorArgTypeES9_S9_EUllE0_EEvNS0_6detail10TensorInfoIT_T1_EESF_NSC_IKS6_SE_EElS8_S8_SE_T6_,"",@"SHT_CUDA_INFO"
	.sectionflags	@""
	.align	4


	//----- nvinfo : EIATTR_CUDA_API_VERSION
	.align		4
        /*0000*/ 	.byte	0x04, 0x37
        /*0002*/ 	.short	(.L_2725 - .L_2724)
.L_2724:
        /*0004*/ 	.word	0x00000082


	//----- nvinfo : EIATTR_KPARAM_INFO
	.align		4
.L_2725:
        /*0008*/ 	.byte	0x04, 0x17
        /*000a*/ 	.short	(.L_2727 - .L_2726)
.L_2726:
        /*000c*/ 	.word	0x00000000
        /*0010*/ 	.short	0x0007
        /*0012*/ 	.short	0x0500
        /*0014*/ 	.byte	0x00, 0xf0, 0x05, 0x00


	//----- nvinfo : EIATTR_KPARAM_INFO
	.align		4
.L_2727:
        /*0018*/ 	.byte	0x04, 0x17
        /*001a*/ 	.short	(.L_2729 - .L_2728)
.L_2728:
        /*001c*/ 	.word	0x00000000
        /*0020*/ 	.short	0x0006
        /*0022*/ 	.short	0x04f8
        /*0024*/ 	.byte	0x00, 0xf0, 0x21, 0x00


	//----- nvinfo : EIATTR_KPARAM_INFO
	.align		4
.L_2729:
        /*0028*/ 	.byte	0x04, 0x17
        /*002a*/ 	.short	(.L_2731 - .L_2730)
.L_2730:
        /*002c*/ 	.word	0x00000000
        /*0030*/ 	.short	0x0005
        /*0032*/ 	.short	0x04f0
        /*0034*/ 	.byte	0x00, 0xf0, 0x21, 0x00


	//----- nvinfo : EIATTR_KPARAM_INFO
	.align		4
.L_2731:
        /*0038*/ 	.byte	0x04, 0x17
        /*003a*/ 	.short	(.L_2733 - .L_2732)
.L_2732:
        /*003c*/ 	.word	0x00000000
        /*0040*/ 	.short	0x0004
        /*0042*/ 	.short	0x04e8
        /*0044*/ 	.byte	0x00, 0xf0, 0x21, 0x00


	//----- nvinfo : EIATTR_KPARAM_INFO
	.align		4
.L_2733:
        /*0048*/ 	.byte	0x04, 0x17
        /*004a*/ 	.short	(.L_2735 - .L_2734)
.L_2734:
        /*004c*/ 	.word	0x00000000
        /*0050*/ 	.short	0x0003
        /*0052*/ 	.short	0x04e0
        /*0054*/ 	.byte	0x00, 0xf0, 0x21, 0x00


	//----- nvinfo : EIATTR_KPARAM_INFO
	.align		4
.L_2735:
        /*0058*/ 	.byte	0x04, 0x17
        /*005a*/ 	.short	(.L_2737 - .L_2736)
.L_2736:
        /*005c*/ 	.word	0x00000000
        /*0060*/ 	.short	0x0002
        /*0062*/ 	.short	0x0340
        /*0064*/ 	.byte	0x00, 0xf0, 0x81, 0x06


	//----- nvinfo : EIATTR_KPARAM_INFO
	.align		4
.L_2737:
        /*0068*/ 	.byte	0x04, 0x17
        /*006a*/ 	.short	(.L_2739 - .L_2738)
.L_2738:
        /*006c*/ 	.word	0x00000000
        /*0070*/ 	.short	0x0001
        /*0072*/ 	.short	0x01a0
        /*0074*/ 	.byte	0x00, 0xf0, 0x81, 0x06


	//----- nvinfo : EIATTR_KPARAM_INFO
	.align		4
.L_2739:
        /*0078*/ 	.byte	0x04, 0x17
        /*007a*/ 	.short	(.L_2741 - .L_2740)
.L_2740:
        /*007c*/ 	.word	0x00000000
        /*0080*/ 	.short	0x0000
        /*0082*/ 	.short	0x0000
        /*0084*/ 	.byte	0x00, 0xf0, 0x81, 0x06


	//----- nvinfo : EIATTR_SPARSE_MMA_MASK
	.align		4
.L_2741:
        /*0088*/ 	.byte	0x03, 0x50
        /*008a*/ 	.short	0x0000


	//----- nvinfo : EIATTR_MAXREG_COUNT
	.align		4
        /*008c*/ 	.byte	0x03, 0x1b
        /*008e*/ 	.short	0x0080


	//----- nvinfo : EIATTR_MERCURY_ISA_VERSION
	.align		4
        /*0090*/ 	.byte	0x03, 0x5f
        /*0092*/ 	.short	0x0101


	//----- nvinfo : EIATTR_EXIT_INSTR_OFFSETS
	.align		4
        /*0094*/ 	.byte	0x04, 0x1c
        /*0096*/ 	.short	(.L_2743 - .L_2742)


	//   ....[0]....
.L_2742:
        /*0098*/ 	.word	0x00000080


	//   ....[1]....
        /*009c*/ 	.word	0x00000610


	//   ....[2]....
        /*00a0*/ 	.word	0x000023b0


	//----- nvinfo : EIATTR_MAX_THREADS
	.align		4
.L_2743:
        /*00a4*/ 	.byte	0x04, 0x05
        /*00a6*/ 	.short	(.L_2745 - .L_2744)
.L_2744:
        /*00a8*/ 	.word	0x00000200
        /*00ac*/ 	.word	0x00000001
        /*00b0*/ 	.word	0x00000001


	//----- nvinfo : EIATTR_CRS_STACK_SIZE
	.align		4
.L_2745:
        /*00b4*/ 	.byte	0x04, 0x1e
        /*00b6*/ 	.short	(.L_2747 - .L_2746)
.L_2746:
        /*00b8*/ 	.word	0x00000000


	//----- nvinfo : EIATTR_CBANK_PARAM_SIZE
	.align		4
.L_2747:
        /*00bc*/ 	.byte	0x03, 0x19
        /*00be*/ 	.short	0x0501


	//----- nvinfo : EIATTR_PARAM_CBANK
	.align		4
        /*00c0*/ 	.byte	0x04, 0x0a
        /*00c2*/ 	.short	(.L_2749 - .L_2748)
	.align		4
.L_2748:
        /*00c4*/ 	.word	index@(.nv.constant0._ZN2at4cuda17kernelHistogram1DIdhlLi1ELi2ELin1ELNS0_23CUDAHistogramMemoryTypeE1EZNS0_21CUDA_tensor_histogramIdhLb1EEEbNS_6TensorES4_S4_lNS_14AccumulateTypeIT0_Lb1EE4typeES8_NS0_13TensorArgTypeES9_S9_EUllE0_EEvNS0_6detail10TensorInfoIT_T1_EESF_NSC_IKS6_SE_EElS8_S8_SE_T6_)
        /*00c8*/ 	.short	0x0210
        /*00ca*/ 	.short	0x0501


	//----- nvinfo : EIATTR_SW_WAR
	.align		4
.L_2749:
        /*00cc*/ 	.byte	0x04, 0x36
        /*00ce*/ 	.short	(.L_2751 - .L_2750)
.L_2750:
        /*00d0*/ 	.word	0x00000008
.L_2751:


//--------------------- .nv.info._ZN2at4cuda17kernelHistogram1DIdhlLi1ELi2ELin1ELNS0_23CUDAHistogramMemoryTypeE0EZNS0_21CUDA_tensor_histogramIdhLb1EEEbNS_6TensorES4_S4_lNS_14AccumulateTypeIT0_Lb1EE4typeES8_NS0_13TensorArgTypeES9_S9_EUllE0_EEvNS0_6detail10TensorInfoIT_T1_EESF_NSC_IKS6_SE_EElS8_S8_SE_T6_ --------------------------
	.section	.nv.info._ZN2at4cuda17kernelHistogram1DIdhlLi1ELi2ELin1ELNS0_23CUDAHistogramMemoryTypeE0EZNS0_21CUDA_tensor_histogramIdhLb1EEEbNS_6TensorES4_S4_lNS_14AccumulateTypeIT0_Lb1EE4typeES8_NS0_13TensorArgTypeES9_S9_EUllE0_EEvNS0_6detail10TensorInfoIT_T1_EESF_NSC_IKS6_SE_EElS8_S8_SE_T6_,"",@"SHT_CUDA_INFO"
	.sectionflags	@""
	.align	4


	//----- nvinfo : EIATTR_CUDA_API_VERSION
	.align		4
        /*0000*/ 	.byte	0x04, 0x37
        /*0002*/ 	.short	(.L_2753 - .L_2752)
.L_2752:
        /*0004*/ 	.word	0x00000082


	//----- nvinfo : EIATTR_KPARAM_INFO
	.align		4
.L_2753:
        /*0008*/ 	.byte	0x04, 0x17
        /*000a*/ 	.short	(.L_2755 - .L_2754)
.L_2754:
        /*000c*/ 	.word	0x00000000
        /*0010*/ 	.short	0x0007
        /*0012*/ 	.short	0x0500
        /*0014*/ 	.byte	0x00, 0xf0, 0x05, 0x00


	//----- nvinfo : EIATTR_KPARAM_INFO
	.align		4
.L_2755:
        /*0018*/ 	.byte	0x04, 0x17
        /*001a*/ 	.short	(.L_2757 - .L_2756)
.L_2756:
        /*001c*/ 	.word	0x00000000
        /*0020*/ 	.short	0x0006
        /*0022*/ 	.short	0x04f8
        /*0024*/ 	.byte	0x00, 0xf0, 0x21, 0x00


	//----- nvinfo : EIATTR_KPARAM_INFO
	.align		4
.L_2757:
        /*0028*/ 	.byte	0x04, 0x17
        /*002a*/ 	.short	(.L_2759 - .L_2758)
.L_2758:
        /*002c*/ 	.word	0x00000000
        /*0030*/ 	.short	0x0005
        /*0032*/ 	.short	0x04f0
        /*0034*/ 	.byte	0x00, 0xf0, 0x21, 0x00


	//----- nvinfo : EIATTR_KPARAM_INFO
	.align		4
.L_2759:
        /*0038*/ 	.byte	0x04, 0x17
        /*003a*/ 	.short	(.L_2761 - .L_2760)
.L_2760:
        /*003c*/ 	.word	0x00000000
        /*0040*/ 	.short	0x0004
        /*0042*/ 	.short	0x04e8
        /*0044*/ 	.byte	0x00, 0xf0, 0x21, 0x00


	//----- nvinfo : EIATTR_KPARAM_INFO
	.align		4
.L_2761:
        /*0048*/ 	.byte	0x04, 0x17
        /*004a*/ 	.short	(.L_2763 - .L_2762)
.L_2762:
        /*004c*/ 	.word	0x00000000
        /*0050*/ 	.short	0x0003
        /*0052*/ 	.short	0x04e0
        /*0054*/ 	.byte	0x00, 0xf0, 0x21, 0x00


	//----- nvinfo : EIATTR_KPARAM_INFO
	.align		4
.L_2763:
        /*0058*/ 	.byte	0x04, 0x17
        /*005a*/ 	.short	(.L_2765 - .L_2764)
.L_2764:
        /*005c*/ 	.word	0x00000000
        /*0060*/ 	.short	0x0002
        /*0062*/ 	.short	0x0340
        /*0064*/ 	.byte	0x00, 0xf0, 0x81, 0x06


	//----- nvinfo : EIATTR_KPARAM_INFO
	.align		4
.L_2765:
        /*0068*/ 	.byte	0x04, 0x17
        /*006a*/ 	.short	(.L_2767 - .L_2766)
.L_2766:
        /*006c*/ 	.word	0x00000000
        /*0070*/ 	.short	0x0001
        /*0072*/ 	.short	0x01a0
        /*0074*/ 	.byte	0x00, 0xf0, 0x81, 0x06


	//----- nvinfo : EIATTR_KPARAM_INFO
	.align		4
.L_2767:
        /*0078*/ 	.byte	0x04, 0x17
        /*007a*/ 	.short	(.L_2769 - .L_2768)
.L_2768:
        /*007c*/ 	.word	0x00000000
        /*0080*/ 	.short	0x0000
        /*0082*/ 	.short	0x0000
        /*0084*/ 	.byte	0x00, 0xf0, 0x81, 0x06


	//----- nvinfo : EIATTR_SPARSE_MMA_MASK
	.align		4
.L_2769:
        /*0088*/ 	.byte	0x03, 0x50
        /*008a*/ 	.short	0x0000


	//----- nvinfo : EIATTR_MAXREG_COUNT
	.align		4
        /*008c*/ 	.byte	0x03, 0x1b
        /*008e*/ 	.short	0x0080


	//----- nvinfo : EIATTR_NUM_BARRIERS
	.align		4
        /*0090*/ 	.byte	0x02, 0x4c
        /*0092*/ 	.byte	0x01
	.zero		1


	//----- nvinfo : EIATTR_MERCURY_ISA_VERSION
	.align		4
        /*0094*/ 	.byte	0x03, 0x5f
        /*0096*/ 	.short	0x0101


	//----- nvinfo : EIATTR_EXIT_INSTR_OFFSETS
	.align		4
        /*0098*/ 	.byte	0x04, 0x1c
        /*009a*/ 	.short	(.L_2771 - .L_2770)


	//   ....[0]....
.L_2770:
        /*009c*/ 	.word	0x00002450


	//   ....[1]....
        /*00a0*/ 	.word	0x000025a0


	//----- nvinfo : EIATTR_MAX_THREADS
	.align		4
.L_2771:
        /*00a4*/ 	.byte	0x04, 0x05
        /*00a6*/ 	.short	(.L_2773 - .L_2772)
.L_2772:
        /*00a8*/ 	.word	0x00000200
        /*00ac*/ 	.word	0x00000001
        /*00b0*/ 	.word	0x00000001


	//----- nvinfo : EIATTR_CRS_STACK_SIZE
	.align		4
.L_2773:
        /*00b4*/ 	.byte	0x04, 0x1e
        /*00b6*/ 	.short	(.L_2775 - .L_2774)
.L_2774:
        /*00b8*/ 	.word	0x00000000


	//----- nvinfo : EIATTR_CBANK_PARAM_SIZE
	.align		4
.L_2775:
        /*00bc*/ 	.byte	0x03, 0x19
        /*00be*/ 	.short	0x0501


	//----- nvinfo : EIATTR_PARAM_CBANK
	.align		4
        /*00c0*/ 	.byte	0x04, 0x0a
        /*00c2*/ 	.short	(.L_2777 - .L_2776)
	.align		4
.L_2776:
        /*00c4*/ 	.word	index@(.nv.constant0._ZN2at4cuda17kernelHistogram1DIdhlLi1ELi2ELin1ELNS0_23CUDAHistogramMemoryTypeE0EZNS0_21CUDA_tensor_histogramIdhLb1EEEbNS_6TensorES4_S4_lNS_14AccumulateTypeIT0_Lb1EE4typeES8_NS0_13TensorArgTypeES9_S9_EUllE0_EEvNS0_6detail10TensorInfoIT_T1_EESF_NSC_IKS6_SE_EElS8_S8_SE_T6_)
        /*00c8*/ 	.short	0x0210
        /*00ca*/ 	.short	0x0501


	//----- nvinfo : EIATTR_SW_WAR
	.align		4
.L_2777:
        /*00cc*/ 	.byte	0x04, 0x36
        /*00ce*/ 	.short	(.L_2779 - .L_2778)
.L_2778:
        /*00d0*/ 	.word	0x00000008
.L_2779:


//--------------------- .nv.info._ZN2at4cuda17kernelHistogram1DIdhlLi1ELi2ELin1ELNS0_23CUDAHistogramMemoryTypeE1EZNS0_21CUDA_tensor_histogramIdhLb1EEEbNS_6TensorES4_S4_lNS_14AccumulateTypeIT0_Lb1EE4typeES8_NS0_13TensorArgTypeES9_S9_EUllE_EEvNS0_6detail10TensorInfoIT_T1_EESF_NSC_IKS6_SE_EElS8_S8_SE_T6_ --------------------------
	.section	.nv.info._ZN2at4cuda17kernelHistogram1DIdhlLi1ELi2ELin1ELNS0_23CUDAHistogramMemoryTypeE1EZNS0_21CUDA_tensor_histogramIdhLb1EEEbNS_6TensorES4_S4_lNS_14AccumulateTypeIT0_Lb1EE4typeES8_NS0_13TensorArgTypeES9_S9_EUllE_EEvNS0_6detail10TensorInfoIT_T1_EESF_NSC_IKS6_SE_EElS8_S8_SE_T6_,"",@"SHT_CUDA_INFO"
	.sectionflags	@""
	.align	4


	//----- nvinfo : EIATTR_CUDA_API_VERSION
	.align		4
        /*0000*/ 	.byte	0x04, 0x37
        /*0002*/ 	.short	(.L_2781 - .L_2780)
.L_2780:
        /*0004*/ 	.word	0x00000082


	//----- nvinfo : EIATTR_KPARAM_INFO
	.align		4
.L_2781:
        /*0008*/ 	.byte	0x04, 0x17
        /*000a*/ 	.short	(.L_2783 - .L_2782)
.L_2782:
        /*000c*/ 	.word	0x00000000
        /*0010*/ 	.short	0x0007
        /*0012*/ 	.short	0x0500
        /*0014*/ 	.byte	0x00, 0xf0, 0x81, 0x06


	//----- nvinfo : EIATTR_KPARAM_INFO
	.align		4
.L_2783:
        /*0018*/ 	.byte	0x04, 0x17
        /*001a*/ 	.short	(.L_2785 - .L_2784)
.L_2784:
        /*001c*/ 	.word	0x00000000
        /*0020*/ 	.short	0x0006
        /*0022*/ 	.short	0x04f8
        /*0024*/ 	.byte	0x00, 0xf0, 0x21, 0x00


	//----- nvinfo : EIATTR_KPARAM_INFO
	.align		4
.L_2785:
        /*0028*/ 	.byte	0x04, 0x17
        /*002a*/ 	.short	(.L_2787 - .L_2786)
.L_2786:
        /*002c*/ 	.word	0x00000000
        /*0030*/ 	.short	0x0005
        /*0032*/ 	.short	0x04f0
        /*0034*/ 	.byte	0x00, 0xf0, 0x21, 0x00


	//----- nvinfo : EIATTR_KPARAM_INFO
	.align		4
.L_2787:
        /*0038*/ 	.byte	0x04, 0x17
        /*003a*/ 	.short	(.L_2789 - .L_2788)
.L_2788:
        /*003c*/ 	.word	0x00000000
        /*0040*/ 	.short	0x0004
        /*0042*/ 	.short	0x04e8
        /*0044*/ 	.byte	0x00, 0xf0, 0x21, 0x00


	//----- nvinfo : EIATTR_KPARAM_INFO
	.align		4
.L_2789:
        /*0048*/ 	.byte	0x04, 0x17
        /*004a*/ 	.short	(.L_2791 - .L_2790)
.L_2790:
        /*004c*/ 	.word	0x00000000
        /*0050*/ 	.short	0x0003
        /*0052*/ 	.short	0x04e0
        /*0054*/ 	.byte	0x00, 0xf0, 0x21, 0x00


	//----- nvinfo : EIATTR_KPARAM_INFO
	.align		4
.L_2791:
        /*0058*/ 	.byte	0x04, 0x17
        /*005a*/ 	.short	(.L_2793 - .L_2792)
.L_2792:
        /*005c*/ 	.word	0x00000000
        /*0060*/ 	.short	0x0002
        /*0062*/ 	.short	0x0340
        /*0064*/ 	.byte	0x00, 0xf0, 0x81, 0x06


	//----- nvinfo : EIATTR_KPARAM_INFO
	.align		4
.L_2793:
        /*0068*/ 	.byte	0x04, 0x17
        /*006a*/ 	.short	(.L_2795 - .L_2794)
.L_2794:
        /*006c*/ 	.word	0x00000000
        /*0070*/ 	.short	0x0001
        /*0072*/ 	.short	0x01a0
        /*0074*/ 	.byte	0x00, 0xf0, 0x81, 0x06


	//----- nvinfo : EIATTR_KPARAM_INFO
	.align		4
.L_2795:
        /*0078*/ 	.byte	0x04, 0x17
        /*007a*/ 	.short	(.L_2797 - .L_2796)
.L_2796:
        /*007c*/ 	.word	0x00000000
        /*0080*/ 	.short	0x0000
        /*0082*/ 	.short	0x0000
        /*0084*/ 	.byte	0x00, 0xf0, 0x81, 0x06


	//----- nvinfo : EIATTR_SPARSE_MMA_MASK
	.align		4
.L_2797:
        /*0088*/ 	.byte	0x03, 0x50
        /*008a*/ 	.short	0x0000


	//----- nvinfo : EIATTR_MAXREG_COUNT
	.align		4
        /*008c*/ 	.byte	0x03, 0x1b
        /*008e*/ 	.short	0x0080


	//----- nvinfo : EIATTR_MERCURY_ISA_VERSION
	.align		4
        /*0090*/ 	.byte	0x03, 0x5f
        /*0092*/ 	.short	0x0101


	//----- nvinfo : EIATTR_EXIT_INSTR_OFFSETS
	.align		4
        /*0094*/ 	.byte	0x04, 0x1c
        /*0096*/ 	.short	(.L_2799 - .L_2798)


	//   ....[0]....
.L_2798:
        /*0098*/ 	.word	0x00000080


	//   ....[1]....
        /*009c*/ 	.word	0x00000680


	//   ....[2]....
        /*00a0*/ 	.word	0x00002490


	//----- nvinfo : EIATTR_MAX_THREADS
	.align		4
.L_2799:
        /*00a4*/ 	.byte	0x04, 0x05
        /*00a6*/ 	.short	(.L_2801 - .L_2800)
.L_2800:
        /*00a8*/ 	.word	0x00000200
        /*00ac*/ 	.word	0x00000001
        /*00b0*/ 	.word	0x00000001


	//----- nvinfo : EIATTR_CRS_STACK_SIZE
	.align		4
.L_2801:
        /*00b4*/ 	.byte	0x04, 0x1e
        /*00b6*/ 	.short	(.L_2803 - .L_2802)
.L_2802:
        /*00b8*/ 	.word	0x00000000


	//----- nvinfo : EIATTR_CBANK_PARAM_SIZE
	.align		4
.L_2803:
        /*00bc*/ 	.byte	0x03, 0x19
        /*00be*/ 	.short	0x06a0


	//----- nvinfo : EIATTR_PARAM_CBANK
	.align		4
        /*00c0*/ 	.byte	0x04, 0x0a
        /*00c2*/ 	.short	(.L_2805 - .L_2804)
	.align		4
.L_2804:
        /*00c4*/ 	.word	index@(.nv.constant0._ZN2at4cuda17kernelHistogram1DIdhlLi1ELi2ELin1ELNS0_23CUDAHistogramMemoryTypeE1EZNS0_21CUDA_tensor_histogramIdhLb1EEEbNS_6TensorES4_S4_lNS_14AccumulateTypeIT0_Lb1EE4typeES8_NS0_13TensorArgTypeES9_S9_EUllE_EEvNS0_6detail10TensorInfoIT_T1_EESF_NSC_IKS6_SE_EElS8_S8_SE_T6_)
        /*00c8*/ 	.short	0x0210
        /*00ca*/ 	.short	0x06a0


	//----- nvinfo : EIATTR_SW_WAR
	.align		4
.L_2805:
        /*00cc*/ 	.byte	0x04, 0x36
        /*00ce*/ 	.short	(.L_2807 - .L_2806)
.L_2806:
        /*00d0*/ 	.word	0x00000008
.L_2807:


//--------------------- .nv.info._ZN2at4cuda17kernelHistogram1DIdhlLi1ELi2ELin1ELNS0_23CUDAHistogramMemoryTypeE0EZNS0_21CUDA_tensor_histogramIdhLb1EEEbNS_6TensorES4_S4_lNS_14AccumulateTypeIT0_Lb1EE4typeES8_NS0_13TensorArgTypeES9_S9_EUllE_EEvNS0_6detail10TensorInfoIT_T1_EESF_NSC_IKS6_SE_EElS8_S8_SE_T6_ --------------------------
	.section	.nv.info._ZN2at4cuda17kernelHistogram1DIdhlLi1ELi2ELin1ELNS0_23CUDAHistogramMemoryTypeE0EZNS0_21CUDA_tensor_histogramIdhLb1EEEbNS_6TensorES4_S4_lNS_14AccumulateTypeIT0_Lb1EE4typeES8_NS0_13TensorArgTypeES9_S9_EUllE_EEvNS0_6detail10TensorInfoIT_T1_EESF_NSC_IKS6_SE_EElS8_S8_SE_T6_,"",@"SHT_CUDA_INFO"
	.sectionflags	@""
	.align	4


	//----- nvinfo : EIATTR_CUDA_API_VERSION
	.align		4
        /*0000*/ 	.byte	0x04, 0x37
        /*0002*/ 	.short	(.L_2809 - .L_2808)
.L_2808:
        /*0004*/ 	.word	0x00000082


	//----- nvinfo : EIATTR_KPARAM_INFO
	.align		4
.L_2809:
        /*0008*/ 	.byte	0x04, 0x17
        /*000a*/ 	.short	(.L_2811 - .L_2810)
.L_2810:
        /*000c*/ 	.word	0x00000000
        /*0010*/ 	.short	0x0007
        /*0012*/ 	.short	0x0500
        /*0014*/ 	.byte	0x00, 0xf0, 0x81, 0x06


	//----- nvinfo : EIATTR_KPARAM_INFO
	.align		4
.L_2811:
        /*0018*/ 	.byte	0x04, 0x17
        /*001a*/ 	.short	(.L_2813 - .L_2812)
.L_2812:
        /*001c*/ 	.word	0x00000000
        /*0020*/ 	.short	0x0006
        /*0022*/ 	.short	0x04f8
        /*0024*/ 	.byte	0x00, 0xf0, 0x21, 0x00


	//----- nvinfo : EIATTR_KPARAM_INFO
	.align		4
.L_2813:
        /*0028*/ 	.byte	0x04, 0x17
        /*002a*/ 	.short	(.L_2815 - .L_2814)
.L_2814:
        /*002c*/ 	.word	0x00000000
        /*0030*/ 	.short	0x0005
        /*0032*/ 	.short	0x04f0
        /*0034*/ 	.byte	0x00, 0xf0, 0x21, 0x00


	//----- nvinfo : EIATTR_KPARAM_INFO
	.align		4
.L_2815:
        /*0038*/ 	.byte	0x04, 0x17
        /*003a*/ 	.short	(.L_2817 - .L_2816)
.L_2816:
        /*003c*/ 	.word	0x00000000
        /*0040*/ 	.short	0x0004
        /*0042*/ 	.short	0x04e8
        /*0044*/ 	.byte	0x00, 0xf0, 0x21, 0x00


	//----- nvinfo : EIATTR_KPARAM_INFO
	.align		4
.L_2817:
        /*0048*/ 	.byte	0x04, 0x17
        /*004a*/ 	.short	(.L_2819 - .L_2818)
.L_2818:
        /*004c*/ 	.word	0x00000000
        /*0050*/ 	.short	0x0003
        /*0052*/ 	.short	0x04e0
        /*0054*/ 	.byte	0x00, 0xf0, 0x21, 0x00


	//----- nvinfo : EIATTR_KPARAM_INFO
	.align		4
.L_2819:
        /*0058*/ 	.byte	0x04, 0x17
        /*005a*/ 	.short	(.L_2821 - .L_2820)
.L_2820:
        /*005c*/ 	.word	0x00000000
        /*0060*/ 	.short	0x0002
        /*0062*/ 	.short	0x0340
        /*0064*/ 	.byte	0x00, 0xf0, 0x81, 0x06


	//----- nvinfo : EIATTR_KPARAM_INFO
	.align		4
.L_2821:
        /*0068*/ 	.byte	0x04, 0x17
        /*006a*/ 	.short	(.L_2823 - .L_2822)
.L_2822:
        /*006c*/ 	.word	0x00000000
        /*0070*/ 	.short	0x0001
        /*0072*/ 	.short	0x01a0
        /*0074*/ 	.byte	0x00, 0xf0, 0x81, 0x06


	//----- nvinfo : EIATTR_KPARAM_INFO
	.align		4
.L_2823:
        /*0078*/ 	.byte	0x04, 0x17
        /*007a*/ 	.short	(.L_2825 - .L_2824)
.L_2824:
        /*007c*/ 	.word	0x00000000
        /*0080*/ 	.short	0x0000
        /*0082*/ 	.short	0x0000
        /*0084*/ 	.byte	0x00, 0xf0, 0x81, 0x06


	//----- nvinfo : EIATTR_SPARSE_MMA_MASK
	.align		4
.L_2825:
        /*0088*/ 	.byte	0x03, 0x50
        /*008a*/ 	.short	0x0000


	//----- nvinfo : EIATTR_MAXREG_COUNT
	.align		4
        /*008c*/ 	.byte	0x03, 0x1b
        /*008e*/ 	.short	0x0080


	//----- nvinfo : EIATTR_NUM_BARRIERS
	.align		4
        /*0090*/ 	.byte	0x02, 0x4c
        /*0092*/ 	.byte	0x01
	.zero		1


	//----- nvinfo : EIATTR_MERCURY_ISA_VERSION
	.align		4
        /*0094*/ 	.byte	0x03, 0x5f
        /*0096*/ 	.short	0x0101


	//----- nvinfo : EIATTR_EXIT_INSTR_OFFSETS
	.align		4
        /*0098*/ 	.byte	0x04, 0x1c
        /*009a*/ 	.short	(.L_2827 - .L_2826)


	//   ....[0]....
.L_2826:
        /*009c*/ 	.word	0x00002570


	//   ....[1]....
        /*00a0*/ 	.word	0x000026c0


	//----- nvinfo : EIATTR_MAX_THREADS
	.align		4
.L_2827:
        /*00a4*/ 	.byte	0x04, 0x05
        /*00a6*/ 	.short	(.L_2829 - .L_2828)
.L_2828:
        /*00a8*/ 	.word	0x00000200
        /*00ac*/ 	.word	0x00000001
        /*00b0*/ 	.word	0x00000001


	//----- nvinfo : EIATTR_CRS_STACK_SIZE
	.align		4
.L_2829:
        /*00b4*/ 	.byte	0x04, 0x1e
        /*00b6*/ 	.short	(.L_2831 - .L_2830)
.L_2830:
        /*00b8*/ 	.word	0x00000000


	//----- nvinfo : EIATTR_CBANK_PARAM_SIZE
	.align		4
.L_2831:
        /*00bc*/ 	.byte	0x03, 0x19
        /*00be*/ 	.short	0x06a0


	//----- nvinfo : EIATTR_PARAM_CBANK
	.align		4
        /*00c0*/ 	.byte	0x04, 0x0a
        /*00c2*/ 	.short	(.L_2833 - .L_2832)
	.align		4
.L_2832:
        /*00c4*/ 	.word	index@(.nv.constant0._ZN2at4cuda17kernelHistogram1DIdhlLi1ELi2ELin1ELNS0_23CUDAHistogramMemoryTypeE0EZNS0_21CUDA_tensor_histogramIdhLb1EEEbNS_6TensorES4_S4_lNS_14AccumulateTypeIT0_Lb1EE4typeES8_NS0_13TensorArgTypeES9_S9_EUllE_EEvNS0_6detail10TensorInfoIT_T1_EESF_NSC_IKS6_SE_EElS8_S8_SE_T6_)
        /*00c8*/ 	.short	0x0210
        /*00ca*/ 	.short	0x06a0


	//----- nvinfo : EIATTR_SW_WAR
	.align		4
.L_2833:
        /*00cc*/ 	.byte	0x04, 0x36
        /*00ce*/ 	.short	(.L_2835 - .L_2834)
.L_2834:
        /*00d0*/ 	.word	0x00000008
.L_2835:


//--------------------- .nv.info._ZN2at4cuda17kernelHistogram1DIlhlLi1ELi2ELin1ELNS0_23CUDAHistogramMemoryTypeE1EZNS0_21CUDA_tensor_histogramIlhLb0EEEbNS_6TensorES4_S4_lNS_14AccumulateTypeIT0_Lb1EE4typeES8_NS0_13TensorArgTypeES9_S9_EUllE0_EEvNS0_6detail10TensorInfoIT_T1_EESF_NSC_IKS6_SE_EElS8_S8_SE_T6_ --------------------------
	.section	.nv.info._ZN2at4cuda17kernelHistogram1DIlhlLi1ELi2ELin1ELNS0_23CUDAHistogramMemoryTypeE1EZNS0_21CUDA_tensor_histogramIlhLb0EEEbNS_6TensorES4_S4_lNS_14AccumulateTypeIT0_Lb1EE4typeES8_NS0_13TensorArgTypeES9_S9_EUllE0_EEvNS0_6detail10TensorInfoIT_T1_EESF_NSC_IKS6_SE_EElS8_S8_SE_T6_,"",@"SHT_CUDA_INFO"
	.sectionflags	@""
	.align	4


	//----- nvinfo : EIATTR_CUDA_API_VERSION
	.align		4
        /*0000*/ 	.byte	0x04, 0x37
        /*0002*/ 	.short	(.L_2837 - .L_2836)
.L_2836:
        /*0004*/ 	.word	0x00000082


	//----- nvinfo : EIATTR_KPARAM_INFO
	.align		4
.L_2837:
        /*0008*/ 	.byte	0x04, 0x17
        /*000a*/ 	.short	(.L_2839 - .L_2838)
.L_2838:
        /*000c*/ 	.word	0x00000000
        /*0010*/ 	.short	0x0007
        /*0012*/ 	.short	0x0500
        /*0014*/ 	.byte	0x00, 0xf0, 0x05, 0x00


	//----- nvinfo : EIATTR_KPARAM_INFO
	.align		4
.L_2839:
        /*0018*/ 	.byte	0x04, 0x17
        /*001a*/ 	.short	(.L_2841 - .L_2840)
.L_2840:
        /*001c*/ 	.word	0x00000000
        /*0020*/ 	.short	0x0006
        /*0022*/ 	.short	0x04f8
        /*0024*/ 	.byte	0x00, 0xf0, 0x21, 0x00


	//----- nvinfo : EIATTR_KPARAM_INFO
	.align		4
.L_2841:
        /*0028*/ 	.byte	0x04, 0x17
        /*002a*/ 	.short	(.L_2843 - .L_2842)
.L_2842:
        /*002c*/ 	.word	0x00000000
        /*0030*/ 	.short	0x0005
        /*0032*/ 	.short	0x04f0
        /*0034*/ 	.byte	0x00, 0xf0, 0x21, 0x00


	//----- nvinfo : EIATTR_KPARAM_INFO
	.align		4
.L_2843:
        /*0038*/ 	.byte	0x04, 0x17
        /*003a*/ 	.short	(.L_2845 - .L_2844)
.L_2844:
        /*003c*/ 	.word	0x00000000
        /*0040*/ 	.short	0x0004
        /*0042*/ 	.short	0x04e8
        /*0044*/ 	.byte	0x00, 0xf0, 0x21, 0x00


	//----- nvinfo : EIATTR_KPARAM_INFO
	.align		4
.L_2845:
        /*0048*/ 	.byte	0x04, 0x17
        /*004a*/ 	.short	(.L_2847 - .L_2846)
.L_2846:
        /*004c*/ 	.word	0x00000000
        /*0050*/ 	.short	0x0003
        /*0052*/ 	.short	0x04e0
        /*0054*/ 	.byte	0x00, 0xf0, 0x21, 0x00


	//----- nvinfo : EIATTR_KPARAM_INFO
	.align		4
.L_2847:
        /*0058*/ 	.byte	0x04, 0x17
        /*005a*/ 	.short	(.L_2849 - .L_2848)
.L_2848:
        /*005c*/ 	.word	0x00000000
        /*0060*/ 	.short	0x0002
        /*0062*/ 	.short	0x0340
        /*0064*/ 	.byte	0x00, 0xf0, 0x81, 0x06


	//----- nvinfo : EIATTR_KPARAM_INFO
	.align		4
.L_2849:
        /*0068*/ 	.byte	0x04, 0x17
        /*006a*/ 	.short	(.L_2851 - .L_2850)
.L_2850:
        /*006c*/ 	.word	0x00000000
        /*0070*/ 	.short	0x0001
        /*0072*/ 	.short	0x01a0
        /*0074*/ 	.byte	0x00, 0xf0, 0x81, 0x06


	//----- nvinfo : EIATTR_KPARAM_INFO
	.align		4
.L_2851:
        /*0078*/ 	.byte	0x04, 0x17
        /*007a*/ 	.short	(.L_2853 - .L_2852)
.L_2852:
        /*007c*/ 	.word	0x00000000
        /*0080*/ 	.short	0x0000
        /*0082*/ 	.short	0x0000
        /*0084*/ 	.byte	0x00, 0xf0, 0x81, 0x06


	//----- nvinfo : EIATTR_SPARSE_MMA_MASK
	.align		4
.L_2853:
        /*0088*/ 	.byte	0x03, 0x50
        /*008a*/ 	.short	0x0000


	//----- nvinfo : EIATTR_MAXREG_COUNT
	.align		4
        /*008c*/ 	.byte	0x03, 0x1b
        /*008e*/ 	.short	0x0080


	//----- nvinfo : EIATTR_MERCURY_ISA_VERSION
	.align		4
        /*0090*/ 	.byte	0x03, 0x5f
        /*0092*/ 	.short	0x0101


	//----- nvinfo : EIATTR_EXIT_INSTR_OFFSETS
	.align		4
        /*0094*/ 	.byte	0x04, 0x1c
        /*0096*/ 	.short	(.L_2855 - .L_2854)


	//   ....[0]....
.L_2854:
        /*0098*/ 	.word	0x00000080


	//   ....[1]....
        /*009c*/ 	.word	0x00000610


	//   ....[2]....
        /*00a0*/ 	.word	0x000023b0


	//----- nvinfo : EIATTR_MAX_THREADS
	.align		4
.L_2855:
        /*00a4*/ 	.byte	0x04, 0x05
        /*00a6*/ 	.short	(.L_2857 - .L_2856)
.L_2856:
        /*00a8*/ 	.word	0x00000200
        /*00ac*/ 	.word	0x00000001
        /*00b0*/ 	.word	0x00000001


	//----- nvinfo : EIATTR_CRS_STACK_SIZE
	.align		4
.L_2857:
        /*00b4*/ 	.byte	0x04, 0x1e
        /*00b6*/ 	.short	(.L_2859 - .L_2858)
.L_2858:
        /*00b8*/ 	.word	0x00000000


	//----- nvinfo : EIATTR_CBANK_PARAM_SIZE
	.align		4
.L_2859:
        /*00bc*/ 	.byte	0x03, 0x19
        /*00be*/ 	.short	0x0501


	//----- nvinfo : EIATTR_PARAM_CBANK
	.align		4
        /*00c0*/ 	.byte	0x04, 0x0a
        /*00c2*/ 	.short	(.L_2861 - .L_2860)
	.align		4
.L_2860:
        /*00c4*/ 	.word	index@(.nv.constant0._ZN2at4cuda17kernelHistogram1DIlhlLi1ELi2ELin1ELNS0_23CUDAHistogramMemoryTypeE1EZNS0_21CUDA_tensor_histogramIlhLb0EEEbNS_6TensorES4_S4_lNS_14AccumulateTypeIT0_Lb1EE4typeES8_NS0_13TensorArgTypeES9_S9_EUllE0_EEvNS0_6detail10TensorInfoIT_T1_EESF_NSC_IKS6_SE_EElS8_S8_SE_T6_)
        /*00c8*/ 	.short	0x0210
        /*00ca*/ 	.short	0x0501


	//----- nvinfo : EIATTR_SW_WAR
	.align		4
.L_2861:
        /*00cc*/ 	.byte	0x04, 0x36
        /*00ce*/ 	.short	(.L_2863 - .L_2862)
.L_2862:
        /*00d0*/ 	.word	0x00000008
.L_2863:


//--------------------- .nv.info._ZN2at4cuda17kernelHistogram1DIlhlLi1ELi2ELin1ELNS0_23CUDAHistogramMemoryTypeE0EZNS0_21CUDA_tensor_histogramIlhLb0EEEbNS_6TensorES4_S4_lNS_14AccumulateTypeIT0_Lb1EE4typeES8_NS0_13TensorArgTypeES9_S9_EUllE0_EEvNS0_6detail10TensorInfoIT_T1_EESF_NSC_IKS6_SE_EElS8_S8_SE_T6_ --------------------------
	.section	.nv.info._ZN2at4cuda17kernelHistogram1DIlhlLi1ELi2ELin1ELNS0_23CUDAHistogramMemoryTypeE0EZNS0_21CUDA_tensor_histogramIlhLb0EEEbNS_6TensorES4_S4_lNS_14AccumulateTypeIT0_Lb1EE4typeES8_NS0_13TensorArgTypeES9_S9_EUllE0_EEvNS0_6detail10TensorInfoIT_T1_EESF_NSC_IKS6_SE_EElS8_S8_SE_T6_,"",@"SHT_CUDA_INFO"
	.sectionflags	@""
	.align	4


	//----- nvinfo : EIATTR_CUDA_API_VERSION
	.align		4
        /*0000*/ 	.byte	0x04, 0x37
        /*0002*/ 	.short	(.L_2865 - .L_2864)
.L_2864:
        /*0004*/ 	.word	0x00000082


	//----- nvinfo : EIATTR_KPARAM_INFO
	.align		4
.L_2865:
        /*0008*/ 	.byte	0x04, 0x17
        /*000a*/ 	.short	(.L_2867 - .L_2866)
.L_2866:
        /*000c*/ 	.word	0x00000000
        /*0010*/ 	.short	0x0007
        /*0012*/ 	.short	0x0500
        /*0014*/ 	.byte	0x00, 0xf0, 0x05, 0x00


	//----- nvinfo : EIATTR_KPARAM_INFO
	.align		4
.L_2867:
        /*0018*/ 	.byte	0x04, 0x17
        /*001a*/ 	.short	(.L_2869 - .L_2868)
.L_2868:
        /*001c*/ 	.word	0x00000000
        /*0020*/ 	.short	0x0006
        /*0022*/ 	.short	0x04f8
        /*0024*/ 	.byte	0x00, 0xf0, 0x21, 0x00


	//----- nvinfo : EIATTR_KPARAM_INFO
	.align		4
.L_2869:
        /*0028*/ 	.byte	0x04, 0x17
        /*002a*/ 	.short	(.L_2871 - .L_2870)
.L_2870:
        /*002c*/ 	.word	0x00000000
        /*0030*/ 	.short	0x0005
        /*0032*/ 	.short	0x04f0
        /*0034*/ 	.byte	0x00, 0xf0, 0x21, 0x00


	//----- nvinfo : EIATTR_KPARAM_INFO
	.align		4
.L_2871:
        /*0038*/ 	.byte	0x04, 0x17
        /*003a*/ 	.short	(.L_2873 - .L_2872)
.L_2872:
        /*003c*/ 	.word	0x00000000
        /*0040*/ 	.short	0x0004
        /*0042*/ 	.short	0x04e8
        /*0044*/ 	.byte	0x00, 0xf0, 0x21, 0x00


	//----- nvinfo : EIATTR_KPARAM_INFO
	.align		4
.L_2873:
        /*0048*/ 	.byte	0x04, 0x17
        /*004a*/ 	.short	(.L_2875 - .L_2874)
.L_2874:
        /*004c*/ 	.word	0x00000000
        /*0050*/ 	.short	0x0003
        /*0052*/ 	.short	0x04e0
        /*0054*/ 	.byte	0x00, 0xf0, 0x21, 0x00


	//----- nvinfo : EIATTR_KPARAM_INFO
	.align		4
.L_2875:
        /*0058*/ 	.byte	0x04, 0x17
        /*005a*/ 	.short	(.L_2877 - .L_2876)
.L_2876:
        /*005c*/ 	.word	0x00000000
        /*0060*/ 	.short	0x0002
        /*0062*/ 	.short	0x0340
        /*0064*/ 	.byte	0x00, 0xf0, 0x81, 0x06


	//----- nvinfo : EIATTR_KPARAM_INFO
	.align		4
.L_2877:
        /*0068*/ 	.byte	0x04, 0x17
        /*006a*/ 	.short	(.L_2879 - .L_2878)
.L_2878:
        /*006c*/ 	.word	0x00000000
        /*0070*/ 	.short	0x0001
        /*0072*/ 	.short	0x01a0
        /*0074*/ 	.byte	0x00, 0xf0, 0x81, 0x06


	//----- nvinfo : EIATTR_KPARAM_INFO
	.align		4
.L_2879:
        /*0078*/ 	.byte	0x04, 0x17
        /*007a*/ 	.short	(.L_2881 - .L_2880)
.L_2880:
        /*007c*/ 	.word	0x00000000
        /*0080*/ 	.short	0x0000
        /*0082*/ 	.short	0x0000
        /*0084*/ 	.byte	0x00, 0xf0, 0x81, 0x06


	//----- nvinfo : EIATTR_SPARSE_MMA_MASK
	.align		4
.L_2881:
        /*0088*/ 	.byte	0x03, 0x50
        /*008a*/ 	.short	0x0000


	//----- nvinfo : EIATTR_MAXREG_COUNT
	.align		4
        /*008c*/ 	.byte	0x03, 0x1b
        /*008e*/ 	.short	0x0080


	//----- nvinfo : EIATTR_NUM_BARRIERS
	.align		4
        /*0090*/ 	.byte	0x02, 0x4c
        /*0092*/ 	.byte	0x01
	.zero		1


	//----- nvinfo : EIATTR_MERCURY_ISA_VERSION
	.align		4
        /*0094*/ 	.byte	0x03, 0x5f
        /*0096*/ 	.short	0x0101


	//----- nvinfo : EIATTR_EXIT_INSTR_OFFSETS
	.align		4
        /*0098*/ 	.byte	0x04, 0x1c
        /*009a*/ 	.short	(.L_2883 - .L_2882)


	//   ....[0]....
.L_2882:
        /*009c*/ 	.word	0x00002470


	//   ....[1]....
        /*00a0*/ 	.word	0x000025c0


	//----- nvinfo : EIATTR_MAX_THREADS
	.align		4
.L_2883:
        /*00a4*/ 	.byte	0x04, 0x05
        /*00a6*/ 	.short	(.L_2885 - .L_2884)
.L_2884:
        /*00a8*/ 	.word	0x00000200
        /*00ac*/ 	.word	0x00000001
        /*00b0*/ 	.word	0x00000001


	//----- nvinfo : EIATTR_CRS_STACK_SIZE
	.align		4
.L_2885:
        /*00b4*/ 	.byte	0x04, 0x1e
        /*00b6*/ 	.short	(.L_2887 - .L_2886)
.L_2886:
        /*00b8*/ 	.word	0x00000000


	//----- nvinfo : EIATTR_CBANK_PARAM_SIZE
	.align		4
.L_2887:
        /*00bc*/ 	.byte	0x03, 0x19
        /*00be*/ 	.short	0x0501


	//----- nvinfo : EIATTR_PARAM_CBANK
	.align		4
        /*00c0*/ 	.byte	0x04, 0x0a
        /*00c2*/ 	.short	(.L_2889 - .L_2888)
	.align		4
.L_2888:
        /*00c4*/ 	.word	index@(.nv.constant0._ZN2at4cuda17kernelHistogram1DIlhlLi1ELi2ELin1ELNS0_23CUDAHistogramMemoryTypeE0EZNS0_21CUDA_tensor_histogramIlhLb0EEEbNS_6TensorES4_S4_lNS_14AccumulateTypeIT0_Lb1EE4typeES8_NS0_13TensorArgTypeES9_S9_EUllE0_EEvNS0_6detail10TensorInfoIT_T1_EESF_NSC_IKS6_SE_EElS8_S8_SE_T6_)
        /*00c8*/ 	.short	0x0210
        /*00ca*/ 	.short	0x0501


	//----- nvinfo : EIATTR_SW_WAR
	.align		4
.L_2889:
        /*00cc*/ 	.byte	0x04, 0x36
        /*00ce*/ 	.short	(.L_2891 - .L_2890)
.L_2890:
        /*00d0*/ 	.word	0x00000008
.L_2891:


//--------------------- .nv.info._ZN2at4cuda17kernelHistogram1DIlhlLi1ELi2ELin1ELNS0_23CUDAHistogramMemoryTypeE1EZNS0_21CUDA_tensor_histogramIlhLb0EEEbNS_6TensorES4_S4_lNS_14AccumulateTypeIT0_Lb1EE4typeES8_NS0_13TensorArgTypeES9_S9_EUllE_EEvNS0_6detail10TensorInfoIT_T1_EESF_NSC_IKS6_SE_EElS8_S8_SE_T6_ --------------------------
	.section	.nv.info._ZN2at4cuda17kernelHistogram1DIlhlLi1ELi2ELin1ELNS0_23CUDAHistogramMemoryTypeE1EZNS0_21CUDA_tensor_histogramIlhLb0EEEbNS_6TensorES4_S4_lNS_14AccumulateTypeIT0_Lb1EE4typeES8_NS0_13TensorArgTypeES9_S9_EUllE_EEvNS0_6detail10TensorInfoIT_T1_EESF_NSC_IKS6_SE_EElS8_S8_SE_T6_,"",@"SHT_CUDA_INFO"
	.sectionflags	@""
	.align	4


	//----- nvinfo : EIATTR_CUDA_API_VERSION
	.align		4
        /*0000*/ 	.byte	0x04, 0x37
        /*0002*/ 	.short	(.L_2893 - .L_2892)
.L_2892:
        /*0004*/ 	.word	0x00000082


	//----- nvinfo : EIATTR_KPARAM_INFO
	.align		4
.L_2893:
        /*0008*/ 	.byte	0x04, 0x17
        /*000a*/ 	.short	(.L_2895 - .L_2894)
.L_2894:
        /*000c*/ 	.word	0x00000000
        /*0010*/ 	.short	0x0007
        /*0012*/ 	.short	0x0500
        /*0014*/ 	.byte	0x00, 0xf0, 0x81, 0x06


	//----- nvinfo : EIATTR_KPARAM_INFO
	.align		4
.L_2895:
        /*0018*/ 	.byte	0x04, 0x17
        /*001a*/ 	.short	(.L_2897 - .L_2896)
.L_2896:
        /*001c*/ 	.word	0x00000000
        /*0020*/ 	.short	0x0006
        /*0022*/ 	.short	0x04f8
        /*0024*/ 	.byte	0x00, 0xf0, 0x21, 0x00


	//----- nvinfo : EIATTR_KPARAM_INFO
	.align		4
.L_2897:
        /*0028*/ 	.byte	0x04, 0x17
        /*002a*/ 	.short	(.L_2899 - .L_2898)
.L_2898:
        /*002c*/ 	.word	0x00000000
        /*0030*/ 	.short	0x0005
        /*0032*/ 	.short	0x04f0
        /*0034*/ 	.byte	0x00, 0xf0, 0x21, 0x00


	//----- nvinfo : EIATTR_KPARAM_INFO
	.align		4
.L_2899:
        /*0038*/ 	.byte	0x04, 0x17
        /*003a*/ 	.short	(.L_2901 - .L_2900)
.L_2900:
        /*003c*/ 	.word	0x00000000
        /*0040*/ 	.short	0x0004
        /*0042*/ 	.short	0x04e8
        /*0044*/ 	.byte	0x00, 0xf0, 0x21, 0x00


	//----- nvinfo : EIATTR_KPARAM_INFO
	.align		4
.L_2901:
        /*0048*/ 	.byte	0x04, 0x17
        /*004a*/ 	.short	(.L_2903 - .L_2902)
.L_2902:
        /*004c*/ 	.word	0x00000000
        /*0050*/ 	.short	0x0003
        /*0052*/ 	.short	0x04e0
        /*0054*/ 	.byte	0x00, 0xf0, 0x21, 0x00


	//----- nvinfo : EIATTR_KPARAM_INFO
	.align		4
.L_2903:
        /*0058*/ 	.byte	0x04, 0x17
        /*005a*/ 	.short	(.L_2905 - .L_2904)
.L_2904:
        /*005c*/ 	.word	0x00000000
        /*0060*/ 	.short	0x0002
        /*0062*/ 	.short	0x0340
        /*0064*/ 	.byte	0x00, 0xf0, 0x81, 0x06


	//----- nvinfo : EIATTR_KPARAM_INFO
	.align		4
.L_2905:
        /*0068*/ 	.byte	0x04, 0x17
        /*006a*/ 	.short	(.L_2907 - .L_2906)
.L_2906:
        /*006c*/ 	.word	0x00000000
        /*0070*/ 	.short	0x0001
        /*0072*/ 	.short	0x01a0
        /*0074*/ 	.byte	0x00, 0xf0, 0x81, 0x06


	//----- nvinfo : EIATTR_KPARAM_INFO
	.align		4
.L_2907:
        /*0078*/ 	.byte	0x04, 0x17
        /*007a*/ 	.short	(.L_2909 - .L_2908)
.L_2908:
        /*007c*/ 	.word	0x00000000
        /*0080*/ 	.short	0x0000
        /*0082*/ 	.short	0x0000
        /*0084*/ 	.byte	0x00, 0xf0, 0x81, 0x06


	//----- nvinfo : EIATTR_SPARSE_MMA_MASK
	.align		4
.L_2909:
        /*0088*/ 	.byte	0x03, 0x50
        /*008a*/ 	.short	0x0000


	//----- nvinfo : EIATTR_MAXREG_COUNT
	.align		4
        /*008c*/ 	.byte	0x03, 0x1b
        /*008e*/ 	.short	0x0080


	//----- nvinfo : EIATTR_MERCURY_ISA_VERSION
	.align		4
        /*0090*/ 	.byte	0x03, 0x5f
        /*0092*/ 	.short	0x0101


	//----- nvinfo : EIATTR_EXIT_INSTR_OFFSETS
	.align		4
        /*0094*/ 	.byte	0x04, 0x1c
        /*0096*/ 	.short	(.L_2911 - .L_2910)


	//   ....[0]....
.L_2910:
        /*0098*/ 	.word	0x00000080


	//   ....[1]....
        /*009c*/ 	.word	0x00000680


	//   ....[2]....
        /*00a0*/ 	.word	0x00002490


	//----- nvinfo : EIATTR_MAX_THREADS
	.align		4
.L_2911:
        /*00a4*/ 	.byte	0x04, 0x05
        /*00a6*/ 	.short	(.L_2913 - .L_2912)
.L_2912:
        /*00a8*/ 	.word	0x00000200
        /*00ac*/ 	.word	0x00000001
        /*00b0*/ 	.word	0x00000001


	//----- nvinfo : EIATTR_CRS_STACK_SIZE
	.align		4
.L_2913:
        /*00b4*/ 	.byte	0x04, 0x1e
        /*00b6*/ 	.short	(.L_2915 - .L_2914)
.L_2914:
        /*00b8*/ 	.word	0x00000000


	//----- nvinfo : EIATTR_CBANK_PARAM_SIZE
	.align		4
.L_2915:
        /*00bc*/ 	.byte	0x03, 0x19
        /*00be*/ 	.short	0x06a0


	//----- nvinfo : EIATTR_PARAM_CBANK
	.align		4
        /*00c0*/ 	.byte	0x04, 0x0a
        /*00c2*/ 	.short	(.L_2917 - .L_2916)
	.align		4
.L_2916:
        /*00c4*/ 	.word	index@(.nv.constant0._ZN2at4cuda17kernelHistogram1DIlhlLi1ELi2ELin1ELNS0_23CUDAHistogramMemoryTypeE1EZNS0_21CUDA_tensor_histogramIlhLb0EEEbNS_6TensorES4_S4_lNS_14AccumulateTypeIT0_Lb1EE4typeES8_NS0_13TensorArgTypeES9_S9_EUllE_EEvNS0_6detail10TensorInfoIT_T1_EESF_NSC_IKS6_SE_EElS8_S8_SE_T6_)
        /*00c8*/ 	.short	0x0210
        /*00ca*/ 	.short	0x06a0


	//----- nvinfo : EIATTR_SW_WAR
	.align		4
.L_2917:
        /*00cc*/ 	.byte	0x04, 0x36
        /*00ce*/ 	.short	(.L_2919 - .L_2918)
.L_2918:
        /*00d0*/ 	.word	0x00000008
.L_2919:


//--------------------- .nv.info._ZN2at4cuda17kernelHistogram1DIlhlLi1ELi2ELin1ELNS0_23CUDAHistogramMemoryTypeE0EZNS0_21CUDA_tensor_histogramIlhLb0EEEbNS_6TensorES4_S4_lNS_14AccumulateTypeIT0_Lb1EE4typeES8_NS0_13TensorArgTypeES9_S9_EUllE_EEvNS0_6detail10TensorInfoIT_T1_EESF_NSC_IKS6_SE_EElS8_S8_SE_T6_ --------------------------
	.section	.nv.info._ZN2at4cuda17kernelHistogram1DIlhlLi1ELi2ELin1ELNS0_23CUDAHistogramMemoryTypeE0EZNS0_21CUDA_tensor_histogramIlhLb0EEEbNS_6TensorES4_S4_lNS_14AccumulateTypeIT0_Lb1EE4typeES8_NS0_13TensorArgTypeES9_S9_EUllE_EEvNS0_6detail10TensorInfoIT_T1_EESF_NSC_IKS6_SE_EElS8_S8_SE_T6_,"",@"SHT_CUDA_INFO"
	.sectionflags	@""
	.align	4


	//----- nvinfo : EIATTR_CUDA_API_VERSION
	.align		4
        /*0000*/ 	.byte	0x04, 0x37
        /*0002*/ 	.short	(.L_2921 - .L_2920)
.L_2920:
        /*0004*/ 	.word	0x00000082


	//----- nvinfo : EIATTR_KPARAM_INFO
	.align		4
.L_2921:
        /*0008*/ 	.byte	0x04, 0x17
        /*000a*/ 	.short	(.L_2923 - .L_2922)
.L_2922:
        /*000c*/ 	.word	0x00000000
        /*0010*/ 	.short	0x0007
        /*0012*/ 	.short	0x0500
        /*0014*/ 	.byte	0x00, 0xf0, 0x81, 0x06


	//----- nvinfo : EIATTR_KPARAM_INFO
	.align		4
.L_2923:
        /*0018*/ 	.byte	0x04, 0x17
        /*001a*/ 	.short	(.L_2925 - .L_2924)
.L_2924:
        /*001c*/ 	.word	0x00000000
        /*0020*/ 	.short	0x0006
        /*0022*/ 	.short	0x04f8
        /*0024*/ 	.byte	0x00, 0xf0, 0x21, 0x00


	//----- nvinfo : EIATTR_KPARAM_INFO
	.align		4
.L_2925:
        /*0028*/ 	.byte	0x04, 0x17
        /*002a*/ 	.short	(.L_2927 - .L_2926)
.L_2926:
        /*002c*/ 	.word	0x00000000
        /*0030*/ 	.short	0x0005
        /*0032*/ 	.short	0x04f0
        /*0034*/ 	.byte	0x00, 0xf0, 0x21, 0x00


	//----- nvinfo : EIATTR_KPARAM_INFO
	.align		4
.L_2927:
        /*0038*/ 	.byte	0x04, 0x17
        /*003a*/ 	.short	(.L_2929 - .L_2928)
.L_2928:
        /*003c*/ 	.word	0x00000000
        /*0040*/ 	.short	0x0004
        /*0042*/ 	.short	0x04e8
        /*0044*/ 	.byte	0x00, 0xf0, 0x21, 0x00


	//----- nvinfo : EIATTR_KPARAM_INFO
	.align		4
.L_2929:
        /*0048*/ 	.byte	0x04, 0x17
        /*004a*/ 	.short	(.L_2931 - .L_2930)
.L_2930:
        /*004c*/ 	.word	0x00000000
        /*0050*/ 	.short	0x0003
        /*0052*/ 	.short	0x04e0
        /*0054*/ 	.byte	0x00, 0xf0, 0x21, 0x00


	//----- nvinfo : EIATTR_KPARAM_INFO
	.align		4
.L_2931:
        /*0058*/ 	.byte	0x04, 0x17
        /*005a*/ 	.short	(.L_2933 - .L_2932)
.L_2932:
        /*005c*/ 	.word	0x00000000
        /*0060*/ 	.short	0x0002
        /*0062*/ 	.short	0x0340
        /*0064*/ 	.byte	0x00, 0xf0, 0x81, 0x06


	//----- nvinfo : EIATTR_KPARAM_INFO
	.align		4
.L_2933:
        /*0068*/ 	.byte	0x04, 0x17
        /*006a*/ 	.short	(.L_2935 - .L_2934)
.L_2934:
        /*006c*/ 	.word	0x00000000
        /*0070*/ 	.short	0x0001
        /*0072*/ 	.short	0x01a0
        /*0074*/ 	.byte	0x00, 0xf0, 0x81, 0x06


	//----- nvinfo : EIATTR_KPARAM_INFO
	.align		4
.L_2935:
        /*0078*/ 	.byte	0x04, 0x17
        /*007a*/ 	.short	(.L_2937 - .L_2936)
.L_2936:
        /*007c*/ 	.word	0x00000000
        /*0080*/ 	.short	0x0000
        /*0082*/ 	.short	0x0000
        /*0084*/ 	.byte	0x00, 0xf0, 0x81, 0x06


	//----- nvinfo : EIATTR_SPARSE_MMA_MASK
	.align		4
.L_2937:
        /*0088*/ 	.byte	0x03, 0x50
        /*008a*/ 	.short	0x0000


	//----- nvinfo : EIATTR_MAXREG_COUNT
	.align		4
        /*008c*/ 	.byte	0x03, 0x1b
        /*008e*/ 	.short	0x0080


	//----- nvinfo : EIATTR_NUM_BARRIERS
	.align		4
        /*0090*/ 	.byte	0x02, 0x4c
        /*0092*/ 	.byte	0x01
	.zero		1


	//----- nvinfo : EIATTR_MERCURY_ISA_VERSION
	.align		4
        /*0094*/ 	.byte	0x03, 0x5f
        /*0096*/ 	.short	0x0101


	//----- nvinfo : EIATTR_EXIT_INSTR_OFFSETS
	.align		4
        /*0098*/ 	.byte	0x04, 0x1c
        /*009a*/ 	.short	(.L_2939 - .L_2938)


	//   ....[0]....
.L_2938:
        /*009c*/ 	.word	0x00002590


	//   ....[1]....
        /*00a0*/ 	.word	0x000026e0


	//----- nvinfo : EIATTR_MAX_THREADS
	.align		4
.L_2939:
        /*00a4*/ 	.byte	0x04, 0x05
        /*00a6*/ 	.short	(.L_2941 - .L_2940)
.L_2940:
        /*00a8*/ 	.word	0x00000200
        /*00ac*/ 	.word	0x00000001
        /*00b0*/ 	.word	0x00000001


	//----- nvinfo : EIATTR_CRS_STACK_SIZE
	.align		4
.L_2941:
        /*00b4*/ 	.byte	0x04, 0x1e
        /*00b6*/ 	.short	(.L_2943 - .L_2942)
.L_2942:
        /*00b8*/ 	.word	0x00000000


	//----- nvinfo : EIATTR_CBANK_PARAM_SIZE
	.align		4
.L_2943:
        /*00bc*/ 	.byte	0x03, 0x19
        /*00be*/ 	.short	0x06a0


	//----- nvinfo : EIATTR_PARAM_CBANK
	.align		4
        /*00c0*/ 	.byte	0x04, 0x0a
        /*00c2*/ 	.short	(.L_2945 - .L_2944)
	.align		4
.L_2944:
        /*00c4*/ 	.word	index@(.nv.constant0._ZN2at4cuda17kernelHistogram1DIlhlLi1ELi2ELin1ELNS0_23CUDAHistogramMemoryTypeE0EZNS0_21CUDA_tensor_histogramIlhLb0EEEbNS_6TensorES4_S4_lNS_14AccumulateTypeIT0_Lb1EE4typeES8_NS0_13TensorArgTypeES9_S9_EUllE_EEvNS0_6detail10TensorInfoIT_T1_EESF_NSC_IKS6_SE_EElS8_S8_SE_T6_)
        /*00c8*/ 	.short	0x0210
        /*00ca*/ 	.short	0x06a0


	//----- nvinfo : EIATTR_SW_WAR
	.align		4
.L_2945:
        /*00cc*/ 	.byte	0x04, 0x36
        /*00ce*/ 	.short	(.L_2947 - .L_2946)
.L_2946:
        /*00d0*/ 	.word	0x00000008
.L_2947:


//--------------------- .nv.info._ZN2at4cuda17kernelHistogram1DIfhlLi1ELi2ELin1ELNS0_23CUDAHistogramMemoryTypeE1EZNS0_21CUDA_tensor_histogramIfhLb1EEEbNS_6TensorES4_S4_lNS_14AccumulateTypeIT0_Lb1EE4typeES8_NS0_13TensorArgTypeES9_S9_EUllE0_EEvNS0_6detail10TensorInfoIT_T1_EESF_NSC_IKS6_SE_EElS8_S8_SE_T6_ --------------------------
	.section	.nv.info._ZN2at4cuda17kernelHistogram1DIfhlLi1ELi2ELin1ELNS0_23CUDAHistogramMemoryTypeE1EZNS0_21CUDA_tensor_histogramIfhLb1EEEbNS_6TensorES4_S4_lNS_14AccumulateTypeIT0_Lb1EE4typeES8_NS0_13TensorArgTypeES9_S9_EUllE0_EEvNS0_6detail10TensorInfoIT_T1_EESF_NSC_IKS6_SE_EElS8_S8_SE_T6_,"",@"SHT_CUDA_INFO"
	.sectionflags	@""
	.align	4


	//----- nvinfo : EIATTR_CUDA_API_VERSION
	.align		4
        /*0000*/ 	.byte	0x04, 0x37
        /*0002*/ 	.short	(.L_2949 - .L_2948)
.L_2948:
        /*0004*/ 	.word	0x00000082


	//----- nvinfo : EIATTR_KPARAM_INFO
	.align		4
.L_2949:
        /*0008*/ 	.byte	0x04, 0x17
        /*000a*/ 	.short	(.L_2951 - .L_2950)
.L_2950:
        /*000c*/ 	.word	0x00000000
        /*0010*/ 	.short	0x0007
        /*0012*/ 	.short	0x0500
        /*0014*/ 	.byte	0x00, 0xf0, 0x05, 0x00


	//----- nvinfo : EIATTR_KPARAM_INFO
	.align		4
.L_2951:
        /*0018*/ 	.byte	0x04, 0x17
        /*001a*/ 	.short	(.L_2953 - .L_2952)
.L_2952:
        /*001c*/ 	.word	0x00000000
        /*0020*/ 	.short	0x0006
        /*0022*/ 	.short	0x04f8
        /*0024*/ 	.byte	0x00, 0xf0, 0x21, 0x00


	//----- nvinfo : EIATTR_KPARAM_INFO
	.align		4
.L_2953:
        /*0028*/ 	.byte	0x04, 0x17
        /*002a*/ 	.short	(.L_2955 - .L_2954)
.L_2954:
        /*002c*/ 	.word	0x00000000
        /*0030*/ 	.short	0x0005
        /*0032*/ 	.short	0x04f0
        /*0034*/ 	.byte	0x00, 0xf0, 0x21, 0x00


	//----- nvinfo : EIATTR_KPARAM_INFO
	.align		4
.L_2955:
        /*0038*/ 	.byte	0x04, 0x17
        /*003a*/ 	.short	(.L_2957 - .L_2956)
.L_2956:
        /*003c*/ 	.word	0x00000000
        /*0040*/ 	.short	0x0004
        /*0042*/ 	.short	0x04e8
        /*0044*/ 	.byte	0x00, 0xf0, 0x21, 0x00


	//----- nvinfo : EIATTR_KPARAM_INFO
	.align		4
.L_2957:
        /*0048*/ 	.byte	0x04, 0x17
        /*004a*/ 	.short	(.L_2959 - .L_2958)
.L_2958:
        /*004c*/ 	.word	0x00000000
        /*0050*/ 	.short	0x0003
        /*0052*/ 	.short	0x04e0
        /*0054*/ 	.byte	0x00, 0xf0, 0x21, 0x00


	//----- nvinfo : EIATTR_KPARAM_INFO
	.align		4
.L_2959:
        /*0058*/ 	.byte	0x04, 0x17
        /*005a*/ 	.short	(.L_2961 - .L_2960)
.L_2960:
        /*005c*/ 	.word	0x00000000
        /*0060*/ 	.short	0x0002
        /*0062*/ 	.short	0x0340
        /*0064*/ 	.byte	0x00, 0xf0, 0x81, 0x06


	//----- nvinfo : EIATTR_KPARAM_INFO
	.align		4
.L_2961:
        /*0068*/ 	.byte	0x04, 0x17
        /*006a*/ 	.short	(.L_2963 - .L_2962)
.L_2962:
        /*006c*/ 	.word	0x00000000
        /*0070*/ 	.short	0x0001
        /*0072*/ 	.short	0x01a0
        /*0074*/ 	.byte	0x00, 0xf0, 0x81, 0x06


	//----- nvinfo : EIATTR_KPARAM_INFO
	.align		4
.L_2963:
        /*0078*/ 	.byte	0x04, 0x17
        /*007a*/ 	.short	(.L_2965 - .L_2964)
.L_2964:
        /*007c*/ 	.word	0x00000000
        /*0080*/ 	.short	0x0000
        /*0082*/ 	.short	0x0000
        /*0084*/ 	.byte	0x00, 0xf0, 0x81, 0x06


	//----- nvinfo : EIATTR_SPARSE_MMA_MASK
	.align		4
.L_2965:
        /*0088*/ 	.byte	0x03, 0x50
        /*008a*/ 	.short	0x0000


	//----- nvinfo : EIATTR_MAXREG_COUNT
	.align		4
        /*008c*/ 	.byte	0x03, 0x1b
        /*008e*/ 	.short	0x0080


	//----- nvinfo : EIATTR_MERCURY_ISA_VERSION
	.align		4
        /*0090*/ 	.byte	0x03, 0x5f
        /*0092*/ 	.short	0x0101


	//----- nvinfo : EIATTR_EXIT_INSTR_OFFSETS
	.align		4
        /*0094*/ 	.byte	0x04, 0x1c
        /*0096*/ 	.short	(.L_2967 - .L_2966)


	//   ....[0]....
.L_2966:
        /*0098*/ 	.word	0x00000080


	//   ....[1]....
        /*009c*/ 	.word	0x00000600


	//   ....[2]....
        /*00a0*/ 	.word	0x00002390


	//----- nvinfo : EIATTR_MAX_THREADS
	.align		4
.L_2967:
        /*00a4*/ 	.byte	0x04, 0x05
        /*00a6*/ 	.short	(.L_2969 - .L_2968)
.L_2968:
        /*00a8*/ 	.word	0x00000200
        /*00ac*/ 	.word	0x00000001
        /*00b0*/ 	.word	0x00000001


	//----- nvinfo : EIATTR_CRS_STACK_SIZE
	.align		4
.L_2969:
        /*00b4*/ 	.byte	0x04, 0x1e
        /*00b6*/ 	.short	(.L_2971 - .L_2970)
.L_2970:
        /*00b8*/ 	.word	0x00000000


	//----- nvinfo : EIATTR_CBANK_PARAM_SIZE
	.align		4
.L_2971:
        /*00bc*/ 	.byte	0x03, 0x19
        /*00be*/ 	.short	0x0501


	//----- nvinfo : EIATTR_PARAM_CBANK
	.align		4
        /*00c0*/ 	.byte	0x04, 0x0a
        /*00c2*/ 	.short	(.L_2973 - .L_2972)
	.align		4
.L_2972:
        /*00c4*/ 	.word	index@(.nv.constant0._ZN2at4cuda17kernelHistogram1DIfhlLi1ELi2ELin1ELNS0_23CUDAHistogramMemoryTypeE1EZNS0_21CUDA_tensor_histogramIfhLb1EEEbNS_6TensorES4_S4_lNS_14AccumulateTypeIT0_Lb1EE4typeES8_NS0_13TensorArgTypeES9_S9_EUllE0_EEvNS0_6detail10TensorInfoIT_T1_EESF_NSC_IKS6_SE_EElS8_S8_SE_T6_)
        /*00c8*/ 	.short	0x0210
        /*00ca*/ 	.short	0x0501


	//----- nvinfo : EIATTR_SW_WAR
	.align		4
.L_2973:
        /*00cc*/ 	.byte	0x04, 0x36
        /*00ce*/ 	.short	(.L_2975 - .L_2974)
.L_2974:
        /*00d0*/ 	.word	0x00000008
.L_2975:


//--------------------- .nv.info._ZN2at4cuda17kernelHistogram1DIfhlLi1ELi2ELin1ELNS0_23CUDAHistogramMemoryTypeE0EZNS0_21CUDA_tensor_histogramIfhLb1EEEbNS_6TensorES4_S4_lNS_14AccumulateTypeIT0_Lb1EE4typeES8_NS0_13TensorArgTypeES9_S9_EUllE0_EEvNS0_6detail10TensorInfoIT_T1_EESF_NSC_IKS6_SE_EElS8_S8_SE_T6_ --------------------------
	.section	.nv.info._ZN2at4cuda17kernelHistogram1DIfhlLi1ELi2ELin1ELNS0_23CUDAHistogramMemoryTypeE0EZNS0_21CUDA_tensor_histogramIfhLb1EEEbNS_6TensorES4_S4_lNS_14AccumulateTypeIT0_Lb1EE4typeES8_NS0_13TensorArgTypeES9_S9_EUllE0_EEvNS0_6detail10TensorInfoIT_T1_EESF_NSC_IKS6_SE_EElS8_S8_SE_T6_,"",@"SHT_CUDA_INFO"
	.sectionflags	@""
	.align	4


	//----- nvinfo : EIATTR_CUDA_API_VERSION
	.align		4
        /*0000*/ 	.byte	0x04, 0x37
        /*0002*/ 	.short	(.L_2977 - .L_2976)
.L_2976:
        /*0004*/ 	.word	0x00000082


	//----- nvinfo : EIATTR_KPARAM_INFO
	.align		4
.L_2977:
        /*0008*/ 	.byte	0x04, 0x17
        /*000a*/ 	.short	(.L_2979 - .L_2978)
.L_2978:
        /*000c*/ 	.word	0x00000000
        /*0010*/ 	.short	0x0007
        /*0012*/ 	.short	0x0500
        /*0014*/ 	.byte	0x00, 0xf0, 0x05, 0x00


	//----- nvinfo : EIATTR_KPARAM_INFO
	.align		4
.L_2979:
        /*0018*/ 	.byte	0x04, 0x17
        /*001a*/ 	.short	(.L_2981 - .L_2980)
.L_2980:
        /*001c*/ 	.word	0x00000000
        /*0020*/ 	.short	0x0006
        /*0022*/ 	.short	0x04f8
        /*0024*/ 	.byte	0x00, 0xf0, 0x21, 0x00


	//----- nvinfo : EIATTR_KPARAM_INFO
	.align		4
.L_2981:
        /*0028*/ 	.byte	0x04, 0x17
        /*002a*/ 	.short	(.L_2983 - .L_2982)
.L_2982:
        /*002c*/ 	.word	0x00000000
        /*0030*/ 	.short	0x0005
        /*0032*/ 	.short	0x04f0
        /*0034*/ 	.byte	0x00, 0xf0, 0x21, 0x00


	//----- nvinfo : EIATTR_KPARAM_INFO
	.align		4
.L_2983:
        /*0038*/ 	.byte	0x04, 0x17
        /*003a*/ 	.short	(.L_2985 - .L_2984)
.L_2984:
        /*003c*/ 	.word	0x00000000
        /*0040*/ 	.short	0x0004
        /*0042*/ 	.short	0x04e8
        /*0044*/ 	.byte	0x00, 0xf0, 0x21, 0x00


	//----- nvinfo : EIATTR_KPARAM_INFO
	.align		4
.L_2985:
        /*0048*/ 	.byte	0x04, 0x17
        /*004a*/ 	.short	(.L_2987 - .L_2986)
.L_2986:
        /*004c*/ 	.word	0x00000000
        /*0050*/ 	.short	0x0003
        /*0052*/ 	.short	0x04e0
        /*0054*/ 	.byte	0x00, 0xf0, 0x21, 0x00


	//----- nvinfo : EIATTR_KPARAM_INFO
	.align		4
.L_2987:
        /*0058*/ 	.byte	0x04, 0x17
        /*005a*/ 	.short	(.L_2989 - .L_2988)
.L_2988:
        /*005c*/ 	.word	0x00000000
        /*0060*/ 	.short	0x0002
        /*0062*/ 	.short	0x0340
        /*0064*/ 	.byte	0x00, 0xf0, 0x81, 0x06


	//----- nvinfo : EIATTR_KPARAM_INFO
	.align		4
.L_2989:
        /*0068*/ 	.byte	0x04, 0x17
        /*006a*/ 	.short	(.L_2991 - .L_2990)
.L_2990:
        /*006c*/ 	.word	0x00000000
        /*0070*/ 	.short	0x0001
        /*0072*/ 	.short	0x01a0
        /*0074*/ 	.byte	0x00, 0xf0, 0x81, 0x06


	//----- nvinfo : EIATTR_KPARAM_INFO
	.align		4
.L_2991:
        /*0078*/ 	.byte	0x04, 0x17
        /*007a*/ 	.short	(.L_2993 - .L_2992)
.L_2992:
        /*007c*/ 	.word	0x00000000
        /*0080*/ 	.short	0x0000
        /*0082*/ 	.short	0x0000
        /*0084*/ 	.byte	0x00, 0xf0, 0x81, 0x06


	//----- nvinfo : EIATTR_SPARSE_MMA_MASK
	.align		4
.L_2993:
        /*0088*/ 	.byte	0x03, 0x50
        /*008a*/ 	.short	0x0000


	//----- nvinfo : EIATTR_MAXREG_COUNT
	.align		4
        /*008c*/ 	.byte	0x03, 0x1b
        /*008e*/ 	.short	0x0080


	//----- nvinfo : EIATTR_NUM_BARRIERS
	.align		4
        /*0090*/ 	.byte	0x02, 0x4c
        /*0092*/ 	.byte	0x01
	.zero		1


	//----- nvinfo : EIATTR_MERCURY_ISA_VERSION
	.align		4
        /*0094*/ 	.byte	0x03, 0x5f
        /*0096*/ 	.short	0x0101


	//----- nvinfo : EIATTR_EXIT_INSTR_OFFSETS
	.align		4
        /*0098*/ 	.byte	0x04, 0x1c
        /*009a*/ 	.short	(.L_2995 - .L_2994)


	//   ....[0]....
.L_2994:
        /*009c*/ 	.word	0x00002450


	//   ....[1]....
        /*00a0*/ 	.word	0x000025a0


	//----- nvinfo : EIATTR_MAX_THREADS
	.align		4
.L_2995:
        /*00a4*/ 	.byte	0x04, 0x05
        /*00a6*/ 	.short	(.L_2997 - .L_2996)
.L_2996:
        /*00a8*/ 	.word	0x00000200
        /*00ac*/ 	.word	0x00000001
        /*00b0*/ 	.word	0x00000001


	//----- nvinfo : EIATTR_CRS_STACK_SIZE
	.align		4
.L_2997:
        /*00b4*/ 	.byte	0x04, 0x1e
        /*00b6*/ 	.short	(.L_2999 - .L_2998)
.L_2998:
        /*00b8*/ 	.word	0x00000000


	//----- nvinfo : EIATTR_CBANK_PARAM_SIZE
	.align		4
.L_2999:
        /*00bc*/ 	.byte	0x03, 0x19
        /*00be*/ 	.short	0x0501


	//----- nvinfo : EIATTR_PARAM_CBANK
	.align		4
        /*00c0*/ 	.byte	0x04, 0x0a
        /*00c2*/ 	.short	(.L_3001 - .L_3000)
	.align		4
.L_3000:
        /*00c4*/ 	.word	index@(.nv.constant0._ZN2at4cuda17kernelHistogram1DIfhlLi1ELi2ELin1ELNS0_23CUDAHistogramMemoryTypeE0EZNS0_21CUDA_tensor_histogramIfhLb1EEEbNS_6TensorES4_S4_lNS_14AccumulateTypeIT0_Lb1EE4typeES8_NS0_13TensorArgTypeES9_S9_EUllE0_EEvNS0_6detail10TensorInfoIT_T1_EESF_NSC_IKS6_SE_EElS8_S8_SE_T6_)
        /*00c8*/ 	.short	0x0210
        /*00ca*/ 	.short	0x0501


	//----- nvinfo : EIATTR_SW_WAR
	.align		4
.L_3001:
        /*00cc*/ 	.byte	0x04, 0x36
        /*00ce*/ 	.short	(.L_3003 - .L_3002)
.L_3002:
        /*00d0*/ 	.word	0x00000008
.L_3003:


//--------------------- .nv.info._ZN2at4cuda17kernelHistogram1DIfhlLi1ELi2ELin1ELNS0_23CUDAHistogramMemoryTypeE1EZNS0_21CUDA_tensor_histogramIfhLb1EEEbNS_6TensorES4_S4_lNS_14AccumulateTypeIT0_Lb1EE4typeES8_NS0_13TensorArgTypeES9_S9_EUllE_EEvNS0_6detail10TensorInfoIT_T1_EESF_NSC_IKS6_SE_EElS8_S8_SE_T6_ --------------------------
	.section	.nv.info._ZN2at4cuda17kernelHistogram1DIfhlLi1ELi2ELin1ELNS0_23CUDAHistogramMemoryTypeE1EZNS0_21CUDA_tensor_histogramIfhLb1EEEbNS_6TensorES4_S4_lNS_14AccumulateTypeIT0_Lb1EE4typeES8_NS0_13TensorArgTypeES9_S9_EUllE_EEvNS0_6detail10TensorInfoIT_T1_EESF_NSC_IKS6_SE_EElS8_S8_SE_T6_,"",@"SHT_CUDA_INFO"
	.sectionflags	@""
	.align	4


	//----- nvinfo : EIATTR_CUDA_API_VERSION
	.align		4
        /*0000*/ 	.byte	0x04, 0x37
        /*0002*/ 	.short	(.L_3005 - .L_3004)
.L_3004:
        /*0004*/ 	.word	0x00000082


	//----- nvinfo : EIATTR_KPARAM_INFO
	.align		4
.L_3005:
        /*0008*/ 	.byte	0x04, 0x17
        /*000a*/ 	.short	(.L_3007 - .L_3006)
.L_3006:
        /*000c*/ 	.word	0x00000000
        /*0010*/ 	.short	0x0007
        /*0012*/ 	.short	0x0500
        /*0014*/ 	.byte	0x00, 0xf0, 0x81, 0x06


	//----- nvinfo : EIATTR_KPARAM_INFO
	.align		4
.L_3007:
        /*0018*/ 	.byte	0x04, 0x17
        /*001a*/ 	.short	(.L_3009 - .L_3008)
.L_3008:
        /*001c*/ 	.word	0x00000000
        /*0020*/ 	.short	0x0006
        /*0022*/ 	.short	0x04f8
        /*0024*/ 	.byte	0x00, 0xf0, 0x21, 0x00


	//----- nvinfo : EIATTR_KPARAM_INFO
	.align		4
.L_3009:
        /*0028*/ 	.byte	0x04, 0x17
        /*002a*/ 	.short	(.L_3011 - .L_3010)
.L_3010:
        /*002c*/ 	.word	0x00000000
        /*0030*/ 	.short	0x0005
        /*0032*/ 	.short	0x04f0
        /*0034*/ 	.byte	0x00, 0xf0, 0x21, 0x00


	//----- nvinfo : EIATTR_KPARAM_INFO
	.align		4
.L_3011:
        /*0038*/ 	.byte	0x04, 0x17
        /*003a*/ 	.short	(.L_3013 - .L_3012)
.L_3012:
        /*003c*/ 	.word	0x00000000
        /*0040*/ 	.short	0x0004
        /*0042*/ 	.short	0x04e8
        /*0044*/ 	.byte	0x00, 0xf0, 0x21, 0x00


	//----- nvinfo : EIATTR_KPARAM_INFO
	.align		4
.L_3013:
        /*0048*/ 	.byte	0x04, 0x17
        /*004a*/ 	.short	(.L_3015 - .L_3014)
.L_3014:
        /*004c*/ 	.word	0x00000000
        /*0050*/ 	.short	0x0003
        /*0052*/ 	.short	0x04e0
        /*0054*/ 	.byte	0x00, 0xf0, 0x21, 0x00


	//----- nvinfo : EIATTR_KPARAM_INFO
	.align		4
.L_3015:
        /*0058*/ 	.byte	0x04, 0x17
        /*005a*/ 	.short	(.L_3017 - .L_3016)
.L_3016:
        /*005c*/ 	.word	0x00000000
        /*0060*/ 	.short	0x0002
        /*0062*/ 	.short	0x0340
        /*0064*/ 	.byte	0x00, 0xf0, 0x81, 0x06


	//----- nvinfo : EIATTR_KPARAM_INFO
	.align		4
.L_3017:
        /*0068*/ 	.byte	0x04, 0x17
        /*006a*/ 	.short	(.L_3019 - .L_3018)
.L_3018:
        /*006c*/ 	.word	0x00000000
        /*0070*/ 	.short	0x0001
        /*0072*/ 	.short	0x01a0
        /*0074*/ 	.byte	0x00, 0xf0, 0x81, 0x06


	//----- nvinfo : EIATTR_KPARAM_INFO
	.align		4
.L_3019:
        /*0078*/ 	.byte	0x04, 0x17
        /*007a*/ 	.short	(.L_3021 - .L_3020)
.L_3020:
        /*007c*/ 	.word	0x00000000
        /*0080*/ 	.short	0x0000
        /*0082*/ 	.short	0x0000
        /*0084*/ 	.byte	0x00, 0xf0, 0x81, 0x06


	//----- nvinfo : EIATTR_SPARSE_MMA_MASK
	.align		4
.L_3021:
        /*0088*/ 	.byte	0x03, 0x50
        /*008a*/ 	.short	0x0000


	//----- nvinfo : EIATTR_MAXREG_COUNT
	.align		4
        /*008c*/ 	.byte	0x03, 0x1b
        /*008e*/ 	.short	0x0080


	//----- nvinfo : EIATTR_MERCURY_ISA_VERSION
	.align		4
        /*0090*/ 	.byte	0x03, 0x5f
        /*0092*/ 	.short	0x0101


	//----- nvinfo : EIATTR_EXIT_INSTR_OFFSETS
	.align		4
        /*0094*/ 	.byte	0x04, 0x1c
        /*0096*/ 	.short	(.L_3023 - .L_3022)


	//   ....[0]....
.L_3022:
        /*0098*/ 	.word	0x00000080


	//   ....[1]....
        /*009c*/ 	.word	0x00000690


	//   ....[2]....
        /*00a0*/ 	.word	0x000024b0


	//----- nvinfo : EIATTR_MAX_THREADS
	.align		4
.L_3023:
        /*00a4*/ 	.byte	0x04, 0x05
        /*00a6*/ 	.short	(.L_3025 - .L_3024)
.L_3024:
        /*00a8*/ 	.word	0x00000200
        /*00ac*/ 	.word	0x00000001
        /*00b0*/ 	.word	0x00000001


	//----- nvinfo : EIATTR_CRS_STACK_SIZE
	.align		4
.L_3025:
        /*00b4*/ 	.byte	0x04, 0x1e
        /*00b6*/ 	.short	(.L_3027 - .L_3026)
.L_3026:
        /*00b8*/ 	.word	0x00000000


	//----- nvinfo : EIATTR_CBANK_PARAM_SIZE
	.align		4
.L_3027:
        /*00bc*/ 	.byte	0x03, 0x19
        /*00be*/ 	.short	0x06a0


	//----- nvinfo : EIATTR_PARAM_CBANK
	.align		4
        /*00c0*/ 	.byte	0x04, 0x0a
        /*00c2*/ 	.short	(.L_3029 - .L_3028)
	.align		4
.L_3028:
        /*00c4*/ 	.word	index@(.nv.constant0._ZN2at4cuda17kernelHistogram1DIfhlLi1ELi2ELin1ELNS0_23CUDAHistogramMemoryTypeE1EZNS0_21CUDA_tensor_histogramIfhLb1EEEbNS_6TensorES4_S4_lNS_14AccumulateTypeIT0_Lb1EE4typeES8_NS0_13TensorArgTypeES9_S9_EUllE_EEvNS0_6detail10TensorInfoIT_T1_EESF_NSC_IKS6_SE_EElS8_S8_SE_T6_)
        /*00c8*/ 	.short	0x0210
        /*00ca*/ 	.short	0x06a0


	//----- nvinfo : EIATTR_SW_WAR
	.align		4
.L_3029:
        /*00cc*/ 	.byte	0x04, 0x36
        /*00ce*/ 	.short	(.L_3031 - .L_3030)
.L_3030:
        /*00d0*/ 	.word	0x00000008
.L_3031:


//--------------------- .nv.info._ZN2at4cuda17kernelHistogram1DIfhlLi1ELi2ELin1ELNS0_23CUDAHistogramMemoryTypeE0EZNS0_21CUDA_tensor_histogramIfhLb1EEEbNS_6TensorES4_S4_lNS_14AccumulateTypeIT0_Lb1EE4typeES8_NS0_13TensorArgTypeES9_S9_EUllE_EEvNS0_6detail10TensorInfoIT_T1_EESF_NSC_IKS6_SE_EElS8_S8_SE_T6_ --------------------------
	.section	.nv.info._ZN2at4cuda17kernelHistogram1DIfhlLi1ELi2ELin1ELNS0_23CUDAHistogramMemoryTypeE0EZNS0_21CUDA_tensor_histogramIfhLb1EEEbNS_6TensorES4_S4_lNS_14AccumulateTypeIT0_Lb1EE4typeES8_NS0_13TensorArgTypeES9_S9_EUllE_EEvNS0_6detail10TensorInfoIT_T1_EESF_NSC_IKS6_SE_EElS8_S8_SE_T6_,"",@"SHT_CUDA_INFO"
	.sectionflags	@""
	.align	4


	//----- nvinfo : EIATTR_CUDA_API_VERSION
	.align		4
        /*0000*/ 	.byte	0x04, 0x37
        /*0002*/ 	.short	(.L_3033 - .L_3032)
.L_3032:
        /*0004*/ 	.word	0x00000082


	//----- nvinfo : EIATTR_KPARAM_INFO
	.align		4
.L_3033:
        /*0008*/ 	.byte	0x04, 0x17
        /*000a*/ 	.short	(.L_3035 - .L_3034)
.L_3034:
        /*000c*/ 	.word	0x00000000
        /*0010*/ 	.short	0x0007
        /*0012*/ 	.short	0x0500
        /*0014*/ 	.byte	0x00, 0xf0, 0x81, 0x06


	//----- nvinfo : EIATTR_KPARAM_INFO
	.align		4
.L_3035:
        /*0018*/ 	.byte	0x04, 0x17
        /*001a*/ 	.short	(.L_3037 - .L_3036)
.L_3036:
        /*001c*/ 	.word	0x00000000
        /*0020*/ 	.short	0x0006
        /*0022*/ 	.short	0x04f8
        /*0024*/ 	.byte	0x00, 0xf0, 0x21, 0x00


	//----- nvinfo : EIATTR_KPARAM_INFO
	.align		4
.L_3037:
        /*0028*/ 	.byte	0x04, 0x17
        /*002a*/ 	.short	(.L_3039 - .L_3038)
.L_3038:
        /*002c*/ 	.word	0x00000000
        /*0030*/ 	.short	0x0005
        /*0032*/ 	.short	0x04f0
        /*0034*/ 	.byte	0x00, 0xf0, 0x21, 0x00


	//----- nvinfo : EIATTR_KPARAM_INFO
	.align		4
.L_3039:
        /*0038*/ 	.byte	0x04, 0x17
        /*003a*/ 	.short	(.L_3041 - .L_3040)
.L_3040:
        /*003c*/ 	.word	0x00000000
        /*0040*/ 	.short	0x0004
        /*0042*/ 	.short	0x04e8
        /*0044*/ 	.byte	0x00, 0xf0, 0x21, 0x00


	//----- nvinfo : EIATTR_KPARAM_INFO
	.align		4
.L_3041:
        /*0048*/ 	.byte	0x04, 0x17
        /*004a*/ 	.short	(.L_3043 - .L_3042)
.L_3042:
        /*004c*/ 	.word	0x00000000
        /*0050*/ 	.short	0x0003
        /*0052*/ 	.short	0x04e0
        /*0054*/ 	.byte	0x00, 0xf0, 0x21, 0x00


	//----- nvinfo : EIATTR_KPARAM_INFO
	.align		4
.L_3043:
        /*0058*/ 	.byte	0x04, 0x17
        /*005a*/ 	.short	(.L_3045 - .L_3044)
.L_3044:
        /*005c*/ 	.word	0x00000000
        /*0060*/ 	.short	0x0002
        /*0062*/ 	.short	0x0340
        /*0064*/ 	.byte	0x00, 0xf0, 0x81, 0x06


	//----- nvinfo : EIATTR_KPARAM_INFO
	.align		4
.L_3045:
        /*0068*/ 	.byte	0x04, 0x17
        /*006a*/ 	.short	(.L_3047 - .L_3046)
.L_3046:
        /*006c*/ 	.word	0x00000000
        /*0070*/ 	.short	0x0001
        /*0072*/ 	.short	0x01a0
        /*0074*/ 	.byte	0x00, 0xf0, 0x81, 0x06


	//----- nvinfo : EIATTR_KPARAM_INFO
	.align		4
.L_3047:
        /*0078*/ 	.byte	0x04, 0x17
        /*007a*/ 	.short	(.L_3049 - .L_3048)
.L_3048:
        /*007c*/ 	.word	0x00000000
        /*0080*/ 	.short	0x0000
        /*0082*/ 	.short	0x0000
        /*0084*/ 	.byte	0x00, 0xf0, 0x81, 0x06


	//----- nvinfo : EIATTR_SPARSE_MMA_MASK
	.align		4
.L_3049:
        /*0088*/ 	.byte	0x03, 0x50
        /*008a*/ 	.short	0x0000


	//----- nvinfo : EIATTR_MAXREG_COUNT
	.align		4
        /*008c*/ 	.byte	0x03, 0x1b
        /*008e*/ 	.short	0x0080


	//----- nvinfo : EIATTR_NUM_BARRIERS
	.align		4
        /*0090*/ 	.byte	0x02, 0x4c
        /*0092*/ 	.byte	0x01
	.zero		1


	//----- nvinfo : EIATTR_MERCURY_ISA_VERSION
	.align		4
        /*0094*/ 	.byte	0x03, 0x5f
        /*0096*/ 	.short	0x0101


	//----- nvinfo : EIATTR_EXIT_INSTR_OFFSETS
	.align		4
        /*0098*/ 	.byte	0x04, 0x1c
        /*009a*/ 	.short	(.L_3051 - .L_3050)


	//   ....[0]....
.L_3050:
        /*009c*/ 	.word	0x00002560


	//   ....[1]....
        /*00a0*/ 	.word	0x000026b0


	//----- nvinfo : EIATTR_MAX_THREADS
	.align		4
.L_3051:
        /*00a4*/ 	.byte	0x04, 0x05
        /*00a6*/ 	.short	(.L_3053 - .L_3052)
.L_3052:
        /*00a8*/ 	.word	0x00000200
        /*00ac*/ 	.word	0x00000001
        /*00b0*/ 	.word	0x00000001


	//----- nvinfo : EIATTR_CRS_STACK_SIZE
	.align		4
.L_3053:
        /*00b4*/ 	.byte	0x04, 0x1e
        /*00b6*/ 	.short	(.L_3055 - .L_3054)
.L_3054:
        /*00b8*/ 	.word	0x00000000


	//----- nvinfo : EIATTR_CBANK_PARAM_SIZE
	.align		4
.L_3055:
        /*00bc*/ 	.byte	0x03, 0x19
        /*00be*/ 	.short	0x06a0


	//----- nvinfo : EIATTR_PARAM_CBANK
	.align		4
        /*00c0*/ 	.byte	0x04, 0x0a
        /*00c2*/ 	.short	(.L_3057 - .L_3056)
	.align		4
.L_3056:
        /*00c4*/ 	.word	index@(.nv.constant0._ZN2at4cuda17kernelHistogram1DIfhlLi1ELi2ELin1ELNS0_23CUDAHistogramMemoryTypeE0EZNS0_21CUDA_tensor_histogramIfhLb1EEEbNS_6TensorES4_S4_lNS_14AccumulateTypeIT0_Lb1EE4typeES8_NS0_13TensorArgTypeES9_S9_EUllE_EEvNS0_6detail10TensorInfoIT_T1_EESF_NSC_IKS6_SE_EElS8_S8_SE_T6_)
        /*00c8*/ 	.short	0x0210
        /*00ca*/ 	.short	0x06a0


	//----- nvinfo : EIATTR_SW_WAR
	.align		4
.L_3057:
        /*00cc*/ 	.byte	0x04, 0x36
        /*00ce*/ 	.short	(.L_3059 - .L_3058)
.L_3058:
        /*00d0*/ 	.word	0x00000008
.L_3059:


//--------------------- .nv.callgraph             --------------------------
	.section	.nv.callgraph,"",@"SHT_CUDA_CALLGRAPH"
	.align	4
	.sectionentsize	8
	.align		4
        /*0000*/ 	.word	0x00000000
	.align		4
        /*0004*/ 	.word	0xffffffff
	.align		4
        /*0008*/ 	.word	0x00000000
	.align		4
        /*000c*/ 	.word	0xfffffffe
	.align		4
        /*0010*/ 	.word	0x00000000
	.align		4
        /*0014*/ 	.word	0xfffffffd
	.align		4
        /*0018*/ 	.word	0x00000000
	.align		4
        /*001c*/ 	.word	0xfffffffc


//--------------------- .nv.constant4             --------------------------
	.section	.nv.constant4,"a",@progbits
	.align	8
	.align		8
.nv.constant4:
        /*0000*/ 	.dword	_ZN44_INTERNAL_5a08d5d2_13_SummaryOps_cu_68b272b84cuda3std3__45__cpo5beginE
	.align		8
        /*0008*/ 	.dword	_ZN44_INTERNAL_5a08d5d2_13_SummaryOps_cu_68b272b84cuda3std3__45__cpo3endE
	.align		8
        /*0010*/ 	.dword	_ZN44_INTERNAL_5a08d5d2_13_SummaryOps_cu_68b272b84cuda3std3__45__cpo6cbeginE
	.align		8
        /*0018*/ 	.dword	_ZN44_INTERNAL_5a08d5d2_13_SummaryOps_cu_68b272b84cuda3std3__45__cpo4cendE
	.align		8
        /*0020*/ 	.dword	_ZN44_INTERNAL_5a08d5d2_13_SummaryOps_cu_68b272b84cuda3std3__45__cpo6rbeginE
	.align		8
        /*0028*/ 	.dword	_ZN44_INTERNAL_5a08d5d2_13_SummaryOps_cu_68b272b84cuda3std3__45__cpo4rendE
	.align		8
        /*0030*/ 	.dword	_ZN44_INTERNAL_5a08d5d2_13_SummaryOps_cu_68b272b84cuda3std3__45__cpo7crbeginE
	.align		8
        /*0038*/ 	.dword	_ZN44_INTERNAL_5a08d5d2_13_SummaryOps_cu_68b272b84cuda3std3__45__cpo5crendE
	.align		8
        /*0040*/ 	.dword	_ZN44_INTERNAL_5a08d5d2_13_SummaryOps_cu_68b272b84cuda3std3__446_GLOBAL__N__5a08d5d2_13_SummaryOps_cu_68b272b86ignoreE
	.align		8
        /*0048*/ 	.dword	_ZN44_INTERNAL_5a08d5d2_13_SummaryOps_cu_68b272b84cuda3std3__419piecewise_constructE
	.align		8
        /*0050*/ 	.dword	_ZN44_INTERNAL_5a08d5d2_13_SummaryOps_cu_68b272b84cuda3std3__48in_placeE
	.align		8
        /*0058*/ 	.dword	_ZN44_INTERNAL_5a08d5d2_13_SummaryOps_cu_68b272b84cuda3std3__420unreachable_sentinelE
	.align		8
        /*0060*/ 	.dword	_ZN44_INTERNAL_5a08d5d2_13_SummaryOps_cu_68b272b84cuda3std6ranges3__45__cpo4swapE
	.align		8
        /*0068*/ 	.dword	_ZN44_INTERNAL_5a08d5d2_13_SummaryOps_cu_68b272b84cuda3std6ranges3__45__cpo9iter_moveE
	.align		8
        /*0070*/ 	.dword	_ZN44_INTERNAL_5a08d5d2_13_SummaryOps_cu_68b272b84cuda3std6ranges3__45__cpo5beginE
	.align		8
        /*0078*/ 	.dword	_ZN44_INTERNAL_5a08d5d2_13_SummaryOps_cu_68b272b84cuda3std6ranges3__45__cpo3endE
	.align		8
        /*0080*/ 	.dword	_ZN44_INTERNAL_5a08d5d2_13_SummaryOps_cu_68b272b84cuda3std6ranges3__45__cpo6cbeginE
	.align		8
        /*0088*/ 	.dword	_ZN44_INTERNAL_5a08d5d2_13_SummaryOps_cu_68b272b84cuda3std6ranges3__45__cpo4cendE
	.align		8
        /*0090*/ 	.dword	_ZN44_INTERNAL_5a08d5d2_13_SummaryOps_cu_68b272b84cuda3std6ranges3__45__cpo7advanceE
	.align		8
        /*0098*/ 	.dword	_ZN44_INTERNAL_5a08d5d2_13_SummaryOps_cu_68b272b84cuda3std6ranges3__45__cpo9iter_swapE
	.align		8
        /*00a0*/ 	.dword	_ZN44_INTERNAL_5a08d5d2_13_SummaryOps_cu_68b272b84cuda3std6ranges3__45__cpo4nextE
	.align		8
        /*00a8*/ 	.dword	_ZN44_INTERNAL_5a08d5d2_13_SummaryOps_cu_68b272b84cuda3std6ranges3__45__cpo4prevE
	.align		8
        /*00b0*/ 	.dword	_ZN44_INTERNAL_5a08d5d2_13_SummaryOps_cu_68b272b84cuda3std6ranges3__45__cpo4dataE
	.align		8
        /*00b8*/ 	.dword	_ZN44_INTERNAL_5a08d5d2_13_SummaryOps_cu_68b272b84cuda3std6ranges3__45__cpo5cdataE
	.align		8
        /*00c0*/ 	.dword	_ZN44_INTERNAL_5a08d5d2_13_SummaryOps_cu_68b272b84cuda3std6ranges3__45__cpo4sizeE
	.align		8
        /*00c8*/ 	.dword	_ZN44_INTERNAL_5a08d5d2_13_SummaryOps_cu_68b272b84cuda3std6ranges3__45__cpo5ssizeE
	.align		8
        /*00d0*/ 	.dword	_ZN44_INTERNAL_5a08d5d2_13_SummaryOps_cu_68b272b84cuda3std6ranges3__45__cpo8distanceE
	.align		8
        /*00d8*/ 	.dword	_ZN44_INTERNAL_5a08d5d2_13_SummaryOps_cu_68b272b86thrust23THRUST_300001_SM_900_NS6system6detail10sequential3seqE


//--------------------- .text._ZN2at4cuda17kernelHistogram1DIfflLi1ELi2ELin1ELNS0_23CUDAHistogramMemoryTypeE1EZNS0_21CUDA_tensor_histogramIffLb0EEEbNS_6TensorES4_S4_lNS_14AccumulateTypeIT0_Lb1EE4typeES8_NS0_13TensorArgTypeES9_S9_EUllE0_EEvNS0_6detail10TensorInfoIT_T1_EESF_NSC_IKS6_SE_EElS8_S8_SE_T6_ --------------------------
	.section	.text._ZN2at4cuda17kernelHistogram1DIfflLi1ELi2ELin1ELNS0_23CUDAHistogramMemoryTypeE1EZNS0_21CUDA_tensor_histogramIffLb0EEEbNS_6TensorES4_S4_lNS_14AccumulateTypeIT0_Lb1EE4typeES8_NS0_13TensorArgTypeES9_S9_EUllE0_EEvNS0_6detail10TensorInfoIT_T1_EESF_NSC_IKS6_SE_EElS8_S8_SE_T6_,"ax",@progbits
	.align	128
        .global         _ZN2at4cuda17kernelHistogram1DIfflLi1ELi2ELin1ELNS0_23CUDAHistogramMemoryTypeE1EZNS0_21CUDA_tensor_histogramIffLb0EEEbNS_6TensorES4_S4_lNS_14AccumulateTypeIT0_Lb1EE4typeES8_NS0_13TensorArgTypeES9_S9_EUllE0_EEvNS0_6detail10TensorInfoIT_T1_EESF_NSC_IKS6_SE_EElS8_S8_SE_T6_
        .type           _ZN2at4cuda17kernelHistogram1DIfflLi1ELi2ELin1ELNS0_23CUDAHistogramMemoryTypeE1EZNS0_21CUDA_tensor_histogramIffLb0EEEbNS_6TensorES4_S4_lNS_14AccumulateTypeIT0_Lb1EE4typeES8_NS0_13TensorArgTypeES9_S9_EUllE0_EEvNS0_6detail10TensorInfoIT_T1_EESF_NSC_IKS6_SE_EElS8_S8_SE_T6_,@function
        .size           _ZN2at4cuda17kernelHistogram1DIfflLi1ELi2ELin1ELNS0_23CUDAHistogramMemoryTypeE1EZNS0_21CUDA_tensor_histogramIffLb0EEEbNS_6TensorES4_S4_lNS_14AccumulateTypeIT0_Lb1EE4typeES8_NS0_13TensorArgTypeES9_S9_EUllE0_EEvNS0_6detail10TensorInfoIT_T1_EESF_NSC_IKS6_SE_EElS8_S8_SE_T6_,(.L_x_3530 - _ZN2at4cuda17kernelHistogram1DIfflLi1ELi2ELin1ELNS0_23CUDAHistogramMemoryTypeE1EZNS0_21CUDA_tensor_histogramIffLb0EEEbNS_6TensorES4_S4_lNS_14AccumulateTypeIT0_Lb1EE4typeES8_NS0_13TensorArgTypeES9_S9_EUllE0_EEvNS0_6detail10TensorInfoIT_T1_EESF_NSC_IKS6_SE_EElS8_S8_SE_T6_)
        .other          _ZN2at4cuda17kernelHistogram1DIfflLi1ELi2ELin1ELNS0_23CUDAHistogramMemoryTypeE1EZNS0_21CUDA_tensor_histogramIffLb0EEEbNS_6TensorES4_S4_lNS_14AccumulateTypeIT0_Lb1EE4typeES8_NS0_13TensorArgTypeES9_S9_EUllE0_EEvNS0_6detail10TensorInfoIT_T1_EESF_NSC_IKS6_SE_EElS8_S8_SE_T6_,@"STO_CUDA_ENTRY STV_DEFAULT"
_ZN2at4cuda17kernelHistogram1DIfflLi1ELi2ELin1ELNS0_23CUDAHistogramMemoryTypeE1EZNS0_21CUDA_tensor_histogramIffLb0EEEbNS_6TensorES4_S4_lNS_14AccumulateTypeIT0_Lb1EE4typeES8_NS0_13TensorArgTypeES9_S9_EUllE0_EEvNS0_6detail10TensorInfoIT_T1_EESF_NSC_IKS6_SE_EElS8_S8_SE_T6_:
.text._ZN2at4cuda17kernelHistogram1DIfflLi1ELi2ELin1ELNS0_23CUDAHistogramMemoryTypeE1EZNS0_21CUDA_tensor_histogramIffLb0EEEbNS_6TensorES4_S4_lNS_14AccumulateTypeIT0_Lb1EE4typeES8_NS0_13TensorArgTypeES9_S9_EUllE0_EEvNS0_6detail10TensorInfoIT_T1_EESF_NSC_IKS6_SE_EElS8_S8_SE_T6_:
[----:B------:R-:W-:Y:S01]  /*0000*/  LDC R1, c[0x0][0x28] ;  /* 0x00000a00ff017b82 */ /* 0x000fe20000000800 */
[----:B------:R-:W0:Y:S01]  /*0010*/  S2R R2, SR_CTAID.X ;  /* 0x0000000000027919 */ /* 0x000e220000002500 */
[----:B------:R-:W-:Y:S01]  /*0020*/  ULDC UR4, c[0x0][0x0] ;  /* 0x0000000000047ab9 */ /* 0x000fe20000000800 */
[----:B------:R-:W-:Y:S01]  /*0030*/  ULDC.64 UR6, c[0x0][0x700] ;  /* 0x0001c00000067ab9 */ /* 0x000fe20000000a00 */
[----:B------:R-:W0:Y:S02]  /*0040*/  S2R R3, SR_TID.X ;  /* 0x0000000000037919 */ /* 0x000e240000002100 */
[----:B0-----:R-:W-:-:S05]  /*0050*/  IMAD R2, R2, UR4, R3 ;  /* 0x0000000402027c24 */ /* 0x001fca000f8e0203 */
[----:B------:R-:W-:-:S04]  /*0060*/  ISETP.GE.U32.AND P0, PT, R2, UR6, PT ;  /* 0x0000000602007c0c */ /* 0x000fc8000bf06070 */
[----:B------:R-:W-:-:S13]  /*0070*/  ISETP.GE.AND.EX P0, PT, RZ, UR7, PT, P0 ;  /* 0x00000007ff007c0c */ /* 0x000fda000bf06300 */
[----:B------:R-:W-:Y:S05]  /*0080*/  @P0 EXIT ;  /* 0x000000000000094d */ /* 0x000fea0003800000 */
[----:B------:R-:W0:Y:S01]  /*0090*/  LDC R7, c[0x0][0x6e8] ;  /* 0x0001ba00ff077b82 */ /* 0x000e220000000800 */
[----:B------:R-:W-:Y:S01]  /*00a0*/  ULDC.64 UR6, c[0x0][0x6f0] ;  /* 0x0001bc0000067ab9 */ /* 0x000fe20000000a00 */
[----:B------:R-:W-:Y:S01]  /*00b0*/  IMAD.MOV.U32 R3, RZ, RZ, RZ ;  /* 0x000000ffff037224 */ /* 0x000fe200078e00ff */
[----:B------:R-:W1:Y:S01]  /*00c0*/  I2F.S64 R0, UR6 ;  /* 0x0000000600007d12 */ /* 0x000e620008301400 */
[----:B------:R-:W-:Y:S01]  /*00d0*/  ULDC.64 UR6, c[0x0][0x208] ;  /* 0x0000820000067ab9 */ /* 0x000fe20000000a00 */
[----:B0-----:R-:W-:-:S13]  /*00e0*/  ISETP.GT.AND P0, PT, R7, 0x1, PT ;  /* 0x000000010700780c */ /* 0x001fda0003f04270 */
[----:B-1----:R-:W-:Y:S05]  /*00f0*/  @P0 BRA `(.L_x_0) ;  /* 0x0000000000d00947 */ /* 0x002fea0003800000 */
[----:B------:R-:W0:Y:S01]  /*0100*/  LDC.64 R6, c[0x0][0x6f8] ;  /* 0x0001be00ff067b82 */ /* 0x000e220000000a00 */
[----:B------:R-:W-:Y:S01]  /*0110*/  BSSY B0, `(.L_x_1) ;  /* 0x0000031000007945 */ /* 0x000fe20003800000 */
[----:B------:R-:W-:Y:S01]  /*0120*/  ULDC UR5, c[0x0][0xc] ;  /* 0x0000030000057ab9 */ /* 0x000fe20000000800 */
[----:B------:R-:W-:Y:S01]  /*0130*/  ULDC.64 UR18, c[0x0][0x700] ;  /* 0x0001c00000127ab9 */ /* 0x000fe20000000a00 */
[----:B------:R-:W-:Y:S01]  /*0140*/  UIMAD UR4, UR4, UR5, URZ ;  /* 0x00000005040472a4 */ /* 0x000fe2000f8e023f */
[----:B------:R-:W-:Y:S01]  /*0150*/  ULDC.64 UR8, c[0x0][0x620] ;  /* 0x0001880000087ab9 */ /* 0x000fe20000000a00 */
[----:B------:R-:W-:Y:S02]  /*0160*/  ULDC.64 UR10, c[0x0][0x550] ;  /* 0x00015400000a7ab9 */ /* 0x000fe40000000a00 */
[----:B------:R-:W1:Y:S01]  /*0170*/  LDC.64 R4, c[0x0][0x6f8] ;  /* 0x0001be00ff047b82 */ /* 0x000e620000000a00 */
[----:B------:R-:W-:Y:S01]  /*0180*/  ULDC.64 UR12, c[0x0][0x6f0] ;  /* 0x0001bc00000c7ab9 */ /* 0x000fe20000000a00 */
[----:B------:R-:W-:Y:S01]  /*0190*/  ULDC.64 UR14, c[0x0][0x2e0] ;  /* 0x0000b800000e7ab9 */ /* 0x000fe20000000a00 */
[----:B------:R-:W-:Y:S01]  /*01a0*/  ULDC.64 UR16, c[0x0][0x210] ;  /* 0x0000840000107ab9 */ /* 0x000fe20000000a00 */
[----:B0-----:R-:W-:-:S04]  /*01b0*/  FADD.FTZ R6, R7, -R6 ;  /* 0x8000000607067221 */ /* 0x001fc80000010000 */
[----:B------:R0:W2:Y:S03]  /*01c0*/  MUFU.RCP R12, R6 ;  /* 0x00000006000c7308 */ /* 0x0000a60000001000 */
.L_x_4:
[----:B0-----:R-:W-:Y:S02]  /*01d0*/  IMAD R9, R3, UR8, RZ ;  /* 0x0000000803097c24 */ /* 0x001fe4000f8e02ff */
[----:B0-----:R-:W-:-:S04]  /*01e0*/  IMAD.WIDE.U32 R6, R2, UR8, RZ ;  /* 0x0000000802067c25 */ /* 0x001fc8000f8e00ff */
[----:B------:R-:W-:Y:S01]  /*01f0*/  IMAD R9, R2, UR9, R9 ;  /* 0x0000000902097c24 */ /* 0x000fe2000f8e0209 */
[----:B------:R-:W-:-:S03]  /*0200*/  LEA R8, P0, R6, UR10, 0x2 ;  /* 0x0000000a06087c11 */ /* 0x000fc6000f8010ff */
[----:B------:R-:W-:-:S05]  /*0210*/  IMAD.IADD R7, R7, 0x1, R9 ;  /* 0x0000000107077824 */ /* 0x000fca00078e0209 */
[----:B------:R-:W-:-:S06]  /*0220*/  LEA.HI.X R9, R6, UR11, R7, 0x2, P0 ;  /* 0x0000000b06097c11 */ /* 0x000fcc00080f1407 */
[----:B------:R-:W1:Y:S01]  /*0230*/  LDG.E R9, desc[UR6][R8.64] ;  /* 0x0000000608097981 */ /* 0x000e62000c1e1900 */
[----:B------:R-:W-:Y:S01]  /*0240*/  IADD3 R2, P0, R2, UR4, RZ ;  /* 0x0000000402027c10 */ /* 0x000fe2000ff1e0ff */
[----:B------:R-:W-:Y:S05]  /*0250*/  YIELD ;  /* 0x0000000000007946 */ /* 0x000fea0003800000 */
[----:B------:R-:W-:Y:S01]  /*0260*/  IADD3.X R3, RZ, R3, RZ, P0, !PT ;  /* 0x00000003ff037210 */ /* 0x000fe200007fe4ff */
[----:B------:R-:W-:Y:S01]  /*0270*/  BSSY B1, `(.L_x_2) ;  /* 0x0000019000017945 */ /* 0x000fe20003800000 */
[----:B------:R-:W-:Y:S02]  /*0280*/  ISETP.GE.U32.AND P2, PT, R2, UR18, PT ;  /* 0x0000001202007c0c */ /* 0x000fe4000bf46070 */
[----:B-1----:R-:W-:-:S02]  /*0290*/  FSETP.GE.FTZ.AND P1, PT, R9, R4, PT ;  /* 0x000000040900720b */ /* 0x002fc40003f36000 */
[----:B------:R-:W-:-:S04]  /*02a0*/  FSETP.GTU.FTZ.AND P0, PT, R9, R5, PT ;  /* 0x000000050900720b */ /* 0x000fc80003f1c000 */
[----:B------:R-:W-:Y:S02]  /*02b0*/  PLOP3.LUT P1, PT, P1, P0, PT, 0x8a, 0x0 ;  /* 0x000000000000781c */ /* 0x000fe40000f21172 */
[----:B------:R-:W-:-:S11]  /*02c0*/  ISETP.GE.AND.EX P0, PT, R3, UR19, PT, P2 ;  /* 0x0000001303007c0c */ /* 0x000fd6000bf06320 */
[----:B------:R-:W-:Y:S05]  /*02d0*/  @P1 BRA `(.L_x_3) ;  /* 0x0000000000481947 */ /* 0x000fea0003800000 */
[----:B------:R-:W-:-:S04]  /*02e0*/  FADD.FTZ R7, R9, -R4 ;  /* 0x8000000409077221 */ /* 0x000fc80000010000 */
[----:B------:R-:W-:-:S04]  /*02f0*/  FMUL.FTZ R7, R0, R7 ;  /* 0x0000000700077220 */ /* 0x000fc80000410000 */
[----:B--2---:R-:W-:-:S06]  /*0300*/  FMUL.FTZ R10, R7, R12 ;  /* 0x0000000c070a7220 */ /* 0x004fcc0000410000 */
[----:B------:R-:W0:Y:S02]  /*0310*/  F2I.FTZ.TRUNC.NTZ R10, R10 ;  /* 0x0000000a000a7305 */ /* 0x000e24000021f100 */
[----:B0-----:R-:W-:Y:S02]  /*0320*/  ISETP.NE.U32.AND P1, PT, R10, UR12, PT ;  /* 0x0000000c0a007c0c */ /* 0x001fe4000bf25070 */
[----:B------:R-:W-:-:S04]  /*0330*/  SHF.R.S32.HI R6, RZ, 0x1f, R10 ;  /* 0x0000001fff067819 */ /* 0x000fc8000001140a */
[----:B------:R-:W-:-:S04]  /*0340*/  ISETP.NE.AND.EX P1, PT, R6, UR13, PT, P1 ;  /* 0x0000000d06007c0c */ /* 0x000fc8000bf25310 */
[----:B------:R-:W-:-:S04]  /*0350*/  SEL R7, RZ, 0xffffffff, P1 ;  /* 0xffffffffff077807 */ /* 0x000fc80000800000 */
[----:B------:R-:W-:-:S05]  /*0360*/  IADD3 R8, P1, R10, R7, RZ ;  /* 0x000000070a087210 */ /* 0x000fca0007f3e0ff */
[----:B------:R-:W-:-:S04]  /*0370*/  IMAD.X R6, R6, 0x1, R7, P1 ;  /* 0x0000000106067824 */ /* 0x000fc800008e0607 */
[----:B------:R-:W-:Y:S02]  /*0380*/  IMAD R9, R6, UR14, RZ ;  /* 0x0000000e06097c24 */ /* 0x000fe4000f8e02ff */
[----:B------:R-:W-:-:S04]  /*0390*/  IMAD.WIDE.U32 R6, R8, UR14, RZ ;  /* 0x0000000e08067c25 */ /* 0x000fc8000f8e00ff */
[----:B------:R-:W-:Y:S01]  /*03a0*/  IMAD R9, R8, UR15, R9 ;  /* 0x0000000f08097c24 */ /* 0x000fe2000f8e0209 */
[----:B------:R-:W-:-:S03]  /*03b0*/  LEA R8, P1, R6, UR16, 0x2 ;  /* 0x0000001006087c11 */ /* 0x000fc6000f8210ff */
[----:B------:R-:W-:-:S05]  /*03c0*/  IMAD.IADD R7, R7, 0x1, R9 ;  /* 0x0000000107077824 */ /* 0x000fca00078e0209 */
[----:B------:R-:W-:Y:S01]  /*03d0*/  LEA.HI.X R9, R6, UR17, R7, 0x2, P1 ;  /* 0x0000001106097c11 */ /* 0x000fe200088f1407 */
[----:B------:R-:W-:-:S07]  /*03e0*/  HFMA2.MMA R7, -RZ, RZ, 1.875, 0 ;  /* 0x3f800000ff077435 */ /* 0x000fce00000001ff */
[----:B------:R0:W-:Y:S04]  /*03f0*/  REDG.E.ADD.F32.FTZ.RN.STRONG.GPU desc[UR6][R8.64], R7 ;  /* 0x00000007080079a6 */ /* 0x0001e8000c10f386 */
.L_x_3:
[----:B------:R-:W-:Y:S05]  /*0400*/  BSYNC B1 ;  /* 0x0000000000017941 */ /* 0x000fea0003800000 */
.L_x_2:
[----:B------:R-:W-:Y:S05]  /*0410*/  @!P0 BRA `(.L_x_4) ;  /* 0xfffffffc006c8947 */ /* 0x000fea000383ffff */
[----:B------:R-:W-:Y:S05]  /*0420*/  BSYNC B0 ;  /* 0x0000000000007941 */ /* 0x000fea0003800000 */
.L_x_1:
[----:B------:R-:W-:Y:S05]  /*0430*/  EXIT ;  /* 0x000000000000794d */ /* 0x000fea0003800000 */
.L_x_0:
[----:B------:R-:W0:Y:S01]  /*0440*/  LDC.64 R8, c[0x0][0x6f8] ;  /* 0x0001be00ff087b82 */ /* 0x000e220000000a00 */
[----:B------:R-:W-:-:S04]  /*0450*/  LOP3.LUT R4, RZ, R7, RZ, 0x33, !PT ;  /* 0x00000007ff047212 */ /* 0x000fc800078e33ff */
[----:B------:R-:W-:-:S05]  /*0460*/  VIMNMX R4, R4, -0x3, !PT ;  /* 0xfffffffd04047848 */ /* 0x000fca0007fe0100 */
[----:B------:R-:W-:-:S04]  /*0470*/  IMAD.IADD R7, R4, 0x1, R7 ;  /* 0x0000000104077824 */ /* 0x000fc800078e0207 */
[C---:B------:R-:W-:Y:S01]  /*0480*/  VIADD R4, R7.reuse, 0x2 ;  /* 0x0000000207047836 */ /* 0x040fe20000000000 */
[----:B------:R-:W-:-:S04]  /*0490*/  IADD3 R6, R7, 0x1, RZ ;  /* 0x0000000107067810 */ /* 0x000fc80007ffe0ff */
[----:B------:R-:W-:Y:S01]  /*04a0*/  LOP3.LUT R4, R4, 0x3, RZ, 0xc0, !PT ;  /* 0x0000000304047812 */ /* 0x000fe200078ec0ff */
[----:B0-----:R-:W-:-:S04]  /*04b0*/  FADD.FTZ R5, R9, -R8 ;  /* 0x8000000809057221 */ /* 0x001fc80000010000 */
[----:B------:R-:W-:-:S07]  /*04c0*/  IMAD.IADD R7, R7, 0x1, -R4 ;  /* 0x0000000107077824 */ /* 0x000fce00078e0a04 */
.L_x_31:
[----:B------:R-:W0:Y:S01]  /*04d0*/  LDC R8, c[0x0][0x6e8] ;  /* 0x0001ba00ff087b82 */ /* 0x000e220000000800 */
[----:B------:R-:W-:Y:S01]  /*04e0*/  ISETP.GE.U32.AND P0, PT, R6, 0x3, PT ;  /* 0x000000030600780c */ /* 0x000fe20003f06070 */
[----:B------:R-:W-:Y:S01]  /*04f0*/  IMAD.MOV.U32 R9, RZ, RZ, 0x340 ;  /* 0x00000340ff097424 */ /* 0x000fe200078e00ff */
[----:B------:R-:W-:Y:S05]  /*0500*/  YIELD ;  /* 0x0000000000007946 */ /* 0x000fea0003800000 */
[----:B------:R-:W-:Y:S01]  /*0510*/  ULDC UR5, c[0x0][0x6e8] ;  /* 0x0001ba0000057ab9 */ /* 0x000fe20000000800 */
[----:B------:R-:W-:Y:S02]  /*0520*/  CS2R R16, SRZ ;  /* 0x0000000000107805 */ /* 0x000fe4000001ff00 */
[----:B------:R-:W-:Y:S01]  /*0530*/  MOV R28, R2 ;  /* 0x00000002001c7202 */ /* 0x000fe20000000f00 */
[----:B------:R-:W-:-:S02]  /*0540*/  IMAD.MOV.U32 R13, RZ, RZ, R3 ;  /* 0x000000ffff0d7224 */ /* 0x000fc400078e0003 */
[----:B0-----:R-:W-:Y:S02]  /*0550*/  IMAD R9, R8, 0x8, R9 ;  /* 0x0000000808097824 */ /* 0x001fe400078e0209 */
[----:B------:R-:W-:Y:S01]  /*0560*/  IMAD.U32 R8, RZ, RZ, UR5 ;  /* 0x00000005ff087e24 */ /* 0x000fe2000f8e00ff */
[----:B------:R-:W-:Y:S06]  /*0570*/  @!P0 BRA `(.L_x_5) ;  /* 0x0000000c00488947 */ /* 0x000fec0003800000 */
[----:B------:R-:W-:-:S07]  /*0580*/  MOV R10, R7 ;  /* 0x00000007000a7202 */ /* 0x000fce0000000f00 */
.L_x_18:
[----:B------:R-:W0:Y:S01]  /*0590*/  LDC.64 R18, c[0x0][R9+0x210] ;  /* 0x0000840009127b82 */ /* 0x000e220000000a00 */
[----:B------:R-:W-:Y:S01]  /*05a0*/  BSSY B0, `(.L_x_6) ;  /* 0x0000029000007945 */ /* 0x000fe20003800000 */
[----:B0-----:R-:W-:-:S04]  /*05b0*/  LOP3.LUT R11, R13, R19, RZ, 0xfc, !PT ;  /* 0x000000130d0b7212 */ /* 0x001fc800078efcff */
[----:B------:R-:W-:-:S13]  /*05c0*/  ISETP.NE.U32.AND P0, PT, R11, RZ, PT ;  /* 0x000000ff0b00720c */ /* 0x000fda0003f05070 */
[----:B------:R-:W-:Y:S05]  /*05d0*/  @!P0 BRA `(.L_x_7) ;  /* 0x00000000003c8947 */ /* 0x000fea0003800000 */
[----:B------:R-:W-:Y:S01]  /*05e0*/  IMAD.MOV.U32 R14, RZ, RZ, R18 ;  /* 0x000000ffff0e7224 */ /* 0x000fe200078e0012 */
[----:B------:R-:W-:Y:S01]  /*05f0*/  MOV R12, 0x620 ;  /* 0x00000620000c7802 */ /* 0x000fe20000000f00 */
[----:B------:R-:W-:-:S07]  /*0600*/  IMAD.MOV.U32 R11, RZ, RZ, R19 ;  /* 0x000000ffff0b7224 */ /* 0x000fce00078e0013 */
[----:B------:R-:W-:Y:S05]  /*0610*/  CALL.REL.NOINC `($__internal_0_$__cuda_sm20_div_s64) ;  /* 0x0000001800447944 */ /* 0x000fea0003c00000 */
[----:B------:R-:W-:Y:S01]  /*0620*/  IADD3 R15, P0, RZ, -R20, RZ ;  /* 0x80000014ff0f7210 */ /* 0x000fe20007f1e0ff */
[----:B------:R-:W-:Y:S02]  /*0630*/  IMAD.MOV.U32 R12, RZ, RZ, R28 ;  /* 0x000000ffff0c7224 */ /* 0x000fe400078e001c */
[----:B------:R-:W-:Y:S01]  /*0640*/  IMAD.MOV.U32 R32, RZ, RZ, R20 ;  /* 0x000000ffff207224 */ /* 0x000fe200078e0014 */
[----:B------:R-:W-:Y:S01]  /*0650*/  IADD3.X R11, RZ, ~R21, RZ, P0, !PT ;  /* 0x80000015ff0b7210 */ /* 0x000fe200007fe4ff */
[----:B------:R-:W-:-:S04]  /*0660*/  IMAD.WIDE.U32 R12, R18, R15, R12 ;  /* 0x0000000f120c7225 */ /* 0x000fc800078e000c */
[----:B------:R-:W-:Y:S02]  /*0670*/  IMAD R11, R11, R18, RZ ;  /* 0x000000120b0b7224 */ /* 0x000fe400078e02ff */
[----:B------:R-:W-:Y:S02]  /*0680*/  IMAD.MOV.U32 R33, RZ, RZ, R21 ;  /* 0x000000ffff217224 */ /* 0x000fe400078e0015 */
[----:B------:R-:W-:Y:S02]  /*0690*/  IMAD R11, R19, R15, R11 ;  /* 0x0000000f130b7224 */ /* 0x000fe400078e020b */
[----:B------:R-:W-:-:S03]  /*06a0*/  IMAD.MOV.U32 R19, RZ, RZ, R12 ;  /* 0x000000ffff137224 */ /* 0x000fc600078e000c */
[----:B------:R-:W-:Y:S01]  /*06b0*/  IADD3 R15, R13, R11, RZ ;  /* 0x0000000b0d0f7210 */ /* 0x000fe20007ffe0ff */
[----:B------:R-:W-:Y:S06]  /*06c0*/  BRA `(.L_x_8) ;  /* 0x0000000000587947 */ /* 0x000fec0003800000 */
.L_x_7:
[----:B------:R-:W0:Y:S01]  /*06d0*/  I2F.U32.RP R11, R18 ;  /* 0x00000012000b7306 */ /* 0x000e220000209000 */
[----:B------:R-:W-:Y:S01]  /*06e0*/  IMAD.MOV R15, RZ, RZ, -R18 ;  /* 0x000000ffff0f7224 */ /* 0x000fe200078e0a12 */
[----:B------:R-:W-:Y:S01]  /*06f0*/  ISETP.NE.U32.AND P2, PT, R18, RZ, PT ;  /* 0x000000ff1200720c */ /* 0x000fe20003f45070 */
[----:B------:R-:W-:-:S05]  /*0700*/  IMAD.MOV.U32 R33, RZ, RZ, RZ ;  /* 0x000000ffff217224 */ /* 0x000fca00078e00ff */
[----:B0-----:R-:W0:Y:S02]  /*0710*/  MUFU.RCP R11, R11 ;  /* 0x0000000b000b7308 */ /* 0x001e240000001000 */
[----:B0-----:R-:W-:-:S06]  /*0720*/  IADD3 R12, R11, 0xffffffe, RZ ;  /* 0x0ffffffe0b0c7810 */ /* 0x001fcc0007ffe0ff */
[----:B------:R0:W1:Y:S02]  /*0730*/  F2I.FTZ.U32.TRUNC.NTZ R13, R12 ;  /* 0x0000000c000d7305 */ /* 0x000064000021f000 */
[----:B0-----:R-:W-:Y:S02]  /*0740*/  IMAD.MOV.U32 R12, RZ, RZ, RZ ;  /* 0x000000ffff0c7224 */ /* 0x001fe400078e00ff */
[----:B-1----:R-:W-:-:S04]  /*0750*/  IMAD R15, R15, R13, RZ ;  /* 0x0000000d0f0f7224 */ /* 0x002fc800078e02ff */
[----:B------:R-:W-:Y:S01]  /*0760*/  IMAD.HI.U32 R13, R13, R15, R12 ;  /* 0x0000000f0d0d7227 */ /* 0x000fe200078e000c */
[----:B------:R-:W-:-:S05]  /*0770*/  HFMA2.MMA R15, -RZ, RZ, 0, 0 ;  /* 0x00000000ff0f7435 */ /* 0x000fca00000001ff */
[----:B------:R-:W-:-:S05]  /*0780*/  IMAD.HI.U32 R32, R13, R28, RZ ;  /* 0x0000001c0d207227 */ /* 0x000fca00078e00ff */
[----:B------:R-:W-:-:S05]  /*0790*/  IADD3 R13, -R32, RZ, RZ ;  /* 0x000000ff200d7210 */ /* 0x000fca0007ffe1ff */
[----:B------:R-:W-:-:S05]  /*07a0*/  IMAD R13, R18, R13, R28 ;  /* 0x0000000d120d7224 */ /* 0x000fca00078e021c */
[----:B------:R-:W-:-:S13]  /*07b0*/  ISETP.GE.U32.AND P0, PT, R13, R18, PT ;  /* 0x000000120d00720c */ /* 0x000fda0003f06070 */
[----:B------:R-:W-:Y:S02]  /*07c0*/  @P0 IMAD.IADD R13, R13, 0x1, -R18 ;  /* 0x000000010d0d0824 */ /* 0x000fe400078e0a12 */
[----:B------:R-:W-:-:S03]  /*07d0*/  @P0 VIADD R32, R32, 0x1 ;  /* 0x0000000120200836 */ /* 0x000fc60000000000 */
[----:B------:R-:W-:-:S13]  /*07e0*/  ISETP.GE.U32.AND P1, PT, R13, R18, PT ;  /* 0x000000120d00720c */ /* 0x000fda0003f26070 */
[----:B------:R-:W-:Y:S02]  /*07f0*/  @P1 IADD3 R32, R32, 0x1, RZ ;  /* 0x0000000120201810 */ /* 0x000fe40007ffe0ff */
[----:B------:R-:W-:-:S05]  /*0800*/  @!P2 LOP3.LUT R32, RZ, R18, RZ, 0x33, !PT ;  /* 0x00000012ff20a212 */ /* 0x000fca00078e33ff */
[----:B------:R-:W-:-:S04]  /*0810*/  IMAD.MOV R19, RZ, RZ, -R32 ;  /* 0x000000ffff137224 */ /* 0x000fc800078e0a20 */
[----:B------:R-:W-:-:S07]  /*0820*/  IMAD R19, R18, R19, R28 ;  /* 0x0000001312137224 */ /* 0x000fce00078e021c */
.L_x_8:
[----:B------:R-:W-:Y:S05]  /*0830*/  BSYNC B0 ;  /* 0x0000000000007941 */ /* 0x000fea0003800000 */
.L_x_6:
[----:B------:R-:W0:Y:S01]  /*0840*/  LDC.64 R22, c[0x0][R9+0x208] ;  /* 0x0000820009167b82 */ /* 0x000e220000000a00 */
[----:B------:R-:W-:Y:S07]  /*0850*/  BSSY B0, `(.L_x_9) ;  /* 0x0000032000007945 */ /* 0x000fee0003800000 */
[----:B------:R-:W1:Y:S01]  /*0860*/  LDC.64 R12, c[0x0][R9+0x2d8] ;  /* 0x0000b600090c7b82 */ /* 0x000e620000000a00 */
[----:B0-----:R-:W-:-:S04]  /*0870*/  LOP3.LUT R11, R33, R23, RZ, 0xfc, !PT ;  /* 0x00000017210b7212 */ /* 0x001fc800078efcff */
[----:B------:R-:W-:Y:S01]  /*0880*/  ISETP.NE.U32.AND P0, PT, R11, RZ, PT ;  /* 0x000000ff0b00720c */ /* 0x000fe20003f05070 */
[-C--:B-1----:R-:W-:Y:S02]  /*0890*/  IMAD R13, R13, R19.reuse, RZ ;  /* 0x000000130d0d7224 */ /* 0x082fe400078e02ff */
[----:B------:R-:W-:-:S04]  /*08a0*/  IMAD.WIDE.U32 R30, R12, R19, R16 ;  /* 0x000000130c1e7225 */ /* 0x000fc800078e0010 */
[----:B------:R-:W-:-:S05]  /*08b0*/  IMAD R13, R12, R15, R13 ;  /* 0x0000000f0c0d7224 */ /* 0x000fca00078e020d */
[----:B------:R-:W-:Y:S01]  /*08c0*/  IADD3 R19, R31, R13, RZ ;  /* 0x0000000d1f137210 */ /* 0x000fe20007ffe0ff */
[----:B------:R-:W-:Y:S06]  /*08d0*/  @!P0 BRA `(.L_x_10) ;  /* 0x0000000000488947 */ /* 0x000fec0003800000 */
[----:B------:R-:W-:Y:S01]  /*08e0*/  IMAD.MOV.U32 R28, RZ, RZ, R32 ;  /* 0x000000ffff1c7224 */ /* 0x000fe200078e0020 */
[----:B------:R-:W-:Y:S01]  /*08f0*/  MOV R13, R33 ;  /* 0x00000021000d7202 */ /* 0x000fe20000000f00 */
[----:B------:R-:W-:Y:S01]  /*0900*/  IMAD.MOV.U32 R14, RZ, RZ, R22 ;  /* 0x000000ffff0e7224 */ /* 0x000fe200078e0016 */
[----:B------:R-:W-:Y:S02]  /*0910*/  MOV R11, R23 ;  /* 0x00000017000b7202 */ /* 0x000fe40000000f00 */
[----:B------:R-:W-:-:S07]  /*0920*/  MOV R12, 0x940 ;  /* 0x00000940000c7802 */ /* 0x000fce0000000f00 */
[----:B------:R-:W-:Y:S05]  /*0930*/  CALL.REL.NOINC `($__internal_0_$__cuda_sm20_div_s64) ;  /* 0x00000014007c7944 */ /* 0x000fea0003c00000 */
[----:B------:R-:W-:Y:S01]  /*0940*/  IADD3 R15, P0, RZ, -R20, RZ ;  /* 0x80000014ff0f7210 */ /* 0x000fe20007f1e0ff */
[----:B------:R-:W-:Y:S01]  /*0950*/  IMAD.MOV.U32 R13, RZ, RZ, R33 ;  /* 0x000000ffff0d7224 */ /* 0x000fe200078e0021 */
[----:B------:R-:W-:Y:S01]  /*0960*/  MOV R12, R32 ;  /* 0x00000020000c7202 */ /* 0x000fe20000000f00 */
[--C-:B------:R-:W-:Y:S01]  /*0970*/  IMAD.MOV.U32 R33, RZ, RZ, R21.reuse ;  /* 0x000000ffff217224 */ /* 0x100fe200078e0015 */
[----:B------:R-:W-:Y:S01]  /*0980*/  MOV R32, R20 ;  /* 0x0000001400207202 */ /* 0x000fe20000000f00 */
[----:B------:R-:W-:Y:S02]  /*0990*/  IMAD.X R11, RZ, RZ, ~R21, P0 ;  /* 0x000000ffff0b7224 */ /* 0x000fe400000e0e15 */
[----:B------:R-:W-:-:S04]  /*09a0*/  IMAD.WIDE.U32 R12, R22, R15, R12 ;  /* 0x0000000f160c7225 */ /* 0x000fc800078e000c */
[----:B------:R-:W-:-:S04]  /*09b0*/  IMAD R11, R11, R22, RZ ;  /* 0x000000160b0b7224 */ /* 0x000fc800078e02ff */
[----:B------:R-:W-:Y:S01]  /*09c0*/  IMAD R11, R23, R15, R11 ;  /* 0x0000000f170b7224 */ /* 0x000fe200078e020b */
[----:B------:R-:W-:-:S03]  /*09d0*/  MOV R23, R12 ;  /* 0x0000000c00177202 */ /* 0x000fc60000000f00 */
[----:B------:R-:W-:Y:S01]  /*09e0*/  IMAD.IADD R15, R13, 0x1, R11 ;  /* 0x000000010d0f7824 */ /* 0x000fe200078e020b */
[----:B------:R-:W-:Y:S06]  /*09f0*/  BRA `(.L_x_11) ;  /* 0x00000000005c7947 */ /* 0x000fec0003800000 */
.L_x_10:
[----:B------:R-:W0:Y:S01]  /*0a00*/  I2F.U32.RP R11, R22 ;  /* 0x00000016000b7306 */ /* 0x000e220000209000 */
[----:B------:R-:W-:Y:S01]  /*0a10*/  IMAD.MOV R15, RZ, RZ, -R22 ;  /* 0x000000ffff0f7224 */ /* 0x000fe200078e0a16 */
[----:B------:R-:W-:Y:S01]  /*0a20*/  ISETP.NE.U32.AND P2, PT, R22, RZ, PT ;  /* 0x000000ff1600720c */ /* 0x000fe20003f45070 */
[----:B------:R-:W-:-:S05]  /*0a30*/  HFMA2.MMA R33, -RZ, RZ, 0, 0 ;  /* 0x00000000ff217435 */ /* 0x000fca00000001ff */
[----:B0-----:R-:W0:Y:S02]  /*0a40*/  MUFU.RCP R11, R11 ;  /* 0x0000000b000b7308 */ /* 0x001e240000001000 */
[----:B0-----:R-:W-:-:S06]  /*0a50*/  IADD3 R12, R11, 0xffffffe, RZ ;  /* 0x0ffffffe0b0c7810 */ /* 0x001fcc0007ffe0ff */
[----:B------:R0:W1:Y:S02]  /*0a60*/  F2I.FTZ.U32.TRUNC.NTZ R13, R12 ;  /* 0x0000000c000d7305 */ /* 0x000064000021f000 */
[----:B0-----:R-:W-:Y:S01]  /*0a70*/  HFMA2.MMA R12, -RZ, RZ, 0, 0 ;  /* 0x00000000ff0c7435 */ /* 0x001fe200000001ff */
[----:B-1----:R-:W-:-:S09]  /*0a80*/  IMAD R15, R15, R13, RZ ;  /* 0x0000000d0f0f7224 */ /* 0x002fd200078e02ff */
[----:B------:R-:W-:-:S06]  /*0a90*/  IMAD.HI.U32 R13, R13, R15, R12 ;  /* 0x0000000f0d0d7227 */ /* 0x000fcc00078e000c */
[----:B------:R-:W-:-:S04]  /*0aa0*/  IMAD.HI.U32 R13, R13, R32, RZ ;  /* 0x000000200d0d7227 */ /* 0x000fc800078e00ff */
[----:B------:R-:W-:-:S04]  /*0ab0*/  IMAD.MOV R15, RZ, RZ, -R13 ;  /* 0x000000ffff0f7224 */ /* 0x000fc800078e0a0d */
[----:B------:R-:W-:-:S05]  /*0ac0*/  IMAD R15, R22, R15, R32 ;  /* 0x0000000f160f7224 */ /* 0x000fca00078e0220 */
[----:B------:R-:W-:-:S13]  /*0ad0*/  ISETP.GE.U32.AND P0, PT, R15, R22, PT ;  /* 0x000000160f00720c */ /* 0x000fda0003f06070 */
[----:B------:R-:W-:Y:S01]  /*0ae0*/  @P0 IADD3 R15, -R22, R15, RZ ;  /* 0x0000000f160f0210 */ /* 0x000fe20007ffe1ff */
[----:B------:R-:W-:-:S03]  /*0af0*/  @P0 VIADD R13, R13, 0x1 ;  /* 0x000000010d0d0836 */ /* 0x000fc60000000000 */
[----:B------:R-:W-:Y:S02]  /*0b00*/  ISETP.GE.U32.AND P1, PT, R15, R22, PT ;  /* 0x000000160f00720c */ /* 0x000fe40003f26070 */
[----:B------:R-:W-:-:S11]  /*0b10*/  MOV R15, RZ ;  /* 0x000000ff000f7202 */ /* 0x000fd60000000f00 */
[----:B------:R-:W-:Y:S02]  /*0b20*/  @P1 IADD3 R13, R13, 0x1, RZ ;  /* 0x000000010d0d1810 */ /* 0x000fe40007ffe0ff */
[----:B------:R-:W-:-:S05]  /*0b30*/  @!P2 LOP3.LUT R13, RZ, R22, RZ, 0x33, !PT ;  /* 0x00000016ff0da212 */ /* 0x000fca00078e33ff */
[----:B------:R-:W-:-:S04]  /*0b40*/  IMAD.MOV R23, RZ, RZ, -R13 ;  /* 0x000000ffff177224 */ /* 0x000fc800078e0a0d */
[----:B------:R-:W-:Y:S02]  /*0b50*/  IMAD R23, R22, R23, R32 ;  /* 0x0000001716177224 */ /* 0x000fe400078e0220 */
[----:B------:R-:W-:-:S07]  /*0b60*/  IMAD.MOV.U32 R32, RZ, RZ, R13 ;  /* 0x000000ffff207224 */ /* 0x000fce00078e000d */
.L_x_11:
[----:B------:R-:W-:Y:S05]  /*0b70*/  BSYNC B0 ;  /* 0x0000000000007941 */ /* 0x000fea0003800000 */
.L_x_9:
[----:B------:R-:W0:Y:S01]  /*0b80*/  LDC.64 R16, c[0x0][R9+0x200] ;  /* 0x0000800009107b82 */ /* 0x000e220000000a00 */
[----:B------:R-:W-:Y:S01]  /*0b90*/  IMAD.MOV.U32 R18, RZ, RZ, R30 ;  /* 0x000000ffff127224 */ /* 0x000fe200078e001e */
[----:B------:R-:W-:Y:S06]  /*0ba0*/  BSSY B0, `(.L_x_12) ;  /* 0x0000031000007945 */ /* 0x000fec0003800000 */
        /* <DEDUP_REMOVED lines=21> */
[----:B------:R-:W-:Y:S01]  /*0d00*/  IMAD R11, R11, R16, RZ ;  /* 0x000000100b0b7224 */ /* 0x000fe200078e02ff */
[----:B------:R-:W-:-:S03]  /*0d10*/  MOV R33, R12 ;  /* 0x0000000c00217202 */ /* 0x000fc60000000f00 */
[----:B------:R-:W-:-:S04]  /*0d20*/  IMAD R11, R17, R15, R11 ;  /* 0x0000000f110b7224 */ /* 0x000fc800078e020b */
[----:B------:R-:W-:Y:S01]  /*0d30*/  IMAD.IADD R15, R13, 0x1, R11 ;  /* 0x000000010d0f7824 */ /* 0x000fe200078e020b */
[----:B------:R-:W-:Y:S06]  /*0d40*/  BRA `(.L_x_14) ;  /* 0x0000000000587947 */ /* 0x000fec0003800000 */
.L_x_13:
[----:B------:R-:W0:Y:S01]  /*0d50*/  I2F.U32.RP R11, R16 ;  /* 0x00000010000b7306 */ /* 0x000e220000209000 */
[----:B------:R-:W-:Y:S01]  /*0d60*/  IMAD.MOV R15, RZ, RZ, -R16 ;  /* 0x000000ffff0f7224 */ /* 0x000fe200078e0a10 */
[----:B------:R-:W-:Y:S01]  /*0d70*/  ISETP.NE.U32.AND P2, PT, R16, RZ, PT ;  /* 0x000000ff1000720c */ /* 0x000fe20003f45070 */
[----:B------:R-:W-:-:S05]  /*0d80*/  IMAD.MOV.U32 R19, RZ, RZ, RZ ;  /* 0x000000ffff137224 */ /* 0x000fca00078e00ff */
[----:B0-----:R-:W0:Y:S02]  /*0d90*/  MUFU.RCP R11, R11 ;  /* 0x0000000b000b7308 */ /* 0x001e240000001000 */
[----:B0-----:R-:W-:-:S06]  /*0da0*/  IADD3 R12, R11, 0xffffffe, RZ ;  /* 0x0ffffffe0b0c7810 */ /* 0x001fcc0007ffe0ff */
[----:B------:R0:W1:Y:S02]  /*0db0*/  F2I.FTZ.U32.TRUNC.NTZ R13, R12 ;  /* 0x0000000c000d7305 */ /* 0x000064000021f000 */
[----:B0-----:R-:W-:Y:S01]  /*0dc0*/  HFMA2.MMA R12, -RZ, RZ, 0, 0 ;  /* 0x00000000ff0c7435 */ /* 0x001fe200000001ff */
[----:B-1----:R-:W-:-:S09]  /*0dd0*/  IMAD R15, R15, R13, RZ ;  /* 0x0000000d0f0f7224 */ /* 0x002fd200078e02ff */
[----:B------:R-:W-:Y:S01]  /*0de0*/  IMAD.HI.U32 R13, R13, R15, R12 ;  /* 0x0000000f0d0d7227 */ /* 0x000fe200078e000c */
[----:B------:R-:W-:-:S05]  /*0df0*/  MOV R15, RZ ;  /* 0x000000ff000f7202 */ /* 0x000fca0000000f00 */
[----:B------:R-:W-:-:S04]  /*0e00*/  IMAD.HI.U32 R18, R13, R32, RZ ;  /* 0x000000200d127227 */ /* 0x000fc800078e00ff */
[----:B------:R-:W-:-:S04]  /*0e10*/  IMAD.MOV R13, RZ, RZ, -R18 ;  /* 0x000000ffff0d7224 */ /* 0x000fc800078e0a12 */
[----:B------:R-:W-:-:S05]  /*0e20*/  IMAD R13, R16, R13, R32 ;  /* 0x0000000d100d7224 */ /* 0x000fca00078e0220 */
[----:B------:R-:W-:-:S13]  /*0e30*/  ISETP.GE.U32.AND P0, PT, R13, R16, PT ;  /* 0x000000100d00720c */ /* 0x000fda0003f06070 */
[----:B------:R-:W-:Y:S01]  /*0e40*/  @P0 IADD3 R13, -R16, R13, RZ ;  /* 0x0000000d100d0210 */ /* 0x000fe20007ffe1ff */
[----:B------:R-:W-:-:S03]  /*0e50*/  @P0 VIADD R18, R18, 0x1 ;  /* 0x0000000112120836 */ /* 0x000fc60000000000 */
[----:B------:R-:W-:-:S13]  /*0e60*/  ISETP.GE.U32.AND P1, PT, R13, R16, PT ;  /* 0x000000100d00720c */ /* 0x000fda0003f26070 */
[----:B------:R-:W-:Y:S02]  /*0e70*/  @P1 IADD3 R18, R18, 0x1, RZ ;  /* 0x0000000112121810 */ /* 0x000fe40007ffe0ff */
[----:B------:R-:W-:-:S05]  /*0e80*/  @!P2 LOP3.LUT R18, RZ, R16, RZ, 0x33, !PT ;  /* 0x00000010ff12a212 */ /* 0x000fca00078e33ff */
[----:B------:R-:W-:-:S04]  /*0e90*/  IMAD.MOV R33, RZ, RZ, -R18 ;  /* 0x000000ffff217224 */ /* 0x000fc800078e0a12 */
[----:B------:R-:W-:-:S07]  /*0ea0*/  IMAD R33, R16, R33, R32 ;  /* 0x0000002110217224 */ /* 0x000fce00078e0220 */
.L_x_14:
[----:B------:R-:W-:Y:S05]  /*0eb0*/  BSYNC B0 ;  /* 0x0000000000007941 */ /* 0x000fea0003800000 */
.L_x_12:
[----:B------:R-:W0:Y:S01]  /*0ec0*/  LDC.64 R16, c[0x0][R9+0x1f8] ;  /* 0x00007e0009107b82 */ /* 0x000e220000000a00 */
[----:B------:R-:W-:Y:S01]  /*0ed0*/  MOV R30, R22 ;  /* 0x00000016001e7202 */ /* 0x000fe20000000f00 */
[----:B------:R-:W-:Y:S01]  /*0ee0*/  BSSY B0, `(.L_x_15) ;  /* 0x0000031000007945 */ /* 0x000fe20003800000 */
[----:B------:R-:W-:-:S05]  /*0ef0*/  VIADD R8, R8, 0xfffffffc ;  /* 0xfffffffc08087836 */ /* 0x000fca0000000000 */
        /* <DEDUP_REMOVED lines=16> */
[----:B------:R-:W-:Y:S02]  /*1000*/  MOV R12, R18 ;  /* 0x00000012000c7202 */ /* 0x000fe40000000f00 */
[----:B------:R-:W-:Y:S01]  /*1010*/  MOV R28, R20 ;  /* 0x00000014001c7202 */ /* 0x000fe20000000f00 */
[----:B------:R-:W-:Y:S02]  /*1020*/  IMAD.X R11, RZ, RZ, ~R21, P0 ;  /* 0x000000ffff0b7224 */ /* 0x000fe400000e0e15 */
[----:B------:R-:W-:-:S04]  /*1030*/  IMAD.WIDE.U32 R12, R16, R15, R12 ;  /* 0x0000000f100c7225 */ /* 0x000fc800078e000c */
[----:B------:R-:W-:-:S04]  /*1040*/  IMAD R11, R11, R16, RZ ;  /* 0x000000100b0b7224 */ /* 0x000fc800078e02ff */
[----:B------:R-:W-:-:S04]  /*1050*/  IMAD R11, R17, R15, R11 ;  /* 0x0000000f110b7224 */ /* 0x000fc800078e020b */
[----:B------:R-:W-:Y:S01]  /*1060*/  IMAD.IADD R11, R13, 0x1, R11 ;  /* 0x000000010d0b7824 */ /* 0x000fe200078e020b */
[----:B------:R-:W-:Y:S01]  /*1070*/  MOV R13, R21 ;  /* 0x00000015000d7202 */ /* 0x000fe20000000f00 */
[----:B------:R-:W-:Y:S06]  /*1080*/  BRA `(.L_x_17) ;  /* 0x0000000000587947 */ /* 0x000fec0003800000 */
.L_x_16:
[----:B------:R-:W0:Y:S01]  /*1090*/  I2F.U32.RP R11, R16 ;  /* 0x00000010000b7306 */ /* 0x000e220000209000 */
[----:B------:R-:W-:Y:S02]  /*10a0*/  IADD3 R15, RZ, -R16, RZ ;  /* 0x80000010ff0f7210 */ /* 0x000fe40007ffe0ff */
[----:B------:R-:W-:-:S05]  /*10b0*/  ISETP.NE.U32.AND P2, PT, R16, RZ, PT ;  /* 0x000000ff1000720c */ /* 0x000fca0003f45070 */
[----:B0-----:R-:W0:Y:S02]  /*10c0*/  MUFU.RCP R11, R11 ;  /* 0x0000000b000b7308 */ /* 0x001e240000001000 */
[----:B0-----:R-:W-:Y:S01]  /*10d0*/  VIADD R12, R11, 0xffffffe ;  /* 0x0ffffffe0b0c7836 */ /* 0x001fe20000000000 */
[----:B------:R-:W-:-:S05]  /*10e0*/  HFMA2.MMA R11, -RZ, RZ, 0, 0 ;  /* 0x00000000ff0b7435 */ /* 0x000fca00000001ff */
[----:B------:R0:W1:Y:S02]  /*10f0*/  F2I.FTZ.U32.TRUNC.NTZ R13, R12 ;  /* 0x0000000c000d7305 */ /* 0x000064000021f000 */
[----:B0-----:R-:W-:Y:S02]  /*1100*/  IMAD.MOV.U32 R12, RZ, RZ, RZ ;  /* 0x000000ffff0c7224 */ /* 0x001fe400078e00ff */
[----:B-1----:R-:W-:-:S04]  /*1110*/  IMAD R15, R15, R13, RZ ;  /* 0x0000000d0f0f7224 */ /* 0x002fc800078e02ff */
[----:B------:R-:W-:-:S06]  /*1120*/  IMAD.HI.U32 R13, R13, R15, R12 ;  /* 0x0000000f0d0d7227 */ /* 0x000fcc00078e000c */
[----:B------:R-:W-:-:S05]  /*1130*/  IMAD.HI.U32 R28, R13, R18, RZ ;  /* 0x000000120d1c7227 */ /* 0x000fca00078e00ff */
[----:B------:R-:W-:-:S05]  /*1140*/  IADD3 R13, -R28, RZ, RZ ;  /* 0x000000ff1c0d7210 */ /* 0x000fca0007ffe1ff */
[----:B------:R-:W-:-:S05]  /*1150*/  IMAD R13, R16, R13, R18 ;  /* 0x0000000d100d7224 */ /* 0x000fca00078e0212 */
[----:B------:R-:W-:-:S13]  /*1160*/  ISETP.GE.U32.AND P0, PT, R13, R16, PT ;  /* 0x000000100d00720c */ /* 0x000fda0003f06070 */
[----:B------:R-:W-:Y:S01]  /*1170*/  @P0 IMAD.IADD R13, R13, 0x1, -R16 ;  /* 0x000000010d0d0824 */ /* 0x000fe200078e0a10 */
[----:B------:R-:W-:-:S04]  /*1180*/  @P0 IADD3 R28, R28, 0x1, RZ ;  /* 0x000000011c1c0810 */ /* 0x000fc80007ffe0ff */
[----:B------:R-:W-:Y:S01]  /*1190*/  ISETP.GE.U32.AND P1, PT, R13, R16, PT ;  /* 0x000000100d00720c */ /* 0x000fe20003f26070 */
[----:B------:R-:W-:-:S12]  /*11a0*/  IMAD.MOV.U32 R13, RZ, RZ, RZ ;  /* 0x000000ffff0d7224 */ /* 0x000fd800078e00ff */
[----:B------:R-:W-:Y:S01]  /*11b0*/  @P1 VIADD R28, R28, 0x1 ;  /* 0x000000011c1c1836 */ /* 0x000fe20000000000 */
[----:B------:R-:W-:-:S04]  /*11c0*/  @!P2 LOP3.LUT R28, RZ, R16, RZ, 0x33, !PT ;  /* 0x00000010ff1ca212 */ /* 0x000fc800078e33ff */
[----:B------:R-:W-:-:S05]  /*11d0*/  IADD3 R15, -R28, RZ, RZ ;  /* 0x000000ff1c0f7210 */ /* 0x000fca0007ffe1ff */
[----:B------:R-:W-:-:S07]  /*11e0*/  IMAD R12, R16, R15, R18 ;  /* 0x0000000f100c7224 */ /* 0x000fce00078e0212 */
.L_x_17:
[----:B------:R-:W-:Y:S05]  /*11f0*/  BSYNC B0 ;  /* 0x0000000000007941 */ /* 0x000fea0003800000 */
.L_x_15:
[----:B------:R0:W1:Y:S01]  /*1200*/  LDC.64 R14, c[0x0][R9+0x2c0] ;  /* 0x0000b000090e7b82 */ /* 0x0000620000000a00 */
[----:B------:R-:W-:Y:S01]  /*1210*/  VIADD R10, R10, 0xfffffffc ;  /* 0xfffffffc0a0a7836 */ /* 0x000fe20000000000 */
[----:B------:R-:W-:-:S04]  /*1220*/  MOV R30, R22 ;  /* 0x00000016001e7202 */ /* 0x000fc80000000f00 */
[----:B------:R-:W-:Y:S02]  /*1230*/  ISETP.NE.AND P0, PT, R10, -0x2, PT ;  /* 0xfffffffe0a00780c */ /* 0x000fe40003f05270 */
[----:B0-----:R-:W-:Y:S01]  /*1240*/  IADD3 R9, R9, -0x20, RZ ;  /* 0xffffffe009097810 */ /* 0x001fe20007ffe0ff */
[-C--:B-1----:R-:W-:Y:S02]  /*1250*/  IMAD R15, R15, R12.reuse, RZ ;  /* 0x0000000c0f0f7224 */ /* 0x082fe400078e02ff */
[----:B------:R-:W-:-:S04]  /*1260*/  IMAD.WIDE.U32 R16, R14, R12, R30 ;  /* 0x0000000c0e107225 */ /* 0x000fc800078e001e */
[----:B------:R-:W-:-:S04]  /*1270*/  IMAD R15, R14, R11, R15 ;  /* 0x0000000b0e0f7224 */ /* 0x000fc800078e020f */
[----:B------:R-:W-:Y:S01]  /*1280*/  IMAD.IADD R17, R17, 0x1, R15 ;  /* 0x0000000111117824 */ /* 0x000fe200078e020f */
[----:B------:R-:W-:Y:S06]  /*1290*/  @P0 BRA `(.L_x_18) ;  /* 0xfffffff000bc0947 */ /* 0x000fec000383ffff */
.L_x_5:
[----:B------:R-:W-:-:S13]  /*12a0*/  ISETP.NE.AND P0, PT, R4, RZ, PT ;  /* 0x000000ff0400720c */ /* 0x000fda0003f05270 */
[----:B------:R-:W-:Y:S05]  /*12b0*/  @!P0 BRA `(.L_x_19) ;  /* 0x0000000800608947 */ /* 0x000fea0003800000 */
[----:B------:R-:W-:Y:S01]  /*12c0*/  UMOV UR5, 0x340 ;  /* 0x0000034000057882 */ /* 0x000fe20000000000 */
[----:B------:R-:W-:Y:S01]  /*12d0*/  BSSY B0, `(.L_x_20) ;  /* 0x000002c000007945 */ /* 0x000fe20003800000 */
[----:B------:R-:W-:-:S04]  /*12e0*/  LEA R8, R8, UR5, 0x3 ;  /* 0x0000000508087c11 */ /* 0x000fc8000f8e18ff */
[----:B------:R-:W0:Y:S02]  /*12f0*/  LDC.64 R18, c[0x0][R8+0x210] ;  /* 0x0000840008127b82 */ /* 0x000e240000000a00 */
[----:B0-----:R-:W-:-:S04]  /*1300*/  LOP3.LUT R9, R13, R19, RZ, 0xfc, !PT ;  /* 0x000000130d097212 */ /* 0x001fc800078efcff */
[----:B------:R-:W-:-:S13]  /*1310*/  ISETP.NE.U32.AND P0, PT, R9, RZ, PT ;  /* 0x000000ff0900720c */ /* 0x000fda0003f05070 */
[----:B------:R-:W-:Y:S05]  /*1320*/  @!P0 BRA `(.L_x_21) ;  /* 0x00000000003c8947 */ /* 0x000fea0003800000 */
[----:B------:R-:W-:Y:S01]  /*1330*/  IMAD.MOV.U32 R14, RZ, RZ, R18 ;  /* 0x000000ffff0e7224 */ /* 0x000fe200078e0012 */
[----:B------:R-:W-:Y:S02]  /*1340*/  MOV R11, R19 ;  /* 0x00000013000b7202 */ /* 0x000fe40000000f00 */
[----:B------:R-:W-:-:S07]  /*1350*/  MOV R12, 0x1370 ;  /* 0x00001370000c7802 */ /* 0x000fce0000000f00 */
[----:B------:R-:W-:Y:S05]  /*1360*/  CALL.REL.NOINC `($__internal_0_$__cuda_sm20_div_s64) ;  /* 0x0000000800f07944 */ /* 0x000fea0003c00000 */
[----:B------:R-:W-:Y:S02]  /*1370*/  IADD3 R15, P0, RZ, -R20, RZ ;  /* 0x80000014ff0f7210 */ /* 0x000fe40007f1e0ff */
[----:B------:R-:W-:Y:S01]  /*1380*/  MOV R12, R28 ;  /* 0x0000001c000c7202 */ /* 0x000fe20000000f00 */
[----:B------:R-:W-:Y:S02]  /*1390*/  IMAD.MOV.U32 R28, RZ, RZ, R20 ;  /* 0x000000ffff1c7224 */ /* 0x000fe400078e0014 */
[----:B------:R-:W-:Y:S02]  /*13a0*/  IMAD.X R9, RZ, RZ, ~R21, P0 ;  /* 0x000000ffff097224 */ /* 0x000fe400000e0e15 */
[----:B------:R-:W-:Y:S01]  /*13b0*/  IMAD.WIDE.U32 R10, R18, R15, R12 ;  /* 0x0000000f120a7225 */ /* 0x000fe200078e000c */
[----:B------:R-:W-:-:S03]  /*13c0*/  MOV R13, R21 ;  /* 0x00000015000d7202 */ /* 0x000fc60000000f00 */
[----:B------:R-:W-:-:S04]  /*13d0*/  IMAD R9, R9, R18, RZ ;  /* 0x0000001209097224 */ /* 0x000fc800078e02ff */
[----:B------:R-:W-:Y:S01]  /*13e0*/  IMAD R9, R19, R15, R9 ;  /* 0x0000000f13097224 */ /* 0x000fe200078e0209 */
[----:B------:R-:W-:-:S03]  /*13f0*/  MOV R19, R10 ;  /* 0x0000000a00137202 */ /* 0x000fc60000000f00 */
[----:B------:R-:W-:Y:S01]  /*1400*/  IMAD.IADD R9, R11, 0x1, R9 ;  /* 0x000000010b097824 */ /* 0x000fe200078e0209 */
[----:B------:R-:W-:Y:S06]  /*1410*/  BRA `(.L_x_22) ;  /* 0x00000000005c7947 */ /* 0x000fec0003800000 */
.L_x_21:
        /* <DEDUP_REMOVED lines=21> */
[----:B------:R-:W-:Y:S02]  /*1570*/  IMAD R19, R18, R19, R28 ;  /* 0x0000001312137224 */ /* 0x000fe400078e021c */
[----:B------:R-:W-:-:S07]  /*1580*/  IMAD.MOV.U32 R28, RZ, RZ, R11 ;  /* 0x000000ffff1c7224 */ /* 0x000fce00078e000b */
.L_x_22:
[----:B------:R-:W-:Y:S05]  /*1590*/  BSYNC B0 ;  /* 0x0000000000007941 */ /* 0x000fea0003800000 */
.L_x_20:
[----:B------:R-:W0:Y:S01]  /*15a0*/  LDC.64 R10, c[0x0][R8+0x2d8] ;  /* 0x0000b600080a7b82 */ /* 0x000e220000000a00 */
[----:B------:R-:W-:Y:S01]  /*15b0*/  ISETP.NE.AND P0, PT, R4, 0x1, PT ;  /* 0x000000010400780c */ /* 0x000fe20003f05270 */
[-C--:B0-----:R-:W-:Y:S02]  /*15c0*/  IMAD R11, R11, R19.reuse, RZ ;  /* 0x000000130b0b7224 */ /* 0x081fe400078e02ff */
[----:B------:R-:W-:-:S04]  /*15d0*/  IMAD.WIDE.U32 R16, R10, R19, R16 ;  /* 0x000000130a107225 */ /* 0x000fc800078e0010 */
[----:B------:R-:W-:-:S05]  /*15e0*/  IMAD R11, R10, R9, R11 ;  /* 0x000000090a0b7224 */ /* 0x000fca00078e020b */
[----:B------:R-:W-:Y:S01]  /*15f0*/  IADD3 R17, R17, R11, RZ ;  /* 0x0000000b11117210 */ /* 0x000fe20007ffe0ff */
[----:B------:R-:W-:Y:S06]  /*1600*/  @!P0 BRA `(.L_x_19) ;  /* 0x00000004008c8947 */ /* 0x000fec0003800000 */
[----:B------:R-:W0:Y:S01]  /*1610*/  LDC.64 R18, c[0x0][R8+0x208] ;  /* 0x0000820008127b82 */ /* 0x000e220000000a00 */
[----:B------:R-:W-:Y:S01]  /*1620*/  BSSY B0, `(.L_x_23) ;  /* 0x000002a000007945 */ /* 0x000fe20003800000 */
        /* <DEDUP_REMOVED lines=18> */
.L_x_24:
        /* <DEDUP_REMOVED lines=23> */
.L_x_25:
[----:B------:R-:W-:Y:S05]  /*18c0*/  BSYNC B0 ;  /* 0x0000000000007941 */ /* 0x000fea0003800000 */
.L_x_23:
        /* <DEDUP_REMOVED lines=20> */
[----:B------:R-:W-:-:S04]  /*1a10*/  IMAD.WIDE.U32 R10, R18, R15, R12 ;  /* 0x0000000f120a7225 */ /* 0x000fc800078e000c */
[----:B------:R-:W-:Y:S02]  /*1a20*/  IMAD R9, R9, R18, RZ ;  /* 0x0000001209097224 */ /* 0x000fe400078e02ff */
[----:B------:R-:W-:Y:S02]  /*1a30*/  IMAD.MOV.U32 R13, RZ, RZ, R21 ;  /* 0x000000ffff0d7224 */ /* 0x000fe400078e0015 */
[----:B------:R-:W-:-:S05]  /*1a40*/  IMAD R9, R19, R15, R9 ;  /* 0x0000000f13097224 */ /* 0x000fca00078e0209 */
[----:B------:R-:W-:Y:S01]  /*1a50*/  IADD3 R15, R11, R9, RZ ;  /* 0x000000090b0f7210 */ /* 0x000fe20007ffe0ff */
[----:B------:R-:W-:Y:S06]  /*1a60*/  BRA `(.L_x_28) ;  /* 0x00000000005c7947 */ /* 0x000fec0003800000 */
.L_x_27:
        /* <DEDUP_REMOVED lines=21> */
[----:B------:R-:W-:Y:S01]  /*1bc0*/  IMAD R10, R18, R9, R28 ;  /* 0x00000009120a7224 */ /* 0x000fe200078e021c */
[----:B------:R-:W-:-:S07]  /*1bd0*/  MOV R28, R11 ;  /* 0x0000000b001c7202 */ /* 0x000fce0000000f00 */
.L_x_28:
[----:B------:R-:W-:Y:S05]  /*1be0*/  BSYNC B0 ;  /* 0x0000000000007941 */ /* 0x000fea0003800000 */
.L_x_26:
[----:B------:R-:W0:Y:S02]  /*1bf0*/  LDC.64 R8, c[0x0][R8+0x2c8] ;  /* 0x0000b20008087b82 */ /* 0x000e240000000a00 */
[-C--:B0-----:R-:W-:Y:S02]  /*1c00*/  IMAD R9, R9, R10.reuse, RZ ;  /* 0x0000000a09097224 */ /* 0x081fe400078e02ff */
[----:B------:R-:W-:-:S04]  /*1c10*/  IMAD.WIDE.U32 R16, R8, R10, R16 ;  /* 0x0000000a08107225 */ /* 0x000fc800078e0010 */
[----:B------:R-:W-:-:S04]  /*1c20*/  IMAD R9, R8, R15, R9 ;  /* 0x0000000f08097224 */ /* 0x000fc800078e0209 */
[----:B------:R-:W-:-:S07]  /*1c30*/  IMAD.IADD R17, R17, 0x1, R9 ;  /* 0x0000000111117824 */ /* 0x000fce00078e0209 */
.L_x_19:
[----:B------:R-:W-:Y:S02]  /*1c40*/  ULDC.64 UR8, c[0x0][0x620] ;  /* 0x0001880000087ab9 */ /* 0x000fe40000000a00 */
[----:B------:R-:W-:Y:S02]  /*1c50*/  IMAD R11, R13, UR8, RZ ;  /* 0x000000080d0b7c24 */ /* 0x000fe4000f8e02ff */
[----:B------:R-:W-:-:S04]  /*1c60*/  IMAD.WIDE.U32 R8, R28, UR8, R16 ;  /* 0x000000081c087c25 */ /* 0x000fc8000f8e0010 */
[----:B------:R-:W-:Y:S01]  /*1c70*/  IMAD R11, R28, UR9, R11 ;  /* 0x000000091c0b7c24 */ /* 0x000fe2000f8e020b */
[----:B------:R-:W-:Y:S02]  /*1c80*/  ULDC.64 UR8, c[0x0][0x550] ;  /* 0x0001540000087ab9 */ /* 0x000fe40000000a00 */
[----:B------:R-:W-:Y:S02]  /*1c90*/  LEA R10, P0, R8, UR8, 0x2 ;  /* 0x00000008080a7c11 */ /* 0x000fe4000f8010ff */
[----:B------:R-:W-:-:S04]  /*1ca0*/  IADD3 R9, R9, R11, RZ ;  /* 0x0000000b09097210 */ /* 0x000fc80007ffe0ff */
[----:B------:R-:W-:Y:S02]  /*1cb0*/  LEA.HI.X R11, R8, UR9, R9, 0x2, P0 ;  /* 0x00000009080b7c11 */ /* 0x000fe400080f1409 */
[----:B------:R-:W0:Y:S04]  /*1cc0*/  LDC.64 R8, c[0x0][0x6f8] ;  /* 0x0001be00ff087b82 */ /* 0x000e280000000a00 */
[----:B------:R-:W0:Y:S01]  /*1cd0*/  LDG.E R11, desc[UR6][R10.64] ;  /* 0x000000060a0b7981 */ /* 0x000e22000c1e1900 */
[----:B------:R-:W-:Y:S01]  /*1ce0*/  BSSY B0, `(.L_x_29) ;  /* 0x000001b000007945 */ /* 0x000fe20003800000 */
[C---:B0-----:R-:W-:Y:S02]  /*1cf0*/  FSETP.GTU.FTZ.AND P0, PT, R11.reuse, R9, PT ;  /* 0x000000090b00720b */ /* 0x041fe40003f1c000 */
[----:B------:R-:W-:-:S04]  /*1d00*/  FSETP.GE.FTZ.AND P1, PT, R11, R8, PT ;  /* 0x000000080b00720b */ /* 0x000fc80003f36000 */
[----:B------:R-:W-:-:S13]  /*1d10*/  PLOP3.LUT P0, PT, P1, P0, PT, 0x8a, 0x0 ;  /* 0x000000000000781c */ /* 0x000fda0000f01172 */
[----:B------:R-:W-:Y:S05]  /*1d20*/  @P0 BRA `(.L_x_30) ;  /* 0x0000000000580947 */ /* 0x000fea0003800000 */
[----:B------:R-:W0:Y:S01]  /*1d30*/  MUFU.RCP R10, R5 ;  /* 0x00000005000a7308 */ /* 0x000e220000001000 */
[----:B------:R-:W-:Y:S01]  /*1d40*/  FADD.FTZ R9, R11, -R8 ;  /* 0x800000080b097221 */ /* 0x000fe20000010000 */
[----:B------:R-:W-:-:S03]  /*1d50*/  ULDC.64 UR8, c[0x0][0x6f0] ;  /* 0x0001bc0000087ab9 */ /* 0x000fc60000000a00 */
[----:B------:R-:W-:-:S04]  /*1d60*/  FMUL.FTZ R9, R0, R9 ;  /* 0x0000000900097220 */ /* 0x000fc80000410000 */
[----:B0-----:R-:W-:-:S06]  /*1d70*/  FMUL.FTZ R10, R9, R10 ;  /* 0x0000000a090a7220 */ /* 0x001fcc0000410000 */
[----:B------:R-:W0:Y:S02]  /*1d80*/  F2I.FTZ.TRUNC.NTZ R10, R10 ;  /* 0x0000000a000a7305 */ /* 0x000e24000021f100 */
[----:B0-----:R-:W-:Y:S02]  /*1d90*/  ISETP.NE.U32.AND P0, PT, R10, UR8, PT ;  /* 0x000000080a007c0c */ /* 0x001fe4000bf05070 */
[----:B------:R-:W-:-:S04]  /*1da0*/  SHF.R.S32.HI R8, RZ, 0x1f, R10 ;  /* 0x0000001fff087819 */ /* 0x000fc8000001140a */
[----:B------:R-:W-:Y:S01]  /*1db0*/  ISETP.NE.AND.EX P0, PT, R8, UR9, PT, P0 ;  /* 0x0000000908007c0c */ /* 0x000fe2000bf05300 */
[----:B------:R-:W-:-:S03]  /*1dc0*/  ULDC.64 UR8, c[0x0][0x2e0] ;  /* 0x0000b80000087ab9 */ /* 0x000fc60000000a00 */
[----:B------:R-:W-:-:S04]  /*1dd0*/  SEL R9, RZ, 0xffffffff, P0 ;  /* 0xffffffffff097807 */ /* 0x000fc80000000000 */
[----:B------:R-:W-:-:S05]  /*1de0*/  IADD3 R11, P0, R10, R9, RZ ;  /* 0x000000090a0b7210 */ /* 0x000fca0007f1e0ff */
[----:B------:R-:W-:-:S04]  /*1df0*/  IMAD.X R8, R8, 0x1, R9, P0 ;  /* 0x0000000108087824 */ /* 0x000fc800000e0609 */
[----:B------:R-:W-:Y:S02]  /*1e00*/  IMAD R12, R8, UR8, RZ ;  /* 0x00000008080c7c24 */ /* 0x000fe4000f8e02ff */
[----:B------:R-:W-:-:S04]  /*1e10*/  IMAD.WIDE.U32 R8, R11, UR8, RZ ;  /* 0x000000080b087c25 */ /* 0x000fc8000f8e00ff */
[----:B------:R-:W-:Y:S01]  /*1e20*/  IMAD R11, R11, UR9, R12 ;  /* 0x000000090b0b7c24 */ /* 0x000fe2000f8e020c */
[----:B------:R-:W-:Y:S02]  /*1e30*/  ULDC.64 UR8, c[0x0][0x210] ;  /* 0x0000840000087ab9 */ /* 0x000fe40000000a00 */
[----:B------:R-:W-:Y:S02]  /*1e40*/  LEA R10, P0, R8, UR8, 0x2 ;  /* 0x00000008080a7c11 */ /* 0x000fe4000f8010ff */
[----:B------:R-:W-:-:S04]  /*1e50*/  IADD3 R9, R9, R11, RZ ;  /* 0x0000000b09097210 */ /* 0x000fc80007ffe0ff */
[----:B------:R-:W-:Y:S01]  /*1e60*/  LEA.HI.X R11, R8, UR9, R9, 0x2, P0 ;  /* 0x00000009080b7c11 */ /* 0x000fe200080f1409 */
[----:B------:R-:W-:-:S05]  /*1e70*/  IMAD.MOV.U32 R9, RZ, RZ, 0x3f800000 ;  /* 0x3f800000ff097424 */ /* 0x000fca00078e00ff */
[----:B------:R0:W-:Y:S02]  /*1e80*/  REDG.E.ADD.F32.FTZ.RN.STRONG.GPU desc[UR6][R10.64], R9 ;  /* 0x000000090a0079a6 */ /* 0x0001e4000c10f386 */
.L_x_30:
[----:B------:R-:W-:Y:S05]  /*1e90*/  BSYNC B0 ;  /* 0x0000000000007941 */ /* 0x000fea0003800000 */
.L_x_29:
[----:B------:R-:W0:Y:S01]  /*1ea0*/  LDC R8, c[0x0][0xc] ;  /* 0x00000300ff087b82 */ /* 0x000e220000000800 */
[----:B------:R-:W-:Y:S01]  /*1eb0*/  ULDC.64 UR8, c[0x0][0x700] ;  /* 0x0001c00000087ab9 */ /* 0x000fe20000000a00 */
[----:B0-----:R-:W-:-:S05]  /*1ec0*/  IMAD R9, R8, UR4, RZ ;  /* 0x0000000408097c24 */ /* 0x001fca000f8e02ff */
[----:B------:R-:W-:-:S04]  /*1ed0*/  IADD3 R2, P0, R9, R2, RZ ;  /* 0x0000000209027210 */ /* 0x000fc80007f1e0ff */
[----:B------:R-:W-:Y:S02]  /*1ee0*/  IADD3.X R3, RZ, R3, RZ, P0, !PT ;  /* 0x00000003ff037210 */ /* 0x000fe400007fe4ff */
[----:B------:R-:W-:-:S04]  /*1ef0*/  ISETP.GE.U32.AND P0, PT, R2, UR8, PT ;  /* 0x0000000802007c0c */ /* 0x000fc8000bf06070 */
[----:B------:R-:W-:-:S13]  /*1f00*/  ISETP.GE.AND.EX P0, PT, R3, UR9, PT, P0 ;  /* 0x0000000903007c0c */ /* 0x000fda000bf06300 */
[----:B------:R-:W-:Y:S05]  /*1f10*/  @!P0 BRA `(.L_x_31) ;  /* 0xffffffe4006c8947 */ /* 0x000fea000383ffff */
[----:B------:R-:W-:Y:S05]  /*1f20*/  EXIT ;  /* 0x000000000000794d */ /* 0x000fea0003800000 */
        .weak           $__internal_0_$__cuda_sm20_div_s64
        .type           $__internal_0_$__cuda_sm20_div_s64,@function
        .size           $__internal_0_$__cuda_sm20_div_s64,(.L_x_3530 - $__internal_0_$__cuda_sm20_div_s64)
$__internal_0_$__cuda_sm20_div_s64:
[-C--:B------:R-:W-:Y:S02]  /*1f30*/  IADD3 R21, P1, RZ, -R14.reuse, RZ ;  /* 0x8000000eff157210 */ /* 0x080fe40007f3e0ff */
[----:B------:R-:W-:Y:S02]  /*1f40*/  ISETP.GE.AND P0, PT, R11, RZ, PT ;  /* 0x000000ff0b00720c */ /* 0x000fe40003f06270 */
[----:B------:R-:W-:Y:S01]  /*1f50*/  ISETP.GE.AND P2, PT, R13, RZ, PT ;  /* 0x000000ff0d00720c */ /* 0x000fe20003f46270 */
[----:B------:R-:W-:Y:S01]  /*1f60*/  IMAD.X R24, RZ, RZ, ~R11, P1 ;  /* 0x000000ffff187224 */ /* 0x000fe200008e0e0b */
[----:B------:R-:W-:Y:S02]  /*1f70*/  SEL R20, R21, R14, !P0 ;  /* 0x0000000e15147207 */ /* 0x000fe40004000000 */
[----:B------:R-:W-:Y:S02]  /*1f80*/  IADD3 R29, P3, RZ, -R28, RZ ;  /* 0x8000001cff1d7210 */ /* 0x000fe40007f7e0ff */
[----:B------:R-:W-:-:S02]  /*1f90*/  SEL R21, R24, R11, !P0 ;  /* 0x0000000b18157207 */ /* 0x000fc40004000000 */
[----:B------:R-:W-:Y:S02]  /*1fa0*/  SEL R29, R29, R28, !P2 ;  /* 0x0000001c1d1d7207 */ /* 0x000fe40005000000 */
[----:B------:R-:W0:Y:S08]  /*1fb0*/  I2F.U64.RP R25, R20 ;  /* 0x0000001400197312 */ /* 0x000e300000309000 */
[----:B0-----:R-:W0:Y:S02]  /*1fc0*/  MUFU.RCP R26, R25 ;  /* 0x00000019001a7308 */ /* 0x001e240000001000 */
[----:B0-----:R-:W-:-:S06]  /*1fd0*/  IADD3 R26, R26, 0x1ffffffe, RZ ;  /* 0x1ffffffe1a1a7810 */ /* 0x001fcc0007ffe0ff */
[----:B------:R-:W0:Y:S02]  /*1fe0*/  F2I.U64.TRUNC R26, R26 ;  /* 0x0000001a001a7311 */ /* 0x000e24000020d800 */
[----:B0-----:R-:W-:-:S04]  /*1ff0*/  IMAD.WIDE.U32 R34, R26, R20, RZ ;  /* 0x000000141a227225 */ /* 0x001fc800078e00ff */
[C---:B------:R-:W-:Y:S01]  /*2000*/  IMAD R15, R26.reuse, R21, R35 ;  /* 0x000000151a0f7224 */ /* 0x040fe200078e0223 */
[----:B------:R-:W-:Y:S02]  /*2010*/  IADD3 R24, P0, RZ, -R34, RZ ;  /* 0x80000022ff187210 */ /* 0x000fe40007f1e0ff */
[----:B------:R-:W-:Y:S01]  /*2020*/  MOV R35, R26 ;  /* 0x0000001a00237202 */ /* 0x000fe20000000f00 */
[----:B------:R-:W-:Y:S02]  /*2030*/  IMAD R15, R27, R20, R15 ;  /* 0x000000141b0f7224 */ /* 0x000fe400078e020f */
[----:B------:R-:W-:-:S04]  /*2040*/  IMAD.HI.U32 R34, R26, R24, RZ ;  /* 0x000000181a227227 */ /* 0x000fc800078e00ff */
[----:B------:R-:W-:-:S04]  /*2050*/  IMAD.X R15, RZ, RZ, ~R15, P0 ;  /* 0x000000ffff0f7224 */ /* 0x000fc800000e0e0f */
[----:B------:R-:W-:-:S04]  /*2060*/  IMAD.WIDE.U32 R34, P0, R26, R15, R34 ;  /* 0x0000000f1a227225 */ /* 0x000fc80007800022 */
[----:B------:R-:W-:-:S04]  /*2070*/  IMAD.HI.U32 R25, R27, R15, RZ ;  /* 0x0000000f1b197227 */ /* 0x000fc800078e00ff */
[----:B------:R-:W-:-:S04]  /*2080*/  IMAD.HI.U32 R24, P1, R27, R24, R34 ;  /* 0x000000181b187227 */ /* 0x000fc80007820022 */
[----:B------:R-:W-:Y:S02]  /*2090*/  IMAD R15, R27, R15, RZ ;  /* 0x0000000f1b0f7224 */ /* 0x000fe400078e02ff */
[----:B------:R-:W-:-:S03]  /*20a0*/  IMAD.X R25, R25, 0x1, R27, P0 ;  /* 0x0000000119197824 */ /* 0x000fc600000e061b */
[----:B------:R-:W-:-:S04]  /*20b0*/  IADD3 R35, P0, R15, R24, RZ ;  /* 0x000000180f237210 */ /* 0x000fc80007f1e0ff */
[----:B------:R-:W-:Y:S01]  /*20c0*/  IADD3.X R15, RZ, RZ, R25, P0, P1 ;  /* 0x000000ffff0f7210 */ /* 0x000fe200007e2419 */
[----:B------:R-:W-:-:S04]  /*20d0*/  IMAD.WIDE.U32 R24, R35, R20, RZ ;  /* 0x0000001423187225 */ /* 0x000fc800078e00ff */
[----:B------:R-:W-:Y:S01]  /*20e0*/  IMAD R26, R35, R21, R25 ;  /* 0x00000015231a7224 */ /* 0x000fe200078e0219 */
[----:B------:R-:W-:-:S03]  /*20f0*/  IADD3 R24, P0, RZ, -R24, RZ ;  /* 0x80000018ff187210 */ /* 0x000fc60007f1e0ff */
[----:B------:R-:W-:Y:S02]  /*2100*/  IMAD R26, R15, R20, R26 ;  /* 0x000000140f1a7224 */ /* 0x000fe400078e021a */
[----:B------:R-:W-:-:S03]  /*2110*/  IMAD.HI.U32 R34, R35, R24, RZ ;  /* 0x0000001823227227 */ /* 0x000fc600078e00ff */
[----:B------:R-:W-:-:S05]  /*2120*/  IADD3.X R26, RZ, ~R26, RZ, P0, !PT ;  /* 0x8000001aff1a7210 */ /* 0x000fca00007fe4ff */
[----:B------:R-:W-:-:S04]  /*2130*/  IMAD.WIDE.U32 R34, P1, R35, R26, R34 ;  /* 0x0000001a23227225 */ /* 0x000fc80007820022 */
[----:B------:R-:W-:Y:S01]  /*2140*/  IMAD.HI.U32 R25, P0, R15, R24, R34 ;  /* 0x000000180f197227 */ /* 0x000fe20007800022 */
[----:B------:R-:W-:-:S03]  /*2150*/  IADD3.X R34, RZ, ~R13, RZ, P3, !PT ;  /* 0x8000000dff227210 */ /* 0x000fc60001ffe4ff */
[----:B------:R-:W-:-:S04]  /*2160*/  IMAD.HI.U32 R24, R15, R26, RZ ;  /* 0x0000001a0f187227 */ /* 0x000fc800078e00ff */
[----:B------:R-:W-:Y:S02]  /*2170*/  IMAD R26, R15, R26, RZ ;  /* 0x0000001a0f1a7224 */ /* 0x000fe400078e02ff */
[----:B------:R-:W-:Y:S01]  /*2180*/  IMAD.X R24, R24, 0x1, R15, P1 ;  /* 0x0000000118187824 */ /* 0x000fe200008e060f */
[----:B------:R-:W-:Y:S01]  /*2190*/  SEL R15, R34, R13, !P2 ;  /* 0x0000000d220f7207 */ /* 0x000fe20005000000 */
[----:B------:R-:W-:Y:S01]  /*21a0*/  IMAD.MOV.U32 R35, RZ, RZ, RZ ;  /* 0x000000ffff237224 */ /* 0x000fe200078e00ff */
[----:B------:R-:W-:-:S04]  /*21b0*/  IADD3 R26, P1, R26, R25, RZ ;  /* 0x000000191a1a7210 */ /* 0x000fc80007f3e0ff */
[----:B------:R-:W-:Y:S01]  /*21c0*/  IADD3.X R24, RZ, RZ, R24, P1, P0 ;  /* 0x000000ffff187210 */ /* 0x000fe20000fe0418 */
[----:B------:R-:W-:-:S04]  /*21d0*/  IMAD.HI.U32 R34, R26, R29, RZ ;  /* 0x0000001d1a227227 */ /* 0x000fc800078e00ff */
[-C--:B------:R-:W-:Y:S02]  /*21e0*/  IMAD R25, R24, R15.reuse, RZ ;  /* 0x0000000f18197224 */ /* 0x080fe400078e02ff */
[----:B------:R-:W-:-:S04]  /*21f0*/  IMAD.WIDE.U32 R26, R26, R15, R34 ;  /* 0x0000000f1a1a7225 */ /* 0x000fc800078e0022 */
[----:B------:R-:W-:-:S04]  /*2200*/  IMAD.HI.U32 R26, P0, R24, R29, R26 ;  /* 0x0000001d181a7227 */ /* 0x000fc8000780001a */
[----:B------:R-:W-:Y:S01]  /*2210*/  IMAD.HI.U32 R24, R24, R15, RZ ;  /* 0x0000000f18187227 */ /* 0x000fe200078e00ff */
[----:B------:R-:W-:-:S04]  /*2220*/  IADD3 R25, P1, R25, R26, RZ ;  /* 0x0000001a19197210 */ /* 0x000fc80007f3e0ff */
[----:B------:R-:W-:Y:S01]  /*2230*/  IADD3.X R24, R24, RZ, RZ, P0, !PT ;  /* 0x000000ff18187210 */ /* 0x000fe200007fe4ff */
[----:B------:R-:W-:-:S04]  /*2240*/  IMAD.WIDE.U32 R26, R25, R20, RZ ;  /* 0x00000014191a7225 */ /* 0x000fc800078e00ff */
[----:B------:R-:W-:Y:S01]  /*2250*/  IMAD R27, R25, R21, R27 ;  /* 0x00000015191b7224 */ /* 0x000fe200078e021b */
[----:B------:R-:W-:Y:S01]  /*2260*/  IADD3 R29, P2, -R26, R29, RZ ;  /* 0x0000001d1a1d7210 */ /* 0x000fe20007f5e1ff */
[----:B------:R-:W-:-:S03]  /*2270*/  IMAD.X R24, RZ, RZ, R24, P1 ;  /* 0x000000ffff187224 */ /* 0x000fc600008e0618 */
[-C--:B------:R-:W-:Y:S01]  /*2280*/  ISETP.GE.U32.AND P0, PT, R29, R20.reuse, PT ;  /* 0x000000141d00720c */ /* 0x080fe20003f06070 */
[----:B------:R-:W-:-:S05]  /*2290*/  IMAD R26, R24, R20, R27 ;  /* 0x00000014181a7224 */ /* 0x000fca00078e021b */
[----:B------:R-:W-:Y:S02]  /*22a0*/  IADD3.X R15, ~R26, R15, RZ, P2, !PT ;  /* 0x0000000f1a0f7210 */ /* 0x000fe400017fe5ff */
[----:B------:R-:W-:Y:S02]  /*22b0*/  IADD3 R26, P2, R29, -R20, RZ ;  /* 0x800000141d1a7210 */ /* 0x000fe40007f5e0ff */
[----:B------:R-:W-:-:S04]  /*22c0*/  ISETP.GE.U32.AND.EX P0, PT, R15, R21, PT, P0 ;  /* 0x000000150f00720c */ /* 0x000fc80003f06100 */
[----:B------:R-:W-:-:S04]  /*22d0*/  SEL R29, R26, R29, P0 ;  /* 0x0000001d1a1d7207 */ /* 0x000fc80000000000 */
[----:B------:R-:W-:Y:S01]  /*22e0*/  ISETP.GE.U32.AND P1, PT, R29, R20, PT ;  /* 0x000000141d00720c */ /* 0x000fe20003f26070 */
[----:B------:R-:W-:Y:S01]  /*22f0*/  IMAD.X R20, R15, 0x1, ~R21, P2 ;  /* 0x000000010f147824 */ /* 0x000fe200010e0e15 */
[----:B------:R-:W-:-:S04]  /*2300*/  IADD3 R26, P2, R25, 0x1, RZ ;  /* 0x00000001191a7810 */ /* 0x000fc80007f5e0ff */
[----:B------:R-:W-:Y:S02]  /*2310*/  SEL R20, R20, R15, P0 ;  /* 0x0000000f14147207 */ /* 0x000fe40000000000 */
[-C--:B------:R-:W-:Y:S02]  /*2320*/  IADD3.X R15, RZ, R24.reuse, RZ, P2, !PT ;  /* 0x00000018ff0f7210 */ /* 0x080fe400017fe4ff */
[----:B------:R-:W-:Y:S02]  /*2330*/  SEL R26, R26, R25, P0 ;  /* 0x000000191a1a7207 */ /* 0x000fe40000000000 */
[----:B------:R-:W-:Y:S02]  /*2340*/  SEL R15, R15, R24, P0 ;  /* 0x000000180f0f7207 */ /* 0x000fe40000000000 */
[----:B------:R-:W-:Y:S02]  /*2350*/  ISETP.GE.U32.AND.EX P0, PT, R20, R21, PT, P1 ;  /* 0x000000151400720c */ /* 0x000fe40003f06110 */
[----:B------:R-:W-:-:S02]  /*2360*/  IADD3 R21, P1, R26, 0x1, RZ ;  /* 0x000000011a157810 */ /* 0x000fc40007f3e0ff */
[----:B------:R-:W-:Y:S02]  /*2370*/  LOP3.LUT R24, R11, R13, RZ, 0x3c, !PT ;  /* 0x0000000d0b187212 */ /* 0x000fe400078e3cff */
[----:B------:R-:W-:Y:S01]  /*2380*/  SEL R21, R21, R26, P0 ;  /* 0x0000001a15157207 */ /* 0x000fe20000000000 */
[----:B------:R-:W-:Y:S01]  /*2390*/  IMAD.X R20, RZ, RZ, R15, P1 ;  /* 0x000000ffff147224 */ /* 0x000fe200008e060f */
[----:B------:R-:W-:-:S04]  /*23a0*/  ISETP.GE.AND P1, PT, R24, RZ, PT ;  /* 0x000000ff1800720c */ /* 0x000fc80003f26270 */
[----:B------:R-:W-:Y:S02]  /*23b0*/  SEL R15, R20, R15, P0 ;  /* 0x0000000f140f7207 */ /* 0x000fe40000000000 */
[----:B------:R-:W-:Y:S02]  /*23c0*/  IADD3 R20, P2, RZ, -R21, RZ ;  /* 0x80000015ff147210 */ /* 0x000fe40007f5e0ff */
[----:B------:R-:W-:Y:S02]  /*23d0*/  ISETP.NE.U32.AND P0, PT, R14, RZ, PT ;  /* 0x000000ff0e00720c */ /* 0x000fe40003f05070 */
[-C--:B------:R-:W-:Y:S02]  /*23e0*/  IADD3.X R14, RZ, ~R15.reuse, RZ, P2, !PT ;  /* 0x8000000fff0e7210 */ /* 0x080fe400017fe4ff */
[----:B------:R-:W-:Y:S02]  /*23f0*/  ISETP.NE.AND.EX P0, PT, R11, RZ, PT, P0 ;  /* 0x000000ff0b00720c */ /* 0x000fe40003f05300 */
[----:B------:R-:W-:Y:S01]  /*2400*/  SEL R14, R14, R15, !P1 ;  /* 0x0000000f0e0e7207 */ /* 0x000fe20004800000 */
[----:B------:R-:W-:Y:S01]  /*2410*/  HFMA2.MMA R15, -RZ, RZ, 0, 0 ;  /* 0x00000000ff0f7435 */ /* 0x000fe200000001ff */
[----:B------:R-:W-:-:S02]  /*2420*/  SEL R20, R20, R21, !P1 ;  /* 0x0000001514147207 */ /* 0x000fc40004800000 */
[----:B------:R-:W-:Y:S01]  /*2430*/  SEL R21, R14, 0xffffffff, P0 ;  /* 0xffffffff0e157807 */ /* 0x000fe20000000000 */
[----:B------:R-:W-:Y:S01]  /*2440*/  IMAD.MOV.U32 R14, RZ, RZ, R12 ;  /* 0x000000ffff0e7224 */ /* 0x000fe200078e000c */
[----:B------:R-:W-:-:S03]  /*2450*/  SEL R20, R20, 0xffffffff, P0 ;  /* 0xffffffff14147807 */ /* 0x000fc60000000000 */
[----:B------:R-:W-:Y:S05]  /*2460*/  RET.REL.NODEC R14 `(_ZN2at4cuda17kernelHistogram1DIfflLi1ELi2ELin1ELNS0_23CUDAHistogramMemoryTypeE1EZNS0_21CUDA_tensor_histogramIffLb0EEEbNS_6TensorES4_S4_lNS_14AccumulateTypeIT0_Lb1EE4typeES8_NS0_13TensorArgTypeES9_S9_EUllE0_EEvNS0_6detail10TensorInfoIT_T1_EESF_NSC_IKS6_SE_EElS8_S8_SE_T6_) ;  /* 0xffffffd80ee47950 */ /* 0x000fea0003c3ffff */
.L_x_32:
[----:B------:R-:W-:-:S00]  /*2470*/  BRA `(.L_x_32) ;  /* 0xfffffffc00fc7947 */ /* 0x000fc0000383ffff */
[----:B------:R-:W-:-:S00]  /*2480*/  NOP ;  /* 0x0000000000007918 */ /* 0x000fc00000000000 */
[----:B------:R-:W-:-:S00]  /*2490*/  NOP ;  /* 0x0000000000007918 */ /* 0x000fc00000000000 */
[----:B------:R-:W-:-:S00]  /*24a0*/  NOP ;  /* 0x0000000000007918 */ /* 0x000fc00000000000 */
[----:B------:R-:W-:-:S00]  /*24b0*/  NOP ;  /* 0x0000000000007918 */ /* 0x000fc00000000000 */
[----:B------:R-:W-:-:S00]  /*24c0*/  NOP ;  /* 0x0000000000007918 */ /* 0x000fc00000000000 */
[----:B------:R-:W-:-:S00]  /*24d0*/  NOP ;  /* 0x0000000000007918 */ /* 0x000fc00000000000 */
[----:B------:R-:W-:-:S00]  /*24e0*/  NOP ;  /* 0x0000000000007918 */ /* 0x000fc00000000000 */
[----:B------:R-:W-:-:S00]  /*24f0*/  NOP ;  /* 0x0000000000007918 */ /* 0x000fc00000000000 */
.L_x_3530:


//--------------------- .text._ZN2at4cuda17kernelHistogram1DIfflLi1ELi2ELin1ELNS0_23CUDAHistogramMemoryTypeE0EZNS0_21CUDA_tensor_histogramIffLb0EEEbNS_6TensorES4_S4_lNS_14AccumulateTypeIT0_Lb1EE4typeES8_NS0_13TensorArgTypeES9_S9_EUllE0_EEvNS0_6detail10TensorInfoIT_T1_EESF_NSC_IKS6_SE_EElS8_S8_SE_T6_ --------------------------
	.section	.text._ZN2at4cuda17kernelHistogram1DIfflLi1ELi2ELin1ELNS0_23CUDAHistogramMemoryTypeE0EZNS0_21CUDA_tensor_histogramIffLb0EEEbNS_6TensorES4_S4_lNS_14AccumulateTypeIT0_Lb1EE4typeES8_NS0_13TensorArgTypeES9_S9_EUllE0_EEvNS0_6detail10TensorInfoIT_T1_EESF_NSC_IKS6_SE_EElS8_S8_SE_T6_,"ax",@progbits
	.align	128
        .global         _ZN2at4cuda17kernelHistogram1DIfflLi1ELi2ELin1ELNS0_23CUDAHistogramMemoryTypeE0EZNS0_21CUDA_tensor_histogramIffLb0EEEbNS_6TensorES4_S4_lNS_14AccumulateTypeIT0_Lb1EE4typeES8_NS0_13TensorArgTypeES9_S9_EUllE0_EEvNS0_6detail10TensorInfoIT_T1_EESF_NSC_IKS6_SE_EElS8_S8_SE_T6_
        .type           _ZN2at4cuda17kernelHistogram1DIfflLi1ELi2ELin1ELNS0_23CUDAHistogramMemoryTypeE0EZNS0_21CUDA_tensor_histogramIffLb0EEEbNS_6TensorES4_S4_lNS_14AccumulateTypeIT0_Lb1EE4typeES8_NS0_13TensorArgTypeES9_S9_EUllE0_EEvNS0_6detail10TensorInfoIT_T1_EESF_NSC_IKS6_SE_EElS8_S8_SE_T6_,@function
        .size           _ZN2at4cuda17kernelHistogram1DIfflLi1ELi2ELin1ELNS0_23CUDAHistogramMemoryTypeE0EZNS0_21CUDA_tensor_histogramIffLb0EEEbNS_6TensorES4_S4_lNS_14AccumulateTypeIT0_Lb1EE4typeES8_NS0_13TensorArgTypeES9_S9_EUllE0_EEvNS0_6detail10TensorInfoIT_T1_EESF_NSC_IKS6_SE_EElS8_S8_SE_T6_,(.L_x_3531 - _ZN2at4cuda17kernelHistogram1DIfflLi1ELi2ELin1ELNS0_23CUDAHistogramMemoryTypeE0EZNS0_21CUDA_tensor_histogramIffLb0EEEbNS_6TensorES4_S4_lNS_14AccumulateTypeIT0_Lb1EE4typeES8_NS0_13TensorArgTypeES9_S9_EUllE0_EEvNS0_6detail10TensorInfoIT_T1_EESF_NSC_IKS6_SE_EElS8_S8_SE_T6_)
        .other          _ZN2at4cuda17kernelHistogram1DIfflLi1ELi2ELin1ELNS0_23CUDAHistogramMemoryTypeE0EZNS0_21CUDA_tensor_histogramIffLb0EEEbNS_6TensorES4_S4_lNS_14AccumulateTypeIT0_Lb1EE4typeES8_NS0_13TensorArgTypeES9_S9_EUllE0_EEvNS0_6detail10TensorInfoIT_T1_EESF_NSC_IKS6_SE_EElS8_S8_SE_T6_,@"STO_CUDA_ENTRY STV_DEFAULT"
_ZN2at4cuda17kernelHistogram1DIfflLi1ELi2ELin1ELNS0_23CUDAHistogramMemoryTypeE0EZNS0_21CUDA_tensor_histogramIffLb0EEEbNS_6TensorES4_S4_lNS_14AccumulateTypeIT0_Lb1EE4typeES8_NS0_13TensorArgTypeES9_S9_EUllE0_EEvNS0_6detail10TensorInfoIT_T1_EESF_NSC_IKS6_SE_EElS8_S8_SE_T6_:
.text._ZN2at4cuda17kernelHistogram1DIfflLi1ELi2ELin1ELNS0_23CUDAHistogramMemoryTypeE0EZNS0_21CUDA_tensor_histogramIffLb0EEEbNS_6TensorES4_S4_lNS_14AccumulateTypeIT0_Lb1EE4typeES8_NS0_13TensorArgTypeES9_S9_EUllE0_EEvNS0_6detail10TensorInfoIT_T1_EESF_NSC_IKS6_SE_EElS8_S8_SE_T6_:
[----:B------:R-:W-:Y:S01]  /*0000*/  LDC R1, c[0x0][0x28] ;  /* 0x00000a00ff017b82 */ /* 0x000fe20000000800 */
[----:B------:R-:W0:Y:S01]  /*0010*/  S2R R14, SR_TID.X ;  /* 0x00000000000e7919 */ /* 0x000e220000002100 */
[----:B------:R-:W-:Y:S01]  /*0020*/  ULDC.64 UR4, c[0x0][0x218] ;  /* 0x0000860000047ab9 */ /* 0x000fe20000000a00 */
[----:B------:R-:W-:Y:S01]  /*0030*/  BSSY B0, `(.L_x_33) ;  /* 0x0000011000007945 */ /* 0x000fe20003800000 */
[----:B0-----:R-:W-:-:S04]  /*0040*/  ISETP.GE.U32.AND P0, PT, R14, UR4, PT ;  /* 0x000000040e007c0c */ /* 0x001fc8000bf06070 */
[----:B------:R-:W-:-:S13]  /*0050*/  ISETP.GE.AND.EX P0, PT, RZ, UR5, PT, P0 ;  /* 0x00000005ff007c0c */ /* 0x000fda000bf06300 */
[----:B------:R-:W-:Y:S05]  /*0060*/  @P0 BRA `(.L_x_34) ;  /* 0x0000000000340947 */ /* 0x000fea0003800000 */
[----:B------:R-:W0:Y:S01]  /*0070*/  S2R R3, SR_CgaCtaId ;  /* 0x0000000000037919 */ /* 0x000e220000008800 */
[----:B------:R-:W1:Y:S01]  /*0080*/  LDC R4, c[0x0][RZ] ;  /* 0x00000000ff047b82 */ /* 0x000e620000000800 */
[----:B------:R-:W-:Y:S01]  /*0090*/  MOV R0, 0x400 ;  /* 0x0000040000007802 */ /* 0x000fe20000000f00 */
[----:B------:R-:W-:-:S03]  /*00a0*/  IMAD.MOV.U32 R5, RZ, RZ, R14 ;  /* 0x000000ffff057224 */ /* 0x000fc600078e000e */
[----:B0-----:R-:W-:Y:S01]  /*00b0*/  LEA R0, R3, R0, 0x18 ;  /* 0x0000000003007211 */ /* 0x001fe200078ec0ff */
[----:B------:R-:W-:-:S07]  /*00c0*/  IMAD.MOV.U32 R3, RZ, RZ, RZ ;  /* 0x000000ffff037224 */ /* 0x000fce00078e00ff */
.L_x_35:
[----:B------:R-:W-:Y:S02]  /*00d0*/  LEA R2, R5, R0, 0x2 ;  /* 0x0000000005027211 */ /* 0x000fe400078e10ff */
[----:B-1----:R-:W-:-:S03]  /*00e0*/  IADD3 R5, P0, R4, R5, RZ ;  /* 0x0000000504057210 */ /* 0x002fc60007f1e0ff */
[----:B------:R0:W-:Y:S02]  /*00f0*/  STS [R2], RZ ;  /* 0x000000ff02007388 */ /* 0x0001e40000000800 */
[----:B------:R-:W-:Y:S01]  /*0100*/  IMAD.X R3, RZ, RZ, R3, P0 ;  /* 0x000000ffff037224 */ /* 0x000fe200000e0603 */
[----:B------:R-:W-:-:S04]  /*0110*/  ISETP.GE.U32.AND P0, PT, R5, UR4, PT ;  /* 0x0000000405007c0c */ /* 0x000fc8000bf06070 */
[----:B------:R-:W-:-:S13]  /*0120*/  ISETP.GE.AND.EX P0, PT, R3, UR5, PT, P0 ;  /* 0x0000000503007c0c */ /* 0x000fda000bf06300 */
[----:B0-----:R-:W-:Y:S05]  /*0130*/  @!P0 BRA `(.L_x_35) ;  /* 0xfffffffc00e48947 */ /* 0x001fea000383ffff */
.L_x_34:
[----:B------:R-:W-:Y:S05]  /*0140*/  BSYNC B0 ;  /* 0x0000000000007941 */ /* 0x000fea0003800000 */
.L_x_33:
[----:B------:R-:W0:Y:S08]  /*0150*/  S2UR UR4, SR_CTAID.X ;  /* 0x00000000000479c3 */ /* 0x000e300000002500 */
[----:B------:R-:W-:Y:S06]  /*0160*/  BAR.SYNC.DEFER_BLOCKING 0x0 ;  /* 0x0000000000007b1d */ /* 0x000fec0000010000 */
[----:B------:R-:W-:-:S02]  /*0170*/  ULDC.64 UR6, c[0x0][0x208] ;  /* 0x0000820000067ab9 */ /* 0x000fc40000000a00 */
[----:B------:R-:W0:Y:S02]  /*0180*/  LDC R13, c[0x0][RZ] ;  /* 0x00000000ff0d7b82 */ /* 0x000e240000000800 */
[----:B0-----:R-:W-:Y:S01]  /*0190*/  IMAD R11, R13, UR4, R14 ;  /* 0x000000040d0b7c24 */ /* 0x001fe2000f8e020e */
[----:B------:R-:W-:-:S04]  /*01a0*/  ULDC.64 UR4, c[0x0][0x700] ;  /* 0x0001c00000047ab9 */ /* 0x000fc80000000a00 */
[----:B------:R-:W-:-:S04]  /*01b0*/  ISETP.GE.U32.AND P0, PT, R11, UR4, PT ;  /* 0x000000040b007c0c */ /* 0x000fc8000bf06070 */
[----:B------:R-:W-:-:S13]  /*01c0*/  ISETP.GE.AND.EX P0, PT, RZ, UR5, PT, P0 ;  /* 0x00000005ff007c0c */ /* 0x000fda000bf06300 */
[----:B------:R-:W-:Y:S05]  /*01d0*/  @P0 BRA `(.L_x_36) ;  /* 0x0000001c00840947 */ /* 0x000fea0003800000 */
[----:B------:R-:W0:Y:S01]  /*01e0*/  LDC R3, c[0x0][0x6e8] ;  /* 0x0001ba00ff037b82 */ /* 0x000e220000000800 */
[----:B------:R-:W-:Y:S02]  /*01f0*/  ULDC.64 UR4, c[0x0][0x6f0] ;  /* 0x0001bc0000047ab9 */ /* 0x000fe40000000a00 */
[----:B------:R-:W1:Y:S01]  /*0200*/  I2F.S64 R12, UR4 ;  /* 0x00000004000c7d12 */ /* 0x000e620008301400 */
[----:B0-----:R-:W-:-:S13]  /*0210*/  ISETP.GT.AND P0, PT, R3, 0x1, PT ;  /* 0x000000010300780c */ /* 0x001fda0003f04270 */
[----:B-1----:R-:W-:Y:S05]  /*0220*/  @P0 BRA `(.L_x_37) ;  /* 0x0000000000c40947 */ /* 0x002fea0003800000 */
[----:B------:R-:W0:Y:S01]  /*0230*/  LDC.64 R2, c[0x0][0x6f8] ;  /* 0x0001be00ff027b82 */ /* 0x000e220000000a00 */
[----:B------:R-:W1:Y:S01]  /*0240*/  S2R R5, SR_CgaCtaId ;  /* 0x0000000000057919 */ /* 0x000e620000008800 */
[----:B------:R-:W-:Y:S01]  /*0250*/  MOV R0, 0x400 ;  /* 0x0000040000007802 */ /* 0x000fe20000000f00 */
[----:B------:R-:W-:Y:S01]  /*0260*/  ULDC UR4, c[0x0][0xc] ;  /* 0x0000030000047ab9 */ /* 0x000fe20000000800 */
[----:B------:R-:W-:Y:S02]  /*0270*/  IMAD.MOV.U32 R7, RZ, RZ, RZ ;  /* 0x000000ffff077224 */ /* 0x000fe400078e00ff */
[----:B0-----:R-:W-:-:S04]  /*0280*/  FADD.FTZ R2, R3, -R2 ;  /* 0x8000000203027221 */ /* 0x001fc80000010000 */
[----:B------:R0:W2:Y:S01]  /*0290*/  MUFU.RCP R6, R2 ;  /* 0x0000000200067308 */ /* 0x0000a20000001000 */
[----:B-1----:R-:W-:Y:S01]  /*02a0*/  LEA R9, R5, R0, 0x18 ;  /* 0x0000000005097211 */ /* 0x002fe200078ec0ff */
[----:B------:R-:W-:-:S07]  /*02b0*/  IMAD R0, R13, UR4, RZ ;  /* 0x000000040d007c24 */ /* 0x000fce000f8e02ff */
.L_x_41:
[----:B------:R-:W-:Y:S05]  /*02c0*/  YIELD ;  /* 0x0000000000007946 */ /* 0x000fea0003800000 */
[----:B------:R-:W-:Y:S02]  /*02d0*/  ULDC.64 UR4, c[0x0][0x620] ;  /* 0x0001880000047ab9 */ /* 0x000fe40000000a00 */
[----:B------:R-:W-:Y:S02]  /*02e0*/  IMAD R4, R7, UR4, RZ ;  /* 0x0000000407047c24 */ /* 0x000fe4000f8e02ff */
[----:B0-----:R-:W-:-:S04]  /*02f0*/  IMAD.WIDE.U32 R2, R11, UR4, RZ ;  /* 0x000000040b027c25 */ /* 0x001fc8000f8e00ff */
[----:B------:R-:W-:Y:S01]  /*0300*/  IMAD R5, R11, UR5, R4 ;  /* 0x000000050b057c24 */ /* 0x000fe2000f8e0204 */
[----:B------:R-:W-:Y:S02]  /*0310*/  ULDC.64 UR4, c[0x0][0x550] ;  /* 0x0001540000047ab9 */ /* 0x000fe40000000a00 */
[----:B------:R-:W-:Y:S02]  /*0320*/  LEA R4, P0, R2, UR4, 0x2 ;  /* 0x0000000402047c11 */ /* 0x000fe4000f8010ff */
[----:B------:R-:W-:-:S04]  /*0330*/  IADD3 R3, R3, R5, RZ ;  /* 0x0000000503037210 */ /* 0x000fc80007ffe0ff */
[----:B------:R-:W-:Y:S01]  /*0340*/  LEA.HI.X R5, R2, UR5, R3, 0x2, P0 ;  /* 0x0000000502057c11 */ /* 0x000fe200080f1403 */
[----:B------:R-:W-:Y:S01]  /*0350*/  ULDC.64 UR4, c[0x0][0x700] ;  /* 0x0001c00000047ab9 */ /* 0x000fe20000000a00 */
[----:B------:R-:W0:Y:S04]  /*0360*/  LDC.64 R2, c[0x0][0x6f8] ;  /* 0x0001be00ff027b82 */ /* 0x000e280000000a00 */
[----:B------:R-:W0:Y:S01]  /*0370*/  LDG.E R5, desc[UR6][R4.64] ;  /* 0x0000000604057981 */ /* 0x000e22000c1e1900 */
[----:B------:R-:W-:Y:S01]  /*0380*/  IADD3 R11, P2, R0, R11, RZ ;  /* 0x0000000b000b7210 */ /* 0x000fe20007f5e0ff */
[----:B------:R-:W-:Y:S04]  /*0390*/  BSSY B0, `(.L_x_38) ;  /* 0x0000018000007945 */ /* 0x000fe80003800000 */
[----:B------:R-:W-:Y:S01]  /*03a0*/  IMAD.X R7, RZ, RZ, R7, P2 ;  /* 0x000000ffff077224 */ /* 0x000fe200010e0607 */
[----:B0-----:R-:W-:-:S02]  /*03b0*/  FSETP.GTU.FTZ.AND P0, PT, R5, R3, PT ;  /* 0x000000030500720b */ /* 0x001fc40003f1c000 */
[----:B------:R-:W-:-:S04]  /*03c0*/  FSETP.GE.FTZ.AND P1, PT, R5, R2, PT ;  /* 0x000000020500720b */ /* 0x000fc80003f36000 */
[----:B------:R-:W-:Y:S02]  /*03d0*/  PLOP3.LUT P0, PT, P1, P0, PT, 0x8a, 0x0 ;  /* 0x000000000000781c */ /* 0x000fe40000f01172 */
[----:B------:R-:W-:-:S04]  /*03e0*/  ISETP.GE.U32.AND P1, PT, R11, UR4, PT ;  /* 0x000000040b007c0c */ /* 0x000fc8000bf26070 */
[----:B------:R-:W-:-:S07]  /*03f0*/  ISETP.GE.AND.EX P1, PT, R7, UR5, PT, P1 ;  /* 0x0000000507007c0c */ /* 0x000fce000bf26310 */
[----:B------:R-:W-:Y:S06]  /*0400*/  @P0 BRA `(.L_x_39) ;  /* 0x0000000000400947 */ /* 0x000fec0003800000 */
[----:B------:R-:W-:Y:S01]  /*0410*/  FADD.FTZ R3, R5, -R2 ;  /* 0x8000000205037221 */ /* 0x000fe20000010000 */
[----:B------:R-:W-:-:S03]  /*0420*/  ULDC.64 UR4, c[0x0][0x6f0] ;  /* 0x0001bc0000047ab9 */ /* 0x000fc60000000a00 */
[----:B------:R-:W-:-:S04]  /*0430*/  FMUL.FTZ R3, R12, R3 ;  /* 0x000000030c037220 */ /* 0x000fc80000410000 */
[----:B--2---:R-:W-:-:S06]  /*0440*/  FMUL.FTZ R3, R3, R6 ;  /* 0x0000000603037220 */ /* 0x004fcc0000410000 */
[----:B------:R-:W0:Y:S02]  /*0450*/  F2I.FTZ.TRUNC.NTZ R3, R3 ;  /* 0x0000000300037305 */ /* 0x000e24000021f100 */
[----:B0-----:R-:W-:Y:S02]  /*0460*/  ISETP.NE.U32.AND P0, PT, R3, UR4, PT ;  /* 0x0000000403007c0c */ /* 0x001fe4000bf05070 */
[----:B------:R-:W-:-:S04]  /*0470*/  SHF.R.S32.HI R2, RZ, 0x1f, R3 ;  /* 0x0000001fff027819 */ /* 0x000fc80000011403 */
[----:B------:R-:W-:Y:S01]  /*0480*/  ISETP.NE.AND.EX P0, PT, R2, UR5, PT, P0 ;  /* 0x0000000502007c0c */ /* 0x000fe2000bf05300 */
[----:B------:R-:W-:-:S12]  /*0490*/  VIADD R2, R3, 0xffffffff ;  /* 0xffffffff03027836 */ /* 0x000fd80000000000 */
[----:B------:R-:W-:-:S05]  /*04a0*/  @P0 IADD3 R2, R3, RZ, RZ ;  /* 0x000000ff03020210 */ /* 0x000fca0007ffe0ff */
[----:B------:R-:W-:-:S07]  /*04b0*/  IMAD R4, R2, 0x4, R9 ;  /* 0x0000000402047824 */ /* 0x000fce00078e0209 */
.L_x_40:
[----:B------:R-:W0:Y:S02]  /*04c0*/  LDS R2, [R4] ;  /* 0x0000000004027984 */ /* 0x000e240000000800 */
[----:B0-----:R-:W-:-:S06]  /*04d0*/  FADD R3, R2, 1 ;  /* 0x3f80000002037421 */ /* 0x001fcc0000000000 */
[----:B------:R-:W0:Y:S02]  /*04e0*/  ATOMS.CAST.SPIN R3, [R4], R2, R3 ;  /* 0x000000020403738d */ /* 0x000e240001800003 */
[----:B0-----:R-:W-:-:S13]  /*04f0*/  ISETP.EQ.U32.AND P0, PT, R3, 0x1, PT ;  /* 0x000000010300780c */ /* 0x001fda0003f02070 */
[----:B------:R-:W-:Y:S05]  /*0500*/  @!P0 BRA `(.L_x_40) ;  /* 0xfffffffc00ec8947 */ /* 0x000fea000383ffff */
.L_x_39:
[----:B------:R-:W-:Y:S05]  /*0510*/  BSYNC B0 ;  /* 0x0000000000007941 */ /* 0x000fea0003800000 */
.L_x_38:
[----:B------:R-:W-:Y:S05]  /*0520*/  @!P1 BRA `(.L_x_41) ;  /* 0xfffffffc00649947 */ /* 0x000fea000383ffff */
[----:B------:R-:W-:Y:S05]  /*0530*/  BRA `(.L_x_36) ;  /* 0x0000001800ac7947 */ /* 0x000fea0003800000 */
.L_x_37:
[----:B------:R-:W0:Y:S01]  /*0540*/  LDC.64 R4, c[0x0][0x6f8] ;  /* 0x0001be00ff047b82 */ /* 0x000e220000000a00 */
[----:B------:R-:W-:Y:S01]  /*0550*/  LOP3.LUT R0, RZ, R3, RZ, 0x33, !PT ;  /* 0x00000003ff007212 */ /* 0x000fe200078e33ff */
[----:B------:R-:W-:-:S03]  /*0560*/  HFMA2.MMA R9, -RZ, RZ, 0, 0 ;  /* 0x00000000ff097435 */ /* 0x000fc600000001ff */
[----:B------:R-:W-:-:S05]  /*0570*/  VIMNMX R0, R0, -0x3, !PT ;  /* 0xfffffffd00007848 */ /* 0x000fca0007fe0100 */
[----:B------:R-:W-:-:S04]  /*0580*/  IMAD.IADD R0, R0, 0x1, R3 ;  /* 0x0000000100007824 */ /* 0x000fc800078e0203 */
[C---:B------:R-:W-:Y:S02]  /*0590*/  VIADD R8, R0.reuse, 0x1 ;  /* 0x0000000100087836 */ /* 0x040fe40000000000 */
[----:B------:R-:W-:Y:S02]  /*05a0*/  VIADD R7, R0, 0x2 ;  /* 0x0000000200077836 */ /* 0x000fe40000000000 */
[----:B0-----:R-:W-:-:S07]  /*05b0*/  FADD.FTZ R10, R5, -R4 ;  /* 0x80000004050a7221 */ /* 0x001fce0000010000 */
.L_x_69:
[----:B------:R-:W-:Y:S01]  /*05c0*/  ISETP.GE.U32.AND P0, PT, R8, 0x3, PT ;  /* 0x000000030800780c */ /* 0x000fe20003f06070 */
[----:B------:R-:W-:Y:S05]  /*05d0*/  YIELD ;  /* 0x0000000000007946 */ /* 0x000fea0003800000 */
[----:B------:R-:W-:Y:S01]  /*05e0*/  ULDC UR4, c[0x0][0x6e8] ;  /* 0x0001ba0000047ab9 */ /* 0x000fe20000000800 */
[----:B------:R-:W-:Y:S01]  /*05f0*/  LOP3.LUT R6, R7, 0x3, RZ, 0xc0, !PT ;  /* 0x0000000307067812 */ /* 0x000fe200078ec0ff */
[----:B------:R-:W-:Y:S01]  /*0600*/  IMAD.U32 R5, RZ, RZ, UR4 ;  /* 0x00000004ff057e24 */ /* 0x000fe2000f8e00ff */
[----:B------:R-:W-:Y:S02]  /*0610*/  CS2R R18, SRZ ;  /* 0x0000000000127805 */ /* 0x000fe4000001ff00 */
[----:B------:R-:W-:Y:S01]  /*0620*/  MOV R16, R11 ;  /* 0x0000000b00107202 */ /* 0x000fe20000000f00 */
[----:B------:R-:W-:Y:S01]  /*0630*/  IMAD.MOV.U32 R17, RZ, RZ, R9 ;  /* 0x000000ffff117224 */ /* 0x000fe200078e0009 */
[----:B------:R-:W-:Y:S06]  /*0640*/  @!P0 BRA `(.L_x_42) ;  /* 0x0000000c004c8947 */ /* 0x000fec0003800000 */
[----:B------:R-:W-:-:S07]  /*0650*/  IADD3 R4, R7, -R6, RZ ;  /* 0x8000000607047210 */ /* 0x000fce0007ffe0ff */
.L_x_55:
[----:B------:R-:W-:Y:S01]  /*0660*/  UMOV UR4, 0x340 ;  /* 0x0000034000047882 */ /* 0x000fe20000000000 */
[----:B------:R-:W-:Y:S01]  /*0670*/  VIADD R4, R4, 0xfffffffc ;  /* 0xfffffffc04047836 */ /* 0x000fe20000000000 */
[----:B------:R-:W-:Y:S01]  /*0680*/  LEA R3, R5, UR4, 0x3 ;  /* 0x0000000405037c11 */ /* 0x000fe2000f8e18ff */
[----:B------:R-:W-:Y:S03]  /*0690*/  BSSY B0, `(.L_x_43) ;  /* 0x000002c000007945 */ /* 0x000fe60003800000 */
[----:B------:R-:W0:Y:S01]  /*06a0*/  LDC.64 R22, c[0x0][R3+0x210] ;  /* 0x0000840003167b82 */ /* 0x000e220000000a00 */
[----:B------:R-:W-:Y:S02]  /*06b0*/  ISETP.NE.AND P2, PT, R4, RZ, PT ;  /* 0x000000ff0400720c */ /* 0x000fe40003f45270 */
[----:B0-----:R-:W-:-:S04]  /*06c0*/  LOP3.LUT R0, R17, R23, RZ, 0xfc, !PT ;  /* 0x0000001711007212 */ /* 0x001fc800078efcff */
[----:B------:R-:W-:-:S13]  /*06d0*/  ISETP.NE.U32.AND P0, PT, R0, RZ, PT ;  /* 0x000000ff0000720c */ /* 0x000fda0003f05070 */
[----:B------:R-:W-:Y:S05]  /*06e0*/  @!P0 BRA `(.L_x_44) ;  /* 0x0000000000408947 */ /* 0x000fea0003800000 */
[----:B------:R-:W-:Y:S01]  /*06f0*/  IMAD.MOV.U32 R28, RZ, RZ, R16 ;  /* 0x000000ffff1c7224 */ /* 0x000fe200078e0010 */
[----:B------:R-:W-:Y:S01]  /*0700*/  MOV R29, R17 ;  /* 0x00000011001d7202 */ /* 0x000fe20000000f00 */
[----:B------:R-:W-:Y:S01]  /*0710*/  IMAD.MOV.U32 R2, RZ, RZ, R22 ;  /* 0x000000ffff027224 */ /* 0x000fe200078e0016 */
[----:B------:R-:W-:Y:S01]  /*0720*/  MOV R15, 0x750 ;  /* 0x00000750000f7802 */ /* 0x000fe20000000f00 */
[----:B------:R-:W-:-:S07]  /*0730*/  IMAD.MOV.U32 R0, RZ, RZ, R23 ;  /* 0x000000ffff007224 */ /* 0x000fce00078e0017 */
[----:B------:R-:W-:Y:S05]  /*0740*/  CALL.REL.NOINC `($__internal_1_$__cuda_sm20_div_s64) ;  /* 0x0000001800947944 */ /* 0x000fea0003c00000 */
[-C--:B------:R-:W-:Y:S01]  /*0750*/  IADD3 R25, P0, RZ, -R21.reuse, RZ ;  /* 0x80000015ff197210 */ /* 0x080fe20007f1e0ff */
[----:B------:R-:W-:Y:S01]  /*0760*/  IMAD.MOV.U32 R33, RZ, RZ, R2 ;  /* 0x000000ffff217224 */ /* 0x000fe200078e0002 */
[----:B------:R-:W-:Y:S02]  /*0770*/  MOV R32, R21 ;  /* 0x0000001500207202 */ /* 0x000fe40000000f00 */
[----:B------:R-:W-:Y:S01]  /*0780*/  IADD3.X R15, RZ, ~R2, RZ, P0, !PT ;  /* 0x80000002ff0f7210 */ /* 0x000fe200007fe4ff */
[----:B------:R-:W-:-:S04]  /*0790*/  IMAD.WIDE.U32 R16, R22, R25, R16 ;  /* 0x0000001916107225 */ /* 0x000fc800078e0010 */
[----:B------:R-:W-:-:S04]  /*07a0*/  IMAD R15, R15, R22, RZ ;  /* 0x000000160f0f7224 */ /* 0x000fc800078e02ff */
[----:B------:R-:W-:Y:S02]  /*07b0*/  IMAD R15, R23, R25, R15 ;  /* 0x00000019170f7224 */ /* 0x000fe400078e020f */
[----:B------:R-:W-:Y:S02]  /*07c0*/  IMAD.MOV.U32 R23, RZ, RZ, R16 ;  /* 0x000000ffff177224 */ /* 0x000fe400078e0010 */
[----:B------:R-:W-:Y:S01]  /*07d0*/  IMAD.IADD R15, R17, 0x1, R15 ;  /* 0x00000001110f7824 */ /* 0x000fe200078e020f */
[----:B------:R-:W-:Y:S06]  /*07e0*/  BRA `(.L_x_45) ;  /* 0x0000000000587947 */ /* 0x000fec0003800000 */
.L_x_44:
[----:B------:R-:W0:Y:S01]  /*07f0*/  I2F.U32.RP R0, R22 ;  /* 0x0000001600007306 */ /* 0x000e220000209000 */
[----:B------:R-:W-:Y:S01]  /*0800*/  IADD3 R15, RZ, -R22, RZ ;  /* 0x80000016ff0f7210 */ /* 0x000fe20007ffe0ff */
[----:B------:R-:W-:Y:S01]  /*0810*/  IMAD.MOV.U32 R33, RZ, RZ, RZ ;  /* 0x000000ffff217224 */ /* 0x000fe200078e00ff */
[----:B------:R-:W-:-:S05]  /*0820*/  ISETP.NE.U32.AND P3, PT, R22, RZ, PT ;  /* 0x000000ff1600720c */ /* 0x000fca0003f65070 */
[----:B0-----:R-:W0:Y:S02]  /*0830*/  MUFU.RCP R0, R0 ;  /* 0x0000000000007308 */ /* 0x001e240000001000 */
[----:B0-----:R-:W-:-:S06]  /*0840*/  VIADD R20, R0, 0xffffffe ;  /* 0x0ffffffe00147836 */ /* 0x001fcc0000000000 */
[----:B------:R0:W1:Y:S02]  /*0850*/  F2I.FTZ.U32.TRUNC.NTZ R21, R20 ;  /* 0x0000001400157305 */ /* 0x000064000021f000 */
[----:B0-----:R-:W-:Y:S02]  /*0860*/  IMAD.MOV.U32 R20, RZ, RZ, RZ ;  /* 0x000000ffff147224 */ /* 0x001fe400078e00ff */
[----:B-1----:R-:W-:-:S04]  /*0870*/  IMAD R15, R15, R21, RZ ;  /* 0x000000150f0f7224 */ /* 0x002fc800078e02ff */
[----:B------:R-:W-:-:S06]  /*0880*/  IMAD.HI.U32 R21, R21, R15, R20 ;  /* 0x0000000f15157227 */ /* 0x000fcc00078e0014 */
[----:B------:R-:W-:-:S04]  /*0890*/  IMAD.HI.U32 R32, R21, R16, RZ ;  /* 0x0000001015207227 */ /* 0x000fc800078e00ff */
[----:B------:R-:W-:-:S04]  /*08a0*/  IMAD.MOV R15, RZ, RZ, -R32 ;  /* 0x000000ffff0f7224 */ /* 0x000fc800078e0a20 */
[----:B------:R-:W-:-:S05]  /*08b0*/  IMAD R15, R22, R15, R16 ;  /* 0x0000000f160f7224 */ /* 0x000fca00078e0210 */
[----:B------:R-:W-:-:S13]  /*08c0*/  ISETP.GE.U32.AND P0, PT, R15, R22, PT ;  /* 0x000000160f00720c */ /* 0x000fda0003f06070 */
[----:B------:R-:W-:Y:S01]  /*08d0*/  @P0 IADD3 R15, -R22, R15, RZ ;  /* 0x0000000f160f0210 */ /* 0x000fe20007ffe1ff */
[----:B------:R-:W-:-:S03]  /*08e0*/  @P0 VIADD R32, R32, 0x1 ;  /* 0x0000000120200836 */ /* 0x000fc60000000000 */
[----:B------:R-:W-:Y:S01]  /*08f0*/  ISETP.GE.U32.AND P1, PT, R15, R22, PT ;  /* 0x000000160f00720c */ /* 0x000fe20003f26070 */
[----:B------:R-:W-:-:S12]  /*0900*/  IMAD.MOV.U32 R15, RZ, RZ, RZ ;  /* 0x000000ffff0f7224 */ /* 0x000fd800078e00ff */
[----:B------:R-:W-:Y:S01]  /*0910*/  @P1 VIADD R32, R32, 0x1 ;  /* 0x0000000120201836 */ /* 0x000fe20000000000 */
[----:B------:R-:W-:-:S04]  /*0920*/  @!P3 LOP3.LUT R32, RZ, R22, RZ, 0x33, !PT ;  /* 0x00000016ff20b212 */ /* 0x000fc800078e33ff */
[----:B------:R-:W-:-:S05]  /*0930*/  IADD3 R23, -R32, RZ, RZ ;  /* 0x000000ff20177210 */ /* 0x000fca0007ffe1ff */
[----:B------:R-:W-:-:S07]  /*0940*/  IMAD R23, R22, R23, R16 ;  /* 0x0000001716177224 */ /* 0x000fce00078e0210 */
.L_x_45:
[----:B------:R-:W-:Y:S05]  /*0950*/  BSYNC B0 ;  /* 0x0000000000007941 */ /* 0x000fea0003800000 */
.L_x_43:
        /* <DEDUP_REMOVED lines=18> */
[----:B------:R-:W-:Y:S01]  /*0a80*/  MOV R24, R32 ;  /* 0x0000002000187202 */ /* 0x000fe20000000f00 */
[--C-:B------:R-:W-:Y:S01]  /*0a90*/  IMAD.MOV.U32 R35, RZ, RZ, R2.reuse ;  /* 0x000000ffff237224 */ /* 0x100fe200078e0002 */
[----:B------:R-:W-:Y:S01]  /*0aa0*/  MOV R34, R21 ;  /* 0x0000001500227202 */ /* 0x000fe20000000f00 */
[----:B------:R-:W-:Y:S02]  /*0ab0*/  IMAD.X R15, RZ, RZ, ~R2, P0 ;  /* 0x000000ffff0f7224 */ /* 0x000fe400000e0e02 */
[----:B------:R-:W-:-:S04]  /*0ac0*/  IMAD.WIDE.U32 R24, R16, R19, R24 ;  /* 0x0000001310187225 */ /* 0x000fc800078e0018 */
[----:B------:R-:W-:-:S04]  /*0ad0*/  IMAD R15, R15, R16, RZ ;  /* 0x000000100f0f7224 */ /* 0x000fc800078e02ff */
[----:B------:R-:W-:-:S04]  /*0ae0*/  IMAD R15, R17, R19, R15 ;  /* 0x00000013110f7224 */ /* 0x000fc800078e020f */
[----:B------:R-:W-:Y:S01]  /*0af0*/  IMAD.IADD R15, R25, 0x1, R15 ;  /* 0x00000001190f7824 */ /* 0x000fe200078e020f */
[----:B------:R-:W-:Y:S06]  /*0b00*/  BRA `(.L_x_48) ;  /* 0x0000000000587947 */ /* 0x000fec0003800000 */
.L_x_47:
        /* <DEDUP_REMOVED lines=22> */
.L_x_48:
[----:B------:R-:W-:Y:S05]  /*0c70*/  BSYNC B0 ;  /* 0x0000000000007941 */ /* 0x000fea0003800000 */
.L_x_46:
[----:B------:R-:W0:Y:S01]  /*0c80*/  LDC.64 R16, c[0x0][R3+0x200] ;  /* 0x0000800003107b82 */ /* 0x000e220000000a00 */
[----:B------:R-:W-:Y:S01]  /*0c90*/  MOV R23, R18 ;  /* 0x0000001200177202 */ /* 0x000fe20000000f00 */
[----:B------:R-:W-:Y:S06]  /*0ca0*/  BSSY B0, `(.L_x_49) ;  /* 0x0000031000007945 */ /* 0x000fec0003800000 */
[----:B------:R-:W1:Y:S01]  /*0cb0*/  LDC.64 R20, c[0x0][R3+0x2d0] ;  /* 0x0000b40003147b82 */ /* 0x000e620000000a00 */
[----:B0-----:R-:W-:-:S04]  /*0cc0*/  LOP3.LUT R0, R35, R17, RZ, 0xfc, !PT ;  /* 0x0000001123007212 */ /* 0x001fc800078efcff */
[----:B------:R-:W-:Y:S01]  /*0cd0*/  ISETP.NE.U32.AND P0, PT, R0, RZ, PT ;  /* 0x000000ff0000720c */ /* 0x000fe20003f05070 */
[-C--:B-1----:R-:W-:Y:S02]  /*0ce0*/  IMAD R2, R21, R24.reuse, RZ ;  /* 0x0000001815027224 */ /* 0x082fe400078e02ff */
[----:B------:R-:W-:-:S04]  /*0cf0*/  IMAD.WIDE.U32 R22, R20, R24, R22 ;  /* 0x0000001814167225 */ /* 0x000fc800078e0016 */
[----:B------:R-:W-:-:S04]  /*0d00*/  IMAD R15, R20, R15, R2 ;  /* 0x0000000f140f7224 */ /* 0x000fc800078e0202 */
[----:B------:R-:W-:Y:S02]  /*0d10*/  IMAD.IADD R32, R23, 0x1, R15 ;  /* 0x0000000117207824 */ /* 0x000fe400078e020f */
[----:B------:R-:W-:Y:S05]  /*0d20*/  @!P0 BRA `(.L_x_50) ;  /* 0x0000000000488947 */ /* 0x000fea0003800000 */
[----:B------:R-:W-:Y:S01]  /*0d30*/  IMAD.MOV.U32 R28, RZ, RZ, R34 ;  /* 0x000000ffff1c7224 */ /* 0x000fe200078e0022 */
[----:B------:R-:W-:Y:S01]  /*0d40*/  MOV R29, R35 ;  /* 0x00000023001d7202 */ /* 0x000fe20000000f00 */
[----:B------:R-:W-:Y:S01]  /*0d50*/  IMAD.MOV.U32 R2, RZ, RZ, R16 ;  /* 0x000000ffff027224 */ /* 0x000fe200078e0010 */
[----:B------:R-:W-:Y:S01]  /*0d60*/  MOV R15, 0xd90 ;  /* 0x00000d90000f7802 */ /* 0x000fe20000000f00 */
[----:B------:R-:W-:-:S07]  /*0d70*/  IMAD.MOV.U32 R0, RZ, RZ, R17 ;  /* 0x000000ffff007224 */ /* 0x000fce00078e0011 */
[----:B------:R-:W-:Y:S05]  /*0d80*/  CALL.REL.NOINC `($__internal_1_$__cuda_sm20_div_s64) ;  /* 0x0000001400047944 */ /* 0x000fea0003c00000 */
[----:B------:R-:W-:Y:S01]  /*0d90*/  IADD3 R25, P0, RZ, -R21, RZ ;  /* 0x80000015ff197210 */ /* 0x000fe20007f1e0ff */
[----:B------:R-:W-:Y:S02]  /*0da0*/  IMAD.MOV.U32 R18, RZ, RZ, R34 ;  /* 0x000000ffff127224 */ /* 0x000fe400078e0022 */
[----:B------:R-:W-:Y:S01]  /*0db0*/  IMAD.MOV.U32 R19, RZ, RZ, R35 ;  /* 0x000000ffff137224 */ /* 0x000fe200078e0023 */
[----:B------:R-:W-:Y:S01]  /*0dc0*/  IADD3.X R15, RZ, ~R2, RZ, P0, !PT ;  /* 0x80000002ff0f7210 */ /* 0x000fe200007fe4ff */
[----:B------:R-:W-:-:S04]  /*0dd0*/  IMAD.WIDE.U32 R18, R16, R25, R18 ;  /* 0x0000001910127225 */ /* 0x000fc800078e0012 */
[----:B------:R-:W-:Y:S01]  /*0de0*/  IMAD R15, R15, R16, RZ ;  /* 0x000000100f0f7224 */ /* 0x000fe200078e02ff */
[----:B------:R-:W-:Y:S01]  /*0df0*/  MOV R35, R18 ;  /* 0x0000001200237202 */ /* 0x000fe20000000f00 */
[----:B------:R-:W-:Y:S02]  /*0e00*/  IMAD.MOV.U32 R18, RZ, RZ, R21 ;  /* 0x000000ffff127224 */ /* 0x000fe400078e0015 */
[----:B------:R-:W-:-:S04]  /*0e10*/  IMAD R15, R17, R25, R15 ;  /* 0x00000019110f7224 */ /* 0x000fc800078e020f */
[----:B------:R-:W-:Y:S01]  /*0e20*/  IMAD.IADD R15, R19, 0x1, R15 ;  /* 0x00000001130f7824 */ /* 0x000fe200078e020f */
[----:B------:R-:W-:Y:S01]  /*0e30*/  MOV R19, R2 ;  /* 0x0000000200137202 */ /* 0x000fe20000000f00 */
[----:B------:R-:W-:Y:S06]  /*0e40*/  BRA `(.L_x_51) ;  /* 0x0000000000587947 */ /* 0x000fec0003800000 */
.L_x_50:
[----:B------:R-:W0:Y:S01]  /*0e50*/  I2F.U32.RP R0, R16 ;  /* 0x0000001000007306 */ /* 0x000e220000209000 */
[----:B------:R-:W-:Y:S01]  /*0e60*/  IMAD.MOV R15, RZ, RZ, -R16 ;  /* 0x000000ffff0f7224 */ /* 0x000fe200078e0a10 */
[----:B------:R-:W-:-:S06]  /*0e70*/  ISETP.NE.U32.AND P3, PT, R16, RZ, PT ;  /* 0x000000ff1000720c */ /* 0x000fcc0003f65070 */
[----:B0-----:R-:W0:Y:S02]  /*0e80*/  MUFU.RCP R0, R0 ;  /* 0x0000000000007308 */ /* 0x001e240000001000 */
[----:B0-----:R-:W-:-:S06]  /*0e90*/  VIADD R18, R0, 0xffffffe ;  /* 0x0ffffffe00127836 */ /* 0x001fcc0000000000 */
[----:B------:R0:W1:Y:S02]  /*0ea0*/  F2I.FTZ.U32.TRUNC.NTZ R19, R18 ;  /* 0x0000001200137305 */ /* 0x000064000021f000 */
[----:B0-----:R-:W-:Y:S01]  /*0eb0*/  HFMA2.MMA R18, -RZ, RZ, 0, 0 ;  /* 0x00000000ff127435 */ /* 0x001fe200000001ff */
[----:B-1----:R-:W-:-:S09]  /*0ec0*/  IMAD R15, R15, R19, RZ ;  /* 0x000000130f0f7224 */ /* 0x002fd200078e02ff */
[----:B------:R-:W-:-:S06]  /*0ed0*/  IMAD.HI.U32 R19, R19, R15, R18 ;  /* 0x0000000f13137227 */ /* 0x000fcc00078e0012 */
[----:B------:R-:W-:-:S04]  /*0ee0*/  IMAD.HI.U32 R18, R19, R34, RZ ;  /* 0x0000002213127227 */ /* 0x000fc800078e00ff */
[----:B------:R-:W-:Y:S02]  /*0ef0*/  IMAD.MOV R15, RZ, RZ, -R18 ;  /* 0x000000ffff0f7224 */ /* 0x000fe400078e0a12 */
[----:B------:R-:W-:Y:S02]  /*0f00*/  IMAD.MOV.U32 R19, RZ, RZ, RZ ;  /* 0x000000ffff137224 */ /* 0x000fe400078e00ff */
        /* <DEDUP_REMOVED lines=9> */
[----:B------:R-:W-:-:S07]  /*0fa0*/  IMAD R35, R16, R35, R34 ;  /* 0x0000002310237224 */ /* 0x000fce00078e0222 */
.L_x_51:
[----:B------:R-:W-:Y:S05]  /*0fb0*/  BSYNC B0 ;  /* 0x0000000000007941 */ /* 0x000fea0003800000 */
.L_x_49:
        /* <DEDUP_REMOVED lines=17> */
[----:B------:R-:W-:Y:S05]  /*10d0*/  CALL.REL.NOINC `($__internal_1_$__cuda_sm20_div_s64) ;  /* 0x0000001000307944 */ /* 0x000fea0003c00000 */
[----:B------:R-:W-:-:S05]  /*10e0*/  IADD3 R25, P0, RZ, -R21, RZ ;  /* 0x80000015ff197210 */ /* 0x000fca0007f1e0ff */
[----:B------:R-:W-:Y:S02]  /*10f0*/  IMAD.X R15, RZ, RZ, ~R2, P0 ;  /* 0x000000ffff0f7224 */ /* 0x000fe400000e0e02 */
[----:B------:R-:W-:-:S04]  /*1100*/  IMAD.WIDE.U32 R18, R16, R25, R18 ;  /* 0x0000001910127225 */ /* 0x000fc800078e0012 */
[----:B------:R-:W-:Y:S01]  /*1110*/  IMAD R15, R15, R16, RZ ;  /* 0x000000100f0f7224 */ /* 0x000fe200078e02ff */
[----:B------:R-:W-:-:S03]  /*1120*/  MOV R16, R21 ;  /* 0x0000001500107202 */ /* 0x000fc60000000f00 */
[----:B------:R-:W-:Y:S02]  /*1130*/  IMAD R17, R17, R25, R15 ;  /* 0x0000001911117224 */ /* 0x000fe400078e020f */
[----:B------:R-:W-:-:S03]  /*1140*/  IMAD.MOV.U32 R15, RZ, RZ, R18 ;  /* 0x000000ffff0f7224 */ /* 0x000fc600078e0012 */
[----:B------:R-:W-:Y:S01]  /*1150*/  IADD3 R25, R19, R17, RZ ;  /* 0x0000001113197210 */ /* 0x000fe20007ffe0ff */
[----:B------:R-:W-:Y:S01]  /*1160*/  IMAD.MOV.U32 R17, RZ, RZ, R2 ;  /* 0x000000ffff117224 */ /* 0x000fe200078e0002 */
[----:B------:R-:W-:Y:S06]  /*1170*/  BRA `(.L_x_54) ;  /* 0x00000000005c7947 */ /* 0x000fec0003800000 */
.L_x_53:
[----:B------:R-:W0:Y:S01]  /*1180*/  I2F.U32.RP R0, R16 ;  /* 0x0000001000007306 */ /* 0x000e220000209000 */
[----:B------:R-:W-:Y:S01]  /*1190*/  IMAD.MOV R15, RZ, RZ, -R16 ;  /* 0x000000ffff0f7224 */ /* 0x000fe200078e0a10 */
[----:B------:R-:W-:Y:S01]  /*11a0*/  ISETP.NE.U32.AND P3, PT, R16, RZ, PT ;  /* 0x000000ff1000720c */ /* 0x000fe20003f65070 */
[----:B------:R-:W-:Y:S01]  /*11b0*/  IMAD.MOV.U32 R25, RZ, RZ, RZ ;  /* 0x000000ffff197224 */ /* 0x000fe200078e00ff */
[----:B------:R-:W-:-:S04]  /*11c0*/  MOV R17, RZ ;  /* 0x000000ff00117202 */ /* 0x000fc80000000f00 */
        /* <DEDUP_REMOVED lines=16> */
[----:B------:R-:W-:Y:S01]  /*12d0*/  IMAD R15, R16, R15, R18 ;  /* 0x0000000f100f7224 */ /* 0x000fe200078e0212 */
[----:B------:R-:W-:-:S07]  /*12e0*/  MOV R16, R21 ;  /* 0x0000001500107202 */ /* 0x000fce0000000f00 */
.L_x_54:
[----:B------:R-:W-:Y:S05]  /*12f0*/  BSYNC B0 ;  /* 0x0000000000007941 */ /* 0x000fea0003800000 */
.L_x_52:
[----:B------:R-:W0:Y:S01]  /*1300*/  LDC.64 R2, c[0x0][R3+0x2c0] ;  /* 0x0000b00003027b82 */ /* 0x000e220000000a00 */
[----:B------:R-:W-:Y:S01]  /*1310*/  MOV R19, R32 ;  /* 0x0000002000137202 */ /* 0x000fe20000000f00 */
[----:B------:R-:W-:Y:S02]  /*1320*/  IMAD.MOV.U32 R18, RZ, RZ, R22 ;  /* 0x000000ffff127224 */ /* 0x000fe400078e0016 */
[-C--:B0-----:R-:W-:Y:S02]  /*1330*/  IMAD R0, R3, R15.reuse, RZ ;  /* 0x0000000f03007224 */ /* 0x081fe400078e02ff */
[----:B------:R-:W-:-:S04]  /*1340*/  IMAD.WIDE.U32 R18, R2, R15, R18 ;  /* 0x0000000f02127225 */ /* 0x000fc800078e0012 */
[----:B------:R-:W-:-:S04]  /*1350*/  IMAD R25, R2, R25, R0 ;  /* 0x0000001902197224 */ /* 0x000fc800078e0200 */
[----:B------:R-:W-:Y:S01]  /*1360*/  IMAD.IADD R19, R19, 0x1, R25 ;  /* 0x0000000113137824 */ /* 0x000fe200078e0219 */
[----:B------:R-:W-:Y:S06]  /*1370*/  @P2 BRA `(.L_x_55) ;  /* 0xfffffff000b82947 */ /* 0x000fec000383ffff */
.L_x_42:
        /* <DEDUP_REMOVED lines=9> */
[----:B------:R-:W-:Y:S01]  /*1410*/  MOV R28, R16 ;  /* 0x00000010001c7202 */ /* 0x000fe20000000f00 */
[----:B------:R-:W-:Y:S01]  /*1420*/  IMAD.MOV.U32 R29, RZ, RZ, R17 ;  /* 0x000000ffff1d7224 */ /* 0x000fe200078e0011 */
[----:B------:R-:W-:Y:S01]  /*1430*/  MOV R2, R22 ;  /* 0x0000001600027202 */ /* 0x000fe20000000f00 */
[----:B------:R-:W-:Y:S01]  /*1440*/  IMAD.MOV.U32 R0, RZ, RZ, R23 ;  /* 0x000000ffff007224 */ /* 0x000fe200078e0017 */
[----:B------:R-:W-:-:S07]  /*1450*/  MOV R15, 0x1470 ;  /* 0x00001470000f7802 */ /* 0x000fce0000000f00 */
[----:B------:R-:W-:Y:S05]  /*1460*/  CALL.REL.NOINC `($__internal_1_$__cuda_sm20_div_s64) ;  /* 0x0000000c004c7944 */ /* 0x000fea0003c00000 */
[----:B------:R-:W-:-:S04]  /*1470*/  IADD3 R15, P0, RZ, -R21, RZ ;  /* 0x80000015ff0f7210 */ /* 0x000fc80007f1e0ff */
        /* <DEDUP_REMOVED lines=8> */
.L_x_58:
[----:B------:R-:W0:Y:S01]  /*1500*/  I2F.U32.RP R0, R22 ;  /* 0x0000001600007306 */ /* 0x000e220000209000 */
[----:B------:R-:W-:Y:S01]  /*1510*/  IMAD.MOV R15, RZ, RZ, -R22 ;  /* 0x000000ffff0f7224 */ /* 0x000fe200078e0a16 */
[----:B------:R-:W-:Y:S02]  /*1520*/  ISETP.NE.U32.AND P2, PT, R22, RZ, PT ;  /* 0x000000ff1600720c */ /* 0x000fe40003f45070 */
        /* <DEDUP_REMOVED lines=15> */
[----:B------:R-:W-:Y:S02]  /*1620*/  @P1 IADD3 R3, R3, 0x1, RZ ;  /* 0x0000000103031810 */ /* 0x000fe40007ffe0ff */
[----:B------:R-:W-:-:S05]  /*1630*/  @!P2 LOP3.LUT R3, RZ, R22, RZ, 0x33, !PT ;  /* 0x00000016ff03a212 */ /* 0x000fca00078e33ff */
[----:B------:R-:W-:-:S04]  /*1640*/  IMAD.MOV R21, RZ, RZ, -R3 ;  /* 0x000000ffff157224 */ /* 0x000fc800078e0a03 */
[----:B------:R-:W-:Y:S01]  /*1650*/  IMAD R24, R22, R21, R16 ;  /* 0x0000001516187224 */ /* 0x000fe200078e0210 */
[----:B------:R-:W-:-:S07]  /*1660*/  MOV R16, R3 ;  /* 0x0000000300107202 */ /* 0x000fce0000000f00 */
.L_x_59:
[----:B------:R-:W-:Y:S05]  /*1670*/  BSYNC B0 ;  /* 0x0000000000007941 */ /* 0x000fea0003800000 */
.L_x_57:
[----:B------:R-:W0:Y:S01]  /*1680*/  LDC.64 R2, c[0x0][R5+0x2d8] ;  /* 0x0000b60005027b82 */ /* 0x000e220000000a00 */
[----:B------:R-:W-:Y:S01]  /*1690*/  ISETP.NE.AND P0, PT, R6, 0x1, PT ;  /* 0x000000010600780c */ /* 0x000fe20003f05270 */
[-C--:B0-----:R-:W-:Y:S02]  /*16a0*/  IMAD R0, R3, R24.reuse, RZ ;  /* 0x0000001803007224 */ /* 0x081fe400078e02ff */
[----:B------:R-:W-:-:S04]  /*16b0*/  IMAD.WIDE.U32 R18, R2, R24, R18 ;  /* 0x0000001802127225 */ /* 0x000fc800078e0012 */
[----:B------:R-:W-:-:S04]  /*16c0*/  IMAD R15, R2, R15, R0 ;  /* 0x0000000f020f7224 */ /* 0x000fc800078e0200 */
[----:B------:R-:W-:Y:S02]  /*16d0*/  IMAD.IADD R19, R19, 0x1, R15 ;  /* 0x0000000113137824 */ /* 0x000fe400078e020f */
[----:B------:R-:W-:Y:S05]  /*16e0*/  @!P0 BRA `(.L_x_56) ;  /* 0x0000000400908947 */ /* 0x000fea0003800000 */
[----:B------:R-:W0:Y:S01]  /*16f0*/  LDC.64 R22, c[0x0][R5+0x208] ;  /* 0x0000820005167b82 */ /* 0x000e220000000a00 */
[----:B------:R-:W-:Y:S01]  /*1700*/  BSSY B0, `(.L_x_60) ;  /* 0x000002a000007945 */ /* 0x000fe20003800000 */
        /* <DEDUP_REMOVED lines=18> */
.L_x_61:
        /* <DEDUP_REMOVED lines=23> */
.L_x_62:
[----:B------:R-:W-:Y:S05]  /*19a0*/  BSYNC B0 ;  /* 0x0000000000007941 */ /* 0x000fea0003800000 */
.L_x_60:
        /* <DEDUP_REMOVED lines=27> */
.L_x_64:
        /* <DEDUP_REMOVED lines=23> */
.L_x_65:
[----:B------:R-:W-:Y:S05]  /*1cd0*/  BSYNC B0 ;  /* 0x0000000000007941 */ /* 0x000fea0003800000 */
.L_x_63:
[----:B------:R-:W0:Y:S02]  /*1ce0*/  LDC.64 R2, c[0x0][R5+0x2c8] ;  /* 0x0000b20005027b82 */ /* 0x000e240000000a00 */
[-C--:B0-----:R-:W-:Y:S02]  /*1cf0*/  IMAD R0, R3, R24.reuse, RZ ;  /* 0x0000001803007224 */ /* 0x081fe400078e02ff */
[----:B------:R-:W-:-:S04]  /*1d00*/  IMAD.WIDE.U32 R18, R2, R24, R18 ;  /* 0x0000001802127225 */ /* 0x000fc800078e0012 */
[----:B------:R-:W-:-:S04]  /*1d10*/  IMAD R15, R2, R15, R0 ;  /* 0x0000000f020f7224 */ /* 0x000fc800078e0200 */
[----:B------:R-:W-:-:S07]  /*1d20*/  IMAD.IADD R19, R19, 0x1, R15 ;  /* 0x0000000113137824 */ /* 0x000fce00078e020f */
.L_x_56:
        /* <DEDUP_REMOVED lines=17> */
[----:B------:R-:W1:Y:S01]  /*1e40*/  S2UR UR5, SR_CgaCtaId ;  /* 0x00000000000579c3 */ /* 0x000e620000008800 */
[----:B------:R-:W-:Y:S01]  /*1e50*/  ULDC.64 UR8, c[0x0][0x6f0] ;  /* 0x0001bc0000087ab9 */ /* 0x000fe20000000a00 */
[----:B------:R-:W-:Y:S01]  /*1e60*/  UMOV UR4, 0x400 ;  /* 0x0000040000047882 */ /* 0x000fe20000000000 */
[----:B------:R-:W-:-:S04]  /*1e70*/  FMUL.FTZ R3, R12, R3 ;  /* 0x000000030c037220 */ /* 0x000fc80000410000 */
[----:B0-----:R-:W-:-:S06]  /*1e80*/  FMUL.FTZ R3, R3, R0 ;  /* 0x0000000003037220 */ /* 0x001fcc0000410000 */
[----:B------:R-:W0:Y:S01]  /*1e90*/  F2I.FTZ.TRUNC.NTZ R3, R3 ;  /* 0x0000000300037305 */ /* 0x000e22000021f100 */
[----:B-1----:R-:W-:Y:S01]  /*1ea0*/  ULEA UR4, UR5, UR4, 0x18 ;  /* 0x0000000405047291 */ /* 0x002fe2000f8ec03f */
[----:B0-----:R-:W-:Y:S02]  /*1eb0*/  ISETP.NE.U32.AND P0, PT, R3, UR8, PT ;  /* 0x0000000803007c0c */ /* 0x001fe4000bf05070 */
[----:B------:R-:W-:-:S04]  /*1ec0*/  SHF.R.S32.HI R0, RZ, 0x1f, R3 ;  /* 0x0000001fff007819 */ /* 0x000fc80000011403 */
[----:B------:R-:W-:Y:S01]  /*1ed0*/  ISETP.NE.AND.EX P0, PT, R0, UR9, PT, P0 ;  /* 0x0000000900007c0c */ /* 0x000fe2000bf05300 */
[----:B------:R-:W-:-:S12]  /*1ee0*/  VIADD R0, R3, 0xffffffff ;  /* 0xffffffff03007836 */ /* 0x000fd80000000000 */
[----:B------:R-:W-:-:S04]  /*1ef0*/  @P0 IADD3 R0, R3, RZ, RZ ;  /* 0x000000ff03000210 */ /* 0x000fc80007ffe0ff */
[----:B------:R-:W-:-:S07]  /*1f00*/  LEA R0, R0, UR4, 0x2 ;  /* 0x0000000400007c11 */ /* 0x000fce000f8e10ff */
.L_x_68:
[----:B------:R-:W0:Y:S02]  /*1f10*/  LDS R2, [R0] ;  /* 0x0000000000027984 */ /* 0x000e240000000800 */
[----:B0-----:R-:W-:-:S06]  /*1f20*/  FADD R3, R2, 1 ;  /* 0x3f80000002037421 */ /* 0x001fcc0000000000 */
[----:B------:R-:W0:Y:S02]  /*1f30*/  ATOMS.CAST.SPIN R3, [R0], R2, R3 ;  /* 0x000000020003738d */ /* 0x000e240001800003 */
[----:B0-----:R-:W-:-:S13]  /*1f40*/  ISETP.EQ.U32.AND P0, PT, R3, 0x1, PT ;  /* 0x000000010300780c */ /* 0x001fda0003f02070 */
[----:B------:R-:W-:Y:S05]  /*1f50*/  @!P0 BRA `(.L_x_68) ;  /* 0xfffffffc00ec8947 */ /* 0x000fea000383ffff */
.L_x_67:
[----:B------:R-:W-:Y:S05]  /*1f60*/  BSYNC B0 ;  /* 0x0000000000007941 */ /* 0x000fea0003800000 */
.L_x_66:
[----:B------:R-:W-:Y:S02]  /*1f70*/  ULDC UR4, c[0x0][0xc] ;  /* 0x0000030000047ab9 */ /* 0x000fe40000000800 */
[----:B------:R-:W-:Y:S01]  /*1f80*/  IMAD R0, R13, UR4, RZ ;  /* 0x000000040d007c24 */ /* 0x000fe2000f8e02ff */
[----:B------:R-:W-:-:S04]  /*1f90*/  ULDC.64 UR4, c[0x0][0x700] ;  /* 0x0001c00000047ab9 */ /* 0x000fc80000000a00 */
[----:B------:R-:W-:-:S05]  /*1fa0*/  IADD3 R11, P0, R0, R11, RZ ;  /* 0x0000000b000b7210 */ /* 0x000fca0007f1e0ff */
[----:B------:R-:W-:Y:S01]  /*1fb0*/  IMAD.X R9, RZ, RZ, R9, P0 ;  /* 0x000000ffff097224 */ /* 0x000fe200000e0609 */
[----:B------:R-:W-:-:S04]  /*1fc0*/  ISETP.GE.U32.AND P0, PT, R11, UR4, PT ;  /* 0x000000040b007c0c */ /* 0x000fc8000bf06070 */
[----:B------:R-:W-:-:S13]  /*1fd0*/  ISETP.GE.AND.EX P0, PT, R9, UR5, PT, P0 ;  /* 0x0000000509007c0c */ /* 0x000fda000bf06300 */
[----:B------:R-:W-:Y:S05]  /*1fe0*/  @!P0 BRA `(.L_x_69) ;  /* 0xffffffe400748947 */ /* 0x000fea000383ffff */
.L_x_36:
[----:B------:R-:W-:Y:S05]  /*1ff0*/  WARPSYNC.ALL ;  /* 0x0000000000007948 */ /* 0x000fea0003800000 */
[----:B------:R-:W-:Y:S06]  /*2000*/  BAR.SYNC.DEFER_BLOCKING 0x0 ;  /* 0x0000000000007b1d */ /* 0x000fec0000010000 */
[----:B------:R-:W-:-:S02]  /*2010*/  ULDC.64 UR12, c[0x0][0x218] ;  /* 0x00008600000c7ab9 */ /* 0x000fc40000000a00 */
[----:B------:R-:W-:-:S04]  /*2020*/  ISETP.GE.U32.AND P0, PT, R14, UR12, PT ;  /* 0x0000000c0e007c0c */ /* 0x000fc8000bf06070 */
[----:B------:R-:W-:-:S13]  /*2030*/  ISETP.GE.AND.EX P0, PT, RZ, UR13, PT, P0 ;  /* 0x0000000dff007c0c */ /* 0x000fda000bf06300 */
[----:B------:R-:W-:Y:S05]  /*2040*/  @P0 EXIT ;  /* 0x000000000000094d */ /* 0x000fea0003800000 */
[----:B------:R-:W0:Y:S01]  /*2050*/  S2UR UR5, SR_CgaCtaId ;  /* 0x00000000000579c3 */ /* 0x000e220000008800 */
[----:B--2---:R-:W-:Y:S01]  /*2060*/  HFMA2.MMA R6, -RZ, RZ, 0, 0 ;  /* 0x00000000ff067435 */ /* 0x004fe200000001ff */
[----:B------:R-:W-:Y:S01]  /*2070*/  UMOV UR4, 0x400 ;  /* 0x0000040000047882 */ /* 0x000fe20000000000 */
[----:B------:R-:W-:Y:S01]  /*2080*/  ULDC.64 UR8, c[0x0][0x2e0] ;  /* 0x0000b80000087ab9 */ /* 0x000fe20000000a00 */
[----:B------:R-:W-:Y:S01]  /*2090*/  ULDC.64 UR10, c[0x0][0x210] ;  /* 0x00008400000a7ab9 */ /* 0x000fe20000000a00 */
[----:B0-----:R-:W-:-:S12]  /*20a0*/  ULEA UR4, UR5, UR4, 0x18 ;  /* 0x0000000405047291 */ /* 0x001fd8000f8ec03f */
.L_x_70:
[----:B------:R-:W-:Y:S01]  /*20b0*/  LEA R0, R14, UR4, 0x2 ;  /* 0x000000040e007c11 */ /* 0x000fe2000f8e10ff */
[----:B0-----:R-:W-:Y:S02]  /*20c0*/  IMAD R5, R6, UR8, RZ ;  /* 0x0000000806057c24 */ /* 0x001fe4000f8e02ff */
[C---:B------:R-:W-:Y:S02]  /*20d0*/  IMAD.WIDE.U32 R2, R14.reuse, UR8, RZ ;  /* 0x000000080e027c25 */ /* 0x040fe4000f8e00ff */
[----:B------:R-:W0:Y:S02]  /*20e0*/  LDS R7, [R0] ;  /* 0x0000000000077984 */ /* 0x000e240000000800 */
[----:B------:R-:W-:Y:S01]  /*20f0*/  IMAD R5, R14, UR9, R5 ;  /* 0x000000090e057c24 */ /* 0x000fe2000f8e0205 */
[----:B------:R-:W-:-:S03]  /*2100*/  LEA R4, P0, R2, UR10, 0x2 ;  /* 0x0000000a02047c11 */ /* 0x000fc6000f8010ff */
[----:B------:R-:W-:-:S05]  /*2110*/  IMAD.IADD R3, R3, 0x1, R5 ;  /* 0x0000000103037824 */ /* 0x000fca00078e0205 */
[----:B------:R-:W-:Y:S02]  /*2120*/  LEA.HI.X R5, R2, UR11, R3, 0x2, P0 ;  /* 0x0000000b02057c11 */ /* 0x000fe400080f1403 */
[----:B------:R-:W-:-:S04]  /*2130*/  IADD3 R14, P0, R13, R14, RZ ;  /* 0x0000000e0d0e7210 */ /* 0x000fc80007f1e0ff */
[----:B------:R-:W-:Y:S02]  /*2140*/  IADD3.X R6, RZ, R6, RZ, P0, !PT ;  /* 0x00000006ff067210 */ /* 0x000fe400007fe4ff */
[----:B------:R-:W-:-:S04]  /*2150*/  ISETP.GE.U32.AND P0, PT, R14, UR12, PT ;  /* 0x0000000c0e007c0c */ /* 0x000fc8000bf06070 */
[----:B------:R-:W-:Y:S01]  /*2160*/  ISETP.GE.AND.EX P0, PT, R6, UR13, PT, P0 ;  /* 0x0000000d06007c0c */ /* 0x000fe2000bf06300 */
[----:B0-----:R0:W-:-:S12]  /*2170*/  REDG.E.ADD.F32.FTZ.RN.STRONG.GPU desc[UR6][R4.64], R7 ;  /* 0x00000007040079a6 */ /* 0x0011d8000c10f386 */
[----:B------:R-:W-:Y:S05]  /*2180*/  @!P0 BRA `(.L_x_70) ;  /* 0xfffffffc00c88947 */ /* 0x000fea000383ffff */
[----:B------:R-:W-:Y:S05]  /*2190*/  EXIT ;  /* 0x000000000000794d */ /* 0x000fea0003800000 */
        .weak           $__internal_1_$__cuda_sm20_div_s64
        .type           $__internal_1_$__cuda_sm20_div_s64,@function
        .size           $__internal_1_$__cuda_sm20_div_s64,(.L_x_3531 - $__internal_1_$__cuda_sm20_div_s64)
$__internal_1_$__cuda_sm20_div_s64:
[-C--:B------:R-:W-:Y:S02]  /*21a0*/  IADD3 R20, P1, RZ, -R2.reuse, RZ ;  /* 0x80000002ff147210 */ /* 0x080fe40007f3e0ff */
[----:B------:R-:W-:Y:S02]  /*21b0*/  ISETP.GE.AND P0, PT, R0, RZ, PT ;  /* 0x000000ff0000720c */ /* 0x000fe40003f06270 */
[----:B------:R-:W-:Y:S01]  /*21c0*/  ISETP.GE.AND P4, PT, R29, RZ, PT ;  /* 0x000000ff1d00720c */ /* 0x000fe20003f86270 */
[----:B------:R-:W-:Y:S01]  /*21d0*/  IMAD.X R21, RZ, RZ, ~R0, P1 ;  /* 0x000000ffff157224 */ /* 0x000fe200008e0e00 */
[----:B------:R-:W-:-:S04]  /*21e0*/  SEL R20, R20, R2, !P0 ;  /* 0x0000000214147207 */ /* 0x000fc80004000000 */
[----:B------:R-:W-:-:S04]  /*21f0*/  SEL R21, R21, R0, !P0 ;  /* 0x0000000015157207 */ /* 0x000fc80004000000 */
[----:B------:R-:W0:Y:S08]  /*2200*/  I2F.U64.RP R24, R20 ;  /* 0x0000001400187312 */ /* 0x000e300000309000 */
[----:B0-----:R-:W0:Y:S02]  /*2210*/  MUFU.RCP R24, R24 ;  /* 0x0000001800187308 */ /* 0x001e240000001000 */
[----:B0-----:R-:W-:-:S06]  /*2220*/  IADD3 R24, R24, 0x1ffffffe, RZ ;  /* 0x1ffffffe18187810 */ /* 0x001fcc0007ffe0ff */
[----:B------:R-:W0:Y:S02]  /*2230*/  F2I.U64.TRUNC R36, R24 ;  /* 0x0000001800247311 */ /* 0x000e24000020d800 */
[----:B0-----:R-:W-:Y:S01]  /*2240*/  IMAD.WIDE.U32 R26, R36, R20, RZ ;  /* 0x00000014241a7225 */ /* 0x001fe200078e00ff */
[----:B------:R-:W-:-:S03]  /*2250*/  MOV R31, R36 ;  /* 0x00000024001f7202 */ /* 0x000fc60000000f00 */
[----:B------:R-:W-:Y:S01]  /*2260*/  IMAD R25, R36, R21, R27 ;  /* 0x0000001524197224 */ /* 0x000fe200078e021b */
[----:B------:R-:W-:-:S03]  /*2270*/  IADD3 R26, P0, RZ, -R26, RZ ;  /* 0x8000001aff1a7210 */ /* 0x000fc60007f1e0ff */
[----:B------:R-:W-:Y:S02]  /*2280*/  IMAD R25, R37, R20, R25 ;  /* 0x0000001425197224 */ /* 0x000fe400078e0219 */
[----:B------:R-:W-:-:S04]  /*2290*/  IMAD.HI.U32 R30, R36, R26, RZ ;  /* 0x0000001a241e7227 */ /* 0x000fc800078e00ff */
[----:B------:R-:W-:-:S04]  /*22a0*/  IMAD.X R25, RZ, RZ, ~R25, P0 ;  /* 0x000000ffff197224 */ /* 0x000fc800000e0e19 */
[----:B------:R-:W-:-:S04]  /*22b0*/  IMAD.WIDE.U32 R30, P0, R36, R25, R30 ;  /* 0x00000019241e7225 */ /* 0x000fc8000780001e */
[C---:B------:R-:W-:Y:S02]  /*22c0*/  IMAD R24, R37.reuse, R25, RZ ;  /* 0x0000001925187224 */ /* 0x040fe400078e02ff */
[----:B------:R-:W-:-:S04]  /*22d0*/  IMAD.HI.U32 R26, P1, R37, R26, R30 ;  /* 0x0000001a251a7227 */ /* 0x000fc8000782001e */
[----:B------:R-:W-:Y:S01]  /*22e0*/  IMAD.HI.U32 R25, R37, R25, RZ ;  /* 0x0000001925197227 */ /* 0x000fe200078e00ff */
[----:B------:R-:W-:-:S03]  /*22f0*/  IADD3 R31, P3, R24, R26, RZ ;  /* 0x0000001a181f7210 */ /* 0x000fc60007f7e0ff */
[----:B------:R-:W-:Y:S02]  /*2300*/  IMAD.X R25, R25, 0x1, R37, P0 ;  /* 0x0000000119197824 */ /* 0x000fe400000e0625 */
[----:B------:R-:W-:-:S03]  /*2310*/  IMAD.WIDE.U32 R36, R31, R20, RZ ;  /* 0x000000141f247225 */ /* 0x000fc600078e00ff */
[----:B------:R-:W-:Y:S01]  /*2320*/  IADD3.X R26, RZ, RZ, R25, P3, P1 ;  /* 0x000000ffff1a7210 */ /* 0x000fe20001fe2419 */
[----:B------:R-:W-:Y:S01]  /*2330*/  IMAD R25, R31, R21, R37 ;  /* 0x000000151f197224 */ /* 0x000fe200078e0225 */
[----:B------:R-:W-:-:S03]  /*2340*/  IADD3 R27, P0, RZ, -R36, RZ ;  /* 0x80000024ff1b7210 */ /* 0x000fc60007f1e0ff */
[----:B------:R-:W-:Y:S02]  /*2350*/  IMAD R25, R26, R20, R25 ;  /* 0x000000141a197224 */ /* 0x000fe400078e0219 */
[----:B------:R-:W-:-:S03]  /*2360*/  IMAD.HI.U32 R30, R31, R27, RZ ;  /* 0x0000001b1f1e7227 */ /* 0x000fc600078e00ff */
[----:B------:R-:W-:-:S05]  /*2370*/  IADD3.X R25, RZ, ~R25, RZ, P0, !PT ;  /* 0x80000019ff197210 */ /* 0x000fca00007fe4ff */
[----:B------:R-:W-:Y:S01]  /*2380*/  IMAD.WIDE.U32 R36, P0, R31, R25, R30 ;  /* 0x000000191f247225 */ /* 0x000fe2000780001e */
[----:B------:R-:W-:-:S03]  /*2390*/  IADD3 R30, P5, RZ, -R28, RZ ;  /* 0x8000001cff1e7210 */ /* 0x000fc60007fbe0ff */
[----:B------:R-:W-:Y:S01]  /*23a0*/  IMAD R24, R26, R25, RZ ;  /* 0x000000191a187224 */ /* 0x000fe200078e02ff */
[----:B------:R-:W-:Y:S01]  /*23b0*/  SEL R30, R30, R28, !P4 ;  /* 0x0000001c1e1e7207 */ /* 0x000fe20006000000 */
[----:B------:R-:W-:-:S04]  /*23c0*/  IMAD.HI.U32 R27, P1, R26, R27, R36 ;  /* 0x0000001b1a1b7227 */ /* 0x000fc80007820024 */
[----:B------:R-:W-:Y:S01]  /*23d0*/  IMAD.HI.U32 R25, R26, R25, RZ ;  /* 0x000000191a197227 */ /* 0x000fe200078e00ff */
[----:B------:R-:W-:-:S03]  /*23e0*/  IADD3 R24, P3, R24, R27, RZ ;  /* 0x0000001b18187210 */ /* 0x000fc60007f7e0ff */
[----:B------:R-:W-:Y:S01]  /*23f0*/  IMAD.X R27, RZ, RZ, ~R29, P5 ;  /* 0x000000ffff1b7224 */ /* 0x000fe200028e0e1d */
[----:B------:R-:W-:Y:S01]  /*2400*/  IADD3.X R25, R25, R26, RZ, P0, !PT ;  /* 0x0000001a19197210 */ /* 0x000fe200007fe4ff */
[----:B------:R-:W-:-:S03]  /*2410*/  IMAD.HI.U32 R36, R24, R30, RZ ;  /* 0x0000001e18247227 */ /* 0x000fc600078e00ff */
[----:B------:R-:W-:Y:S01]  /*2420*/  SEL R26, R27, R29, !P4 ;  /* 0x0000001d1b1a7207 */ /* 0x000fe20006000000 */
[----:B------:R-:W-:Y:S01]  /*2430*/  IMAD.MOV.U32 R37, RZ, RZ, RZ ;  /* 0x000000ffff257224 */ /* 0x000fe200078e00ff */
[----:B------:R-:W-:-:S03]  /*2440*/  IADD3.X R25, RZ, RZ, R25, P3, P1 ;  /* 0x000000ffff197210 */ /* 0x000fc60001fe2419 */
[----:B------:R-:W-:-:S04]  /*2450*/  IMAD.WIDE.U32 R36, R24, R26, R36 ;  /* 0x0000001a18247225 */ /* 0x000fc800078e0024 */
[C---:B------:R-:W-:Y:S02]  /*2460*/  IMAD R24, R25.reuse, R26, RZ ;  /* 0x0000001a19187224 */ /* 0x040fe400078e02ff */
[----:B------:R-:W-:-:S04]  /*2470*/  IMAD.HI.U32 R27, P0, R25, R30, R36 ;  /* 0x0000001e191b7227 */ /* 0x000fc80007800024 */
[----:B------:R-:W-:Y:S01]  /*2480*/  IMAD.HI.U32 R25, R25, R26, RZ ;  /* 0x0000001a19197227 */ /* 0x000fe200078e00ff */
[----:B------:R-:W-:-:S04]  /*2490*/  IADD3 R24, P1, R24, R27, RZ ;  /* 0x0000001b18187210 */ /* 0x000fc80007f3e0ff */
[----:B------:R-:W-:Y:S01]  /*24a0*/  IADD3.X R25, R25, RZ, RZ, P0, !PT ;  /* 0x000000ff19197210 */ /* 0x000fe200007fe4ff */
[----:B------:R-:W-:-:S04]  /*24b0*/  IMAD.WIDE.U32 R36, R24, R20, RZ ;  /* 0x0000001418247225 */ /* 0x000fc800078e00ff */
[----:B------:R-:W-:Y:S01]  /*24c0*/  IMAD.X R25, RZ, RZ, R25, P1 ;  /* 0x000000ffff197224 */ /* 0x000fe200008e0619 */
[----:B------:R-:W-:Y:S01]  /*24d0*/  IADD3 R30, P1, -R36, R30, RZ ;  /* 0x0000001e241e7210 */ /* 0x000fe20007f3e1ff */
[----:B------:R-:W-:-:S03]  /*24e0*/  IMAD R27, R24, R21, R37 ;  /* 0x00000015181b7224 */ /* 0x000fc600078e0225 */
[-C--:B------:R-:W-:Y:S01]  /*24f0*/  ISETP.GE.U32.AND P0, PT, R30, R20.reuse, PT ;  /* 0x000000141e00720c */ /* 0x080fe20003f06070 */
[----:B------:R-:W-:-:S05]  /*2500*/  IMAD R27, R25, R20, R27 ;  /* 0x00000014191b7224 */ /* 0x000fca00078e021b */
[----:B------:R-:W-:Y:S02]  /*2510*/  IADD3.X R26, ~R27, R26, RZ, P1, !PT ;  /* 0x0000001a1b1a7210 */ /* 0x000fe40000ffe5ff */
[----:B------:R-:W-:Y:S02]  /*2520*/  IADD3 R31, P1, R30, -R20, RZ ;  /* 0x800000141e1f7210 */ /* 0x000fe40007f3e0ff */
[----:B------:R-:W-:Y:S02]  /*2530*/  ISETP.GE.U32.AND.EX P0, PT, R26, R21, PT, P0 ;  /* 0x000000151a00720c */ /* 0x000fe40003f06100 */
[----:B------:R-:W-:Y:S01]  /*2540*/  IADD3 R27, P3, R24, 0x1, RZ ;  /* 0x00000001181b7810 */ /* 0x000fe20007f7e0ff */
[----:B------:R-:W-:Y:S01]  /*2550*/  IMAD.X R28, R26, 0x1, ~R21, P1 ;  /* 0x000000011a1c7824 */ /* 0x000fe200008e0e15 */
[----:B------:R-:W-:Y:S02]  /*2560*/  SEL R30, R31, R30, P0 ;  /* 0x0000001e1f1e7207 */ /* 0x000fe40000000000 */
[----:B------:R-:W-:-:S02]  /*2570*/  IADD3.X R31, RZ, R25, RZ, P3, !PT ;  /* 0x00000019ff1f7210 */ /* 0x000fc40001ffe4ff */
[----:B------:R-:W-:Y:S02]  /*2580*/  SEL R27, R27, R24, P0 ;  /* 0x000000181b1b7207 */ /* 0x000fe40000000000 */
[----:B------:R-:W-:Y:S02]  /*2590*/  SEL R28, R28, R26, P0 ;  /* 0x0000001a1c1c7207 */ /* 0x000fe40000000000 */
[----:B------:R-:W-:Y:S02]  /*25a0*/  ISETP.GE.U32.AND P1, PT, R30, R20, PT ;  /* 0x000000141e00720c */ /* 0x000fe40003f26070 */
[----:B------:R-:W-:Y:S01]  /*25b0*/  SEL R31, R31, R25, P0 ;  /* 0x000000191f1f7207 */ /* 0x000fe20000000000 */
[----:B------:R-:W-:Y:S01]  /*25c0*/  HFMA2.MMA R25, -RZ, RZ, 0, 0 ;  /* 0x00000000ff197435 */ /* 0x000fe200000001ff */
[----:B------:R-:W-:Y:S02]  /*25d0*/  IADD3 R20, P3, R27, 0x1, RZ ;  /* 0x000000011b147810 */ /* 0x000fe40007f7e0ff */
[----:B------:R-:W-:-:S02]  /*25e0*/  ISETP.GE.U32.AND.EX P0, PT, R28, R21, PT, P1 ;  /* 0x000000151c00720c */ /* 0x000fc40003f06110 */
[----:B------:R-:W-:Y:S01]  /*25f0*/  LOP3.LUT R24, R0, R29, RZ, 0x3c, !PT ;  /* 0x0000001d00187212 */ /* 0x000fe200078e3cff */
[----:B------:R-:W-:Y:S01]  /*2600*/  IMAD.X R21, RZ, RZ, R31, P3 ;  /* 0x000000ffff157224 */ /* 0x000fe200018e061f */
[----:B------:R-:W-:Y:S02]  /*2610*/  SEL R20, R20, R27, P0 ;  /* 0x0000001b14147207 */ /* 0x000fe40000000000 */
[----:B------:R-:W-:Y:S01]  /*2620*/  ISETP.GE.AND P1, PT, R24, RZ, PT ;  /* 0x000000ff1800720c */ /* 0x000fe20003f26270 */
[----:B------:R-:W-:Y:S01]  /*2630*/  IMAD.MOV.U32 R24, RZ, RZ, R15 ;  /* 0x000000ffff187224 */ /* 0x000fe200078e000f */
[----:B------:R-:W-:Y:S02]  /*2640*/  SEL R31, R21, R31, P0 ;  /* 0x0000001f151f7207 */ /* 0x000fe40000000000 */
[----:B------:R-:W-:Y:S02]  /*2650*/  IADD3 R21, P3, RZ, -R20, RZ ;  /* 0x80000014ff157210 */ /* 0x000fe40007f7e0ff */
[----:B------:R-:W-:-:S02]  /*2660*/  ISETP.NE.U32.AND P0, PT, R2, RZ, PT ;  /* 0x000000ff0200720c */ /* 0x000fc40003f05070 */
[-C--:B------:R-:W-:Y:S02]  /*2670*/  IADD3.X R2, RZ, ~R31.reuse, RZ, P3, !PT ;  /* 0x8000001fff027210 */ /* 0x080fe40001ffe4ff */
[----:B------:R-:W-:Y:S02]  /*2680*/  ISETP.NE.AND.EX P0, PT, R0, RZ, PT, P0 ;  /* 0x000000ff0000720c */ /* 0x000fe40003f05300 */
[----:B------:R-:W-:Y:S02]  /*2690*/  SEL R21, R21, R20, !P1 ;  /* 0x0000001415157207 */ /* 0x000fe40004800000 */
[----:B------:R-:W-:Y:S02]  /*26a0*/  SEL R2, R2, R31, !P1 ;  /* 0x0000001f02027207 */ /* 0x000fe40004800000 */
[----:B------:R-:W-:Y:S02]  /*26b0*/  SEL R21, R21, 0xffffffff, P0 ;  /* 0xffffffff15157807 */ /* 0x000fe40000000000 */
[----:B------:R-:W-:Y:S01]  /*26c0*/  SEL R2, R2, 0xffffffff, P0 ;  /* 0xffffffff02027807 */ /* 0x000fe20000000000 */
[----:B------:R-:W-:Y:S06]  /*26d0*/  RET.REL.NODEC R24 `(_ZN2at4cuda17kernelHistogram1DIfflLi1ELi2ELin1ELNS0_23CUDAHistogramMemoryTypeE0EZNS0_21CUDA_tensor_histogramIffLb0EEEbNS_6TensorES4_S4_lNS_14AccumulateTypeIT0_Lb1EE4typeES8_NS0_13TensorArgTypeES9_S9_EUllE0_EEvNS0_6detail10TensorInfoIT_T1_EESF_NSC_IKS6_SE_EElS8_S8_SE_T6_) ;  /* 0xffffffd818487950 */ /* 0x000fec0003c3ffff */
.L_x_71:
        /* <DEDUP_REMOVED lines=10> */
.L_x_3531:


//--------------------- .text._ZN2at4cuda17kernelHistogram1DIfflLi1ELi2ELin1ELNS0_23CUDAHistogramMemoryTypeE1EZNS0_21CUDA_tensor_histogramIffLb0EEEbNS_6TensorES4_S4_lNS_14AccumulateTypeIT0_Lb1EE4typeES8_NS0_13TensorArgTypeES9_S9_EUllE_EEvNS0_6detail10TensorInfoIT_T1_EESF_NSC_IKS6_SE_EElS8_S8_SE_T6_ --------------------------
	.section	.text._ZN2at4cuda17kernelHistogram1DIfflLi1ELi2ELin1ELNS0_23CUDAHistogramMemoryTypeE1EZNS0_21CUDA_tensor_histogramIffLb0EEEbNS_6TensorES4_S4_lNS_14AccumulateTypeIT0_Lb1EE4typeES8_NS0_13TensorArgTypeES9_S9_EUllE_EEvNS0_6detail10TensorInfoIT_T1_EESF_NSC_IKS6_SE_EElS8_S8_SE_T6_,"ax",@progbits
	.align	128
        .global         _ZN2at4cuda17kernelHistogram1DIfflLi1ELi2ELin1ELNS0_23CUDAHistogramMemoryTypeE1EZNS0_21CUDA_tensor_histogramIffLb0EEEbNS_6TensorES4_S4_lNS_14AccumulateTypeIT0_Lb1EE4typeES8_NS0_13TensorArgTypeES9_S9_EUllE_EEvNS0_6detail10TensorInfoIT_T1_EESF_NSC_IKS6_SE_EElS8_S8_SE_T6_
        .type           _ZN2at4cuda17kernelHistogram1DIfflLi1ELi2ELin1ELNS0_23CUDAHistogramMemoryTypeE1EZNS0_21CUDA_tensor_histogramIffLb0EEEbNS_6TensorES4_S4_lNS_14AccumulateTypeIT0_Lb1EE4typeES8_NS0_13TensorArgTypeES9_S9_EUllE_EEvNS0_6detail10TensorInfoIT_T1_EESF_NSC_IKS6_SE_EElS8_S8_SE_T6_,@function
        .size           _ZN2at4cuda17kernelHistogram1DIfflLi1ELi2ELin1ELNS0_23CUDAHistogramMemoryTypeE1EZNS0_21CUDA_tensor_histogramIffLb0EEEbNS_6TensorES4_S4_lNS_14AccumulateTypeIT0_Lb1EE4typeES8_NS0_13TensorArgTypeES9_S9_EUllE_EEvNS0_6detail10TensorInfoIT_T1_EESF_NSC_IKS6_SE_EElS8_S8_SE_T6_,(.L_x_3532 - _ZN2at4cuda17kernelHistogram1DIfflLi1ELi2ELin1ELNS0_23CUDAHistogramMemoryTypeE1EZNS0_21CUDA_tensor_histogramIffLb0EEEbNS_6TensorES4_S4_lNS_14AccumulateTypeIT0_Lb1EE4typeES8_NS0_13TensorArgTypeES9_S9_EUllE_EEvNS0_6detail10TensorInfoIT_T1_EESF_NSC_IKS6_SE_EElS8_S8_SE_T6_)
        .other          _ZN2at4cuda17kernelHistogram1DIfflLi1ELi2ELin1ELNS0_23CUDAHistogramMemoryTypeE1EZNS0_21CUDA_tensor_histogramIffLb0EEEbNS_6TensorES4_S4_lNS_14AccumulateTypeIT0_Lb1EE4typeES8_NS0_13TensorArgTypeES9_S9_EUllE_EEvNS0_6detail10TensorInfoIT_T1_EESF_NSC_IKS6_SE_EElS8_S8_SE_T6_,@"STO_CUDA_ENTRY STV_DEFAULT"
_ZN2at4cuda17kernelHistogram1DIfflLi1ELi2ELin1ELNS0_23CUDAHistogramMemoryTypeE1EZNS0_21CUDA_tensor_histogramIffLb0EEEbNS_6TensorES4_S4_lNS_14AccumulateTypeIT0_Lb1EE4typeES8_NS0_13TensorArgTypeES9_S9_EUllE_EEvNS0_6detail10TensorInfoIT_T1_EESF_NSC_IKS6_SE_EElS8_S8_SE_T6_:
.text._ZN2at4cuda17kernelHistogram1DIfflLi1ELi2ELin1ELNS0_23CUDAHistogramMemoryTypeE1EZNS0_21CUDA_tensor_histogramIffLb0EEEbNS_6TensorES4_S4_lNS_14AccumulateTypeIT0_Lb1EE4typeES8_NS0_13TensorArgTypeES9_S9_EUllE_EEvNS0_6detail10TensorInfoIT_T1_EESF_NSC_IKS6_SE_EElS8_S8_SE_T6_:
        /* <DEDUP_REMOVED lines=10> */
[----:B------:R-:W-:Y:S02]  /*00a0*/  ULDC.64 UR6, c[0x0][0x6f0] ;  /* 0x0001bc0000067ab9 */ /* 0x000fe40000000a00 */
[----:B------:R-:W1:Y:S01]  /*00b0*/  I2F.S64 R0, UR6 ;  /* 0x0000000600007d12 */ /* 0x000e620008301400 */
[----:B------:R-:W-:Y:S01]  /*00c0*/  ULDC.64 UR6, c[0x0][0x208] ;  /* 0x0000820000067ab9 */ /* 0x000fe20000000a00 */
[----:B0-----:R-:W-:-:S13]  /*00d0*/  ISETP.GT.AND P0, PT, R3, 0x1, PT ;  /* 0x000000010300780c */ /* 0x001fda0003f04270 */
[----:B-1----:R-:W-:Y:S05]  /*00e0*/  @P0 BRA `(.L_x_72) ;  /* 0x0000000000f40947 */ /* 0x002fea0003800000 */
[----:B------:R-:W0:Y:S01]  /*00f0*/  LDC.64 R6, c[0x0][0x6f8] ;  /* 0x0001be00ff067b82 */ /* 0x000e220000000a00 */
[----:B------:R-:W-:Y:S01]  /*0100*/  BSSY B0, `(.L_x_73) ;  /* 0x000003a000007945 */ /* 0x000fe20003800000 */
[----:B------:R-:W-:Y:S01]  /*0110*/  IMAD.MOV.U32 R13, RZ, RZ, RZ ;  /* 0x000000ffff0d7224 */ /* 0x000fe200078e00ff */
[----:B------:R-:W-:Y:S01]  /*0120*/  ULDC UR5, c[0x0][0xc] ;  /* 0x0000030000057ab9 */ /* 0x000fe20000000800 */
[----:B------:R-:W-:Y:S01]  /*0130*/  ULDC.64 UR22, c[0x0][0x700] ;  /* 0x0001c00000167ab9 */ /* 0x000fe20000000a00 */
[----:B------:R-:W-:Y:S01]  /*0140*/  UIMAD UR4, UR4, UR5, URZ ;  /* 0x00000005040472a4 */ /* 0x000fe2000f8e023f */
[----:B------:R-:W-:Y:S02]  /*0150*/  ULDC.64 UR8, c[0x0][0x620] ;  /* 0x0001880000087ab9 */ /* 0x000fe40000000a00 */
[----:B------:R-:W1:Y:S01]  /*0160*/  LDC.64 R2, c[0x0][0x6f8] ;  /* 0x0001be00ff027b82 */ /* 0x000e620000000a00 */
[----:B------:R-:W-:Y:S01]  /*0170*/  ULDC.64 UR10, c[0x0][0x550] ;  /* 0x00015400000a7ab9 */ /* 0x000fe20000000a00 */
[----:B------:R-:W-:Y:S01]  /*0180*/  ULDC.64 UR12, c[0x0][0x6f0] ;  /* 0x0001bc00000c7ab9 */ /* 0x000fe20000000a00 */
[----:B------:R-:W-:Y:S01]  /*0190*/  ULDC.64 UR14, c[0x0][0x2e0] ;  /* 0x0000b800000e7ab9 */ /* 0x000fe20000000a00 */
[----:B------:R-:W-:Y:S01]  /*01a0*/  ULDC.64 UR16, c[0x0][0x210] ;  /* 0x0000840000107ab9 */ /* 0x000fe20000000a00 */
[----:B------:R-:W-:Y:S01]  /*01b0*/  ULDC.64 UR18, c[0x0][0x7d8] ;  /* 0x0001f60000127ab9 */ /* 0x000fe20000000a00 */
[----:B------:R-:W-:Y:S01]  /*01c0*/  ULDC.64 UR20, c[0x0][0x708] ;  /* 0x0001c20000147ab9 */ /* 0x000fe20000000a00 */
[----:B0-----:R-:W-:-:S07]  /*01d0*/  FADD.FTZ R5, R7, -R6 ;  /* 0x8000000607057221 */ /* 0x001fce0000010000 */
.L_x_76:
[----:B0-----:R-:W-:Y:S02]  /*01e0*/  IMAD R9, R13, UR8, RZ ;  /* 0x000000080d097c24 */ /* 0x001fe4000f8e02ff */
[----:B------:R-:W-:-:S04]  /*01f0*/  IMAD.WIDE.U32 R6, R4, UR8, RZ ;  /* 0x0000000804067c25 */ /* 0x000fc8000f8e00ff */
[----:B------:R-:W-:Y:S01]  /*0200*/  IMAD R9, R4, UR9, R9 ;  /* 0x0000000904097c24 */ /* 0x000fe2000f8e0209 */
[----:B------:R-:W-:-:S03]  /*0210*/  LEA R8, P0, R6, UR10, 0x2 ;  /* 0x0000000a06087c11 */ /* 0x000fc6000f8010ff */
[----:B------:R-:W-:-:S05]  /*0220*/  IMAD.IADD R7, R7, 0x1, R9 ;  /* 0x0000000107077824 */ /* 0x000fca00078e0209 */
[----:B------:R-:W-:-:S05]  /*0230*/  LEA.HI.X R9, R6, UR11, R7, 0x2, P0 ;  /* 0x0000000b06097c11 */ /* 0x000fca00080f1407 */
[----:B------:R-:W1:Y:S01]  /*0240*/  LDG.E R15, desc[UR6][R8.64] ;  /* 0x00000006080f7981 */ /* 0x000e62000c1e1900 */
[----:B------:R-:W-:Y:S05]  /*0250*/  YIELD ;  /* 0x0000000000007946 */ /* 0x000fea0003800000 */
[----:B------:R-:W-:Y:S01]  /*0260*/  BSSY B1, `(.L_x_74) ;  /* 0x000001e000017945 */ /* 0x000fe20003800000 */
[C---:B-1----:R-:W-:Y:S02]  /*0270*/  FSETP.GE.FTZ.AND P1, PT, R15.reuse, R2, PT ;  /* 0x000000020f00720b */ /* 0x042fe40003f36000 */
[----:B------:R-:W-:-:S04]  /*0280*/  FSETP.GTU.FTZ.AND P0, PT, R15, R3, PT ;  /* 0x000000030f00720b */ /* 0x000fc80003f1c000 */
[----:B------:R-:W-:-:S13]  /*0290*/  PLOP3.LUT P0, PT, P1, P0, PT, 0x8a, 0x0 ;  /* 0x000000000000781c */ /* 0x000fda0000f01172 */
[----:B------:R-:W-:Y:S05]  /*02a0*/  @P0 BRA `(.L_x_75) ;  /* 0x0000000000640947 */ /* 0x000fea0003800000 */
[----:B------:R-:W-:Y:S02]  /*02b0*/  IMAD R9, R13, UR18, RZ ;  /* 0x000000120d097c24 */ /* 0x000fe4000f8e02ff */
[----:B------:R-:W-:-:S04]  /*02c0*/  IMAD.WIDE.U32 R6, R4, UR18, RZ ;  /* 0x0000001204067c25 */ /* 0x000fc8000f8e00ff */
[----:B------:R-:W-:Y:S01]  /*02d0*/  IMAD R9, R4, UR19, R9 ;  /* 0x0000001304097c24 */ /* 0x000fe2000f8e0209 */
[----:B------:R-:W-:-:S04]  /*02e0*/  LEA R8, P0, R6, UR20, 0x2 ;  /* 0x0000001406087c11 */ /* 0x000fc8000f8010ff */
[----:B------:R-:W-:-:S04]  /*02f0*/  IADD3 R7, R7, R9, RZ ;  /* 0x0000000907077210 */ /* 0x000fc80007ffe0ff */
[----:B------:R-:W-:-:S05]  /*0300*/  LEA.HI.X R9, R6, UR21, R7, 0x2, P0 ;  /* 0x0000001506097c11 */ /* 0x000fca00080f1407 */
[----:B------:R0:W2:Y:S01]  /*0310*/  LDG.E R11, desc[UR6][R8.64] ;  /* 0x00000006080b7981 */ /* 0x0000a2000c1e1900 */
[----:B------:R-:W1:Y:S01]  /*0320*/  MUFU.RCP R10, R5 ;  /* 0x00000005000a7308 */ /* 0x000e620000001000 */
[----:B------:R-:W-:-:S04]  /*0330*/  FADD.FTZ R7, R15, -R2 ;  /* 0x800000020f077221 */ /* 0x000fc80000010000 */
[----:B------:R-:W-:-:S04]  /*0340*/  FMUL.FTZ R7, R0, R7 ;  /* 0x0000000700077220 */ /* 0x000fc80000410000 */
[----:B-1----:R-:W-:-:S06]  /*0350*/  FMUL.FTZ R10, R7, R10 ;  /* 0x0000000a070a7220 */ /* 0x002fcc0000410000 */
[----:B------:R-:W1:Y:S02]  /*0360*/  F2I.FTZ.TRUNC.NTZ R10, R10 ;  /* 0x0000000a000a7305 */ /* 0x000e64000021f100 */
[----:B-1----:R-:W-:Y:S02]  /*0370*/  ISETP.NE.U32.AND P0, PT, R10, UR12, PT ;  /* 0x0000000c0a007c0c */ /* 0x002fe4000bf05070 */
[----:B------:R-:W-:-:S04]  /*0380*/  SHF.R.S32.HI R6, RZ, 0x1f, R10 ;  /* 0x0000001fff067819 */ /* 0x000fc8000001140a */
[----:B------:R-:W-:-:S04]  /*0390*/  ISETP.NE.AND.EX P0, PT, R6, UR13, PT, P0 ;  /* 0x0000000d06007c0c */ /* 0x000fc8000bf05300 */
[----:B------:R-:W-:-:S04]  /*03a0*/  SEL R7, RZ, 0xffffffff, P0 ;  /* 0xffffffffff077807 */ /* 0x000fc80000000000 */
[----:B------:R-:W-:-:S05]  /*03b0*/  IADD3 R12, P0, R10, R7, RZ ;  /* 0x000000070a0c7210 */ /* 0x000fca0007f1e0ff */
[----:B------:R-:W-:-:S04]  /*03c0*/  IMAD.X R6, R6, 0x1, R7, P0 ;  /* 0x0000000106067824 */ /* 0x000fc800000e0607 */
[----:B0-----:R-:W-:Y:S02]  /*03d0*/  IMAD R9, R6, UR14, RZ ;  /* 0x0000000e06097c24 */ /* 0x001fe4000f8e02ff */
[----:B------:R-:W-:-:S04]  /*03e0*/  IMAD.WIDE.U32 R6, R12, UR14, RZ ;  /* 0x0000000e0c067c25 */ /* 0x000fc8000f8e00ff */
[----:B------:R-:W-:Y:S01]  /*03f0*/  IMAD R9, R12, UR15, R9 ;  /* 0x0000000f0c097c24 */ /* 0x000fe2000f8e0209 */
[----:B------:R-:W-:-:S03]  /*0400*/  LEA R8, P0, R6, UR16, 0x2 ;  /* 0x0000001006087c11 */ /* 0x000fc6000f8010ff */
[----:B------:R-:W-:-:S05]  /*0410*/  IMAD.IADD R7, R7, 0x1, R9 ;  /* 0x0000000107077824 */ /* 0x000fca00078e0209 */
[----:B------:R-:W-:-:S05]  /*0420*/  LEA.HI.X R9, R6, UR17, R7, 0x2, P0 ;  /* 0x0000001106097c11 */ /* 0x000fca00080f1407 */
[----:B--2---:R0:W-:Y:S02]  /*0430*/  REDG.E.ADD.F32.FTZ.RN.STRONG.GPU desc[UR6][R8.64], R11 ;  /* 0x0000000b080079a6 */ /* 0x0041e4000c10f386 */
.L_x_75:
[----:B------:R-:W-:Y:S05]  /*0440*/  BSYNC B1 ;  /* 0x0000000000017941 */ /* 0x000fea0003800000 */
.L_x_74:
[----:B------:R-:W-:-:S04]  /*0450*/  IADD3 R4, P0, R4, UR4, RZ ;  /* 0x0000000404047c10 */ /* 0x000fc8000ff1e0ff */
[----:B------:R-:W-:Y:S02]  /*0460*/  IADD3.X R13, RZ, R13, RZ, P0, !PT ;  /* 0x0000000dff0d7210 */ /* 0x000fe400007fe4ff */
[----:B------:R-:W-:-:S04]  /*0470*/  ISETP.GE.U32.AND P0, PT, R4, UR22, PT ;  /* 0x0000001604007c0c */ /* 0x000fc8000bf06070 */
[----:B------:R-:W-:-:S13]  /*0480*/  ISETP.GE.AND.EX P0, PT, R13, UR23, PT, P0 ;  /* 0x000000170d007c0c */ /* 0x000fda000bf06300 */
[----:B------:R-:W-:Y:S05]  /*0490*/  @!P0 BRA `(.L_x_76) ;  /* 0xfffffffc00508947 */ /* 0x000fea000383ffff */
[----:B------:R-:W-:Y:S05]  /*04a0*/  BSYNC B0 ;  /* 0x0000000000007941 */ /* 0x000fea0003800000 */
.L_x_73:
[----:B------:R-:W-:Y:S05]  /*04b0*/  EXIT ;  /* 0x000000000000794d */ /* 0x000fea0003800000 */
.L_x_72:
[----:B------:R-:W0:Y:S01]  /*04c0*/  LDC.64 R6, c[0x0][0x6f8] ;  /* 0x0001be00ff067b82 */ /* 0x000e220000000a00 */
[----:B------:R-:W-:Y:S01]  /*04d0*/  LOP3.LUT R2, RZ, R3, RZ, 0x33, !PT ;  /* 0x00000003ff027212 */ /* 0x000fe200078e33ff */
[----:B------:R-:W-:-:S03]  /*04e0*/  IMAD.MOV.U32 R5, RZ, RZ, RZ ;  /* 0x000000ffff057224 */ /* 0x000fc600078e00ff */
[----:B------:R-:W-:-:S05]  /*04f0*/  VIMNMX R2, R2, -0x3, !PT ;  /* 0xfffffffd02027848 */ /* 0x000fca0007fe0100 */
[----:B------:R-:W-:Y:S01]  /*0500*/  IMAD.IADD R8, R2, 0x1, R3 ;  /* 0x0000000102087824 */ /* 0x000fe200078e0203 */
[----:B------:R-:W-:-:S03]  /*0510*/  MOV R2, R4 ;  /* 0x0000000400027202 */ /* 0x000fc60000000f00 */
[----:B------:R-:W-:-:S05]  /*0520*/  VIADD R3, R8, 0x2 ;  /* 0x0000000208037836 */ /* 0x000fca0000000000 */
[----:B------:R-:W-:Y:S01]  /*0530*/  LOP3.LUT R3, R3, 0x3, RZ, 0xc0, !PT ;  /* 0x0000000303037812 */ /* 0x000fe200078ec0ff */
[----:B0-----:R-:W-:Y:S01]  /*0540*/  FADD.FTZ R4, R7, -R6 ;  /* 0x8000000607047221 */ /* 0x001fe20000010000 */
[C---:B------:R-:W-:Y:S02]  /*0550*/  VIADD R6, R8.reuse, 0x1 ;  /* 0x0000000108067836 */ /* 0x040fe40000000000 */
[----:B------:R-:W-:-:S07]  /*0560*/  IADD3 R7, R8, -R3, RZ ;  /* 0x8000000308077210 */ /* 0x000fce0007ffe0ff */
.L_x_103:
[----:B0-----:R-:W0:Y:S01]  /*0570*/  LDC R8, c[0x0][0x6e8] ;  /* 0x0001ba00ff087b82 */ /* 0x001e220000000800 */
[----:B------:R-:W-:Y:S01]  /*0580*/  ISETP.GE.U32.AND P0, PT, R6, 0x3, PT ;  /* 0x000000030600780c */ /* 0x000fe20003f06070 */
[----:B------:R-:W-:Y:S01]  /*0590*/  IMAD.MOV.U32 R9, RZ, RZ, 0x340 ;  /* 0x00000340ff097424 */ /* 0x000fe200078e00ff */
[----:B------:R-:W-:Y:S05]  /*05a0*/  YIELD ;  /* 0x0000000000007946 */ /* 0x000fea0003800000 */
[----:B------:R-:W-:Y:S01]  /*05b0*/  ULDC UR5, c[0x0][0x6e8] ;  /* 0x0001ba0000057ab9 */ /* 0x000fe20000000800 */
[----:B------:R-:W-:Y:S01]  /*05c0*/  CS2R R16, SRZ ;  /* 0x0000000000107805 */ /* 0x000fe2000001ff00 */
[----:B------:R-:W-:Y:S01]  /*05d0*/  IMAD.MOV.U32 R28, RZ, RZ, R2 ;  /* 0x000000ffff1c7224 */ /* 0x000fe200078e0002 */
[----:B------:R-:W-:Y:S01]  /*05e0*/  MOV R13, R5 ;  /* 0x00000005000d7202 */ /* 0x000fe20000000f00 */
[----:B0-----:R-:W-:-:S02]  /*05f0*/  IMAD R9, R8, 0x8, R9 ;  /* 0x0000000808097824 */ /* 0x001fc400078e0209 */
[----:B------:R-:W-:Y:S01]  /*0600*/  IMAD.U32 R8, RZ, RZ, UR5 ;  /* 0x00000005ff087e24 */ /* 0x000fe2000f8e00ff */
[----:B------:R-:W-:Y:S06]  /*0610*/  @!P0 BRA `(.L_x_77) ;  /* 0x0000000c00488947 */ /* 0x000fec0003800000 */
[----:B------:R-:W-:-:S07]  /*0620*/  IMAD.MOV.U32 R10, RZ, RZ, R7 ;  /* 0x000000ffff0a7224 */ /* 0x000fce00078e0007 */
.L_x_90:
[----:B------:R-:W0:Y:S01]  /*0630*/  LDC.64 R18, c[0x0][R9+0x210] ;  /* 0x0000840009127b82 */ /* 0x000e220000000a00 */
[----:B------:R-:W-:Y:S01]  /*0640*/  BSSY B0, `(.L_x_78) ;  /* 0x0000029000007945 */ /* 0x000fe20003800000 */
[----:B0-----:R-:W-:-:S04]  /*0650*/  LOP3.LUT R11, R13, R19, RZ, 0xfc, !PT ;  /* 0x000000130d0b7212 */ /* 0x001fc800078efcff */
[----:B------:R-:W-:-:S13]  /*0660*/  ISETP.NE.U32.AND P0, PT, R11, RZ, PT ;  /* 0x000000ff0b00720c */ /* 0x000fda0003f05070 */
[----:B------:R-:W-:Y:S05]  /*0670*/  @!P0 BRA `(.L_x_79) ;  /* 0x00000000003c8947 */ /* 0x000fea0003800000 */
[----:B------:R-:W-:Y:S01]  /*0680*/  MOV R14, R18 ;  /* 0x00000012000e7202 */ /* 0x000fe20000000f00 */
[----:B------:R-:W-:Y:S01]  /*0690*/  IMAD.MOV.U32 R11, RZ, RZ, R19 ;  /* 0x000000ffff0b7224 */ /* 0x000fe200078e0013 */
[----:B------:R-:W-:-:S07]  /*06a0*/  MOV R12, 0x6c0 ;  /* 0x000006c0000c7802 */ /* 0x000fce0000000f00 */
[----:B------:R-:W-:Y:S05]  /*06b0*/  CALL.REL.NOINC `($__internal_2_$__cuda_sm20_div_s64) ;  /* 0x0000001800647944 */ /* 0x000fea0003c00000 */
[----:B------:R-:W-:Y:S01]  /*06c0*/  IADD3 R15, P0, RZ, -R20, RZ ;  /* 0x80000014ff0f7210 */ /* 0x000fe20007f1e0ff */
[--C-:B------:R-:W-:Y:S01]  /*06d0*/  IMAD.MOV.U32 R33, RZ, RZ, R21.reuse ;  /* 0x000000ffff217224 */ /* 0x100fe200078e0015 */
[----:B------:R-:W-:Y:S02]  /*06e0*/  MOV R12, R28 ;  /* 0x0000001c000c7202 */ /* 0x000fe40000000f00 */
[----:B------:R-:W-:Y:S01]  /*06f0*/  MOV R32, R20 ;  /* 0x0000001400207202 */ /* 0x000fe20000000f00 */
[----:B------:R-:W-:Y:S02]  /*0700*/  IMAD.X R11, RZ, RZ, ~R21, P0 ;  /* 0x000000ffff0b7224 */ /* 0x000fe400000e0e15 */
[----:B------:R-:W-:-:S04]  /*0710*/  IMAD.WIDE.U32 R12, R18, R15, R12 ;  /* 0x0000000f120c7225 */ /* 0x000fc800078e000c */
[----:B------:R-:W-:-:S04]  /*0720*/  IMAD R11, R11, R18, RZ ;  /* 0x000000120b0b7224 */ /* 0x000fc800078e02ff */
[----:B------:R-:W-:Y:S02]  /*0730*/  IMAD R11, R19, R15, R11 ;  /* 0x0000000f130b7224 */ /* 0x000fe400078e020b */
[----:B------:R-:W-:Y:S02]  /*0740*/  IMAD.MOV.U32 R19, RZ, RZ, R12 ;  /* 0x000000ffff137224 */ /* 0x000fe400078e000c */
[----:B------:R-:W-:Y:S01]  /*0750*/  IMAD.IADD R15, R13, 0x1, R11 ;  /* 0x000000010d0f7824 */ /* 0x000fe200078e020b */
[----:B------:R-:W-:Y:S06]  /*0760*/  BRA `(.L_x_80) ;  /* 0x0000000000587947 */ /* 0x000fec0003800000 */
.L_x_79:
        /* <DEDUP_REMOVED lines=22> */
.L_x_80:
[----:B------:R-:W-:Y:S05]  /*08d0*/  BSYNC B0 ;  /* 0x0000000000007941 */ /* 0x000fea0003800000 */
.L_x_78:
        /* <DEDUP_REMOVED lines=15> */
[----:B------:R-:W-:Y:S05]  /*09d0*/  CALL.REL.NOINC `($__internal_2_$__cuda_sm20_div_s64) ;  /* 0x00000014009c7944 */ /* 0x000fea0003c00000 */
        /* <DEDUP_REMOVED lines=12> */
.L_x_82:
        /* <DEDUP_REMOVED lines=23> */
.L_x_83:
[----:B------:R-:W-:Y:S05]  /*0c10*/  BSYNC B0 ;  /* 0x0000000000007941 */ /* 0x000fea0003800000 */
.L_x_81:
        /* <DEDUP_REMOVED lines=29> */
.L_x_85:
        /* <DEDUP_REMOVED lines=22> */
.L_x_86:
[----:B------:R-:W-:Y:S05]  /*0f50*/  BSYNC B0 ;  /* 0x0000000000007941 */ /* 0x000fea0003800000 */
.L_x_84:
        /* <DEDUP_REMOVED lines=29> */
.L_x_88:
        /* <DEDUP_REMOVED lines=22> */
.L_x_89:
[----:B------:R-:W-:Y:S05]  /*1290*/  BSYNC B0 ;  /* 0x0000000000007941 */ /* 0x000fea0003800000 */
.L_x_87:
        /* <DEDUP_REMOVED lines=10> */
.L_x_77:
        /* <DEDUP_REMOVED lines=12> */
[----:B------:R-:W-:Y:S05]  /*1400*/  CALL.REL.NOINC `($__internal_2_$__cuda_sm20_div_s64) ;  /* 0x0000000c00107944 */ /* 0x000fea0003c00000 */
        /* <DEDUP_REMOVED lines=11> */
.L_x_93:
        /* <DEDUP_REMOVED lines=23> */
.L_x_94:
[----:B------:R-:W-:Y:S05]  /*1630*/  BSYNC B0 ;  /* 0x0000000000007941 */ /* 0x000fea0003800000 */
.L_x_92:
        /* <DEDUP_REMOVED lines=27> */
.L_x_96:
        /* <DEDUP_REMOVED lines=23> */
.L_x_97:
[----:B------:R-:W-:Y:S05]  /*1960*/  BSYNC B0 ;  /* 0x0000000000007941 */ /* 0x000fea0003800000 */
.L_x_95:
        /* <DEDUP_REMOVED lines=26> */
.L_x_99:
        /* <DEDUP_REMOVED lines=23> */
.L_x_100:
[----:B------:R-:W-:Y:S05]  /*1c80*/  BSYNC B0 ;  /* 0x0000000000007941 */ /* 0x000fea0003800000 */
.L_x_98:
[----:B------:R-:W0:Y:S02]  /*1c90*/  LDC.64 R8, c[0x0][R8+0x2c8] ;  /* 0x0000b20008087b82 */ /* 0x000e240000000a00 */
[-C--:B0-----:R-:W-:Y:S02]  /*1ca0*/  IMAD R9, R9, R10.reuse, RZ ;  /* 0x0000000a09097224 */ /* 0x081fe400078e02ff */
[----:B------:R-:W-:-:S04]  /*1cb0*/  IMAD.WIDE.U32 R16, R8, R10, R16 ;  /* 0x0000000a08107225 */ /* 0x000fc800078e0010 */
[----:B------:R-:W-:-:S04]  /*1cc0*/  IMAD R9, R8, R15, R9 ;  /* 0x0000000f08097224 */ /* 0x000fc800078e0209 */
[----:B------:R-:W-:-:S07]  /*1cd0*/  IMAD.IADD R17, R17, 0x1, R9 ;  /* 0x0000000111117824 */ /* 0x000fce00078e0209 */
.L_x_91:
[----:B------:R-:W-:Y:S02]  /*1ce0*/  ULDC.64 UR8, c[0x0][0x620] ;  /* 0x0001880000087ab9 */ /* 0x000fe40000000a00 */
[----:B------:R-:W-:Y:S02]  /*1cf0*/  IMAD R11, R13, UR8, RZ ;  /* 0x000000080d0b7c24 */ /* 0x000fe4000f8e02ff */
[C---:B------:R-:W-:Y:S01]  /*1d00*/  IMAD.WIDE.U32 R8, R28.reuse, UR8, R16 ;  /* 0x000000081c087c25 */ /* 0x040fe2000f8e0010 */
[----:B------:R-:W0:Y:S03]  /*1d10*/  LDC.64 R12, c[0x0][0x6f8] ;  /* 0x0001be00ff0c7b82 */ /* 0x000e260000000a00 */
[----:B------:R-:W-:Y:S01]  /*1d20*/  IMAD R11, R28, UR9, R11 ;  /* 0x000000091c0b7c24 */ /* 0x000fe2000f8e020b */
[----:B------:R-:W-:Y:S02]  /*1d30*/  ULDC.64 UR8, c[0x0][0x550] ;  /* 0x0001540000087ab9 */ /* 0x000fe40000000a00 */
[----:B------:R-:W-:-:S02]  /*1d40*/  LEA R10, P0, R8, UR8, 0x2 ;  /* 0x00000008080a7c11 */ /* 0x000fc4000f8010ff */
[----:B------:R-:W-:-:S04]  /*1d50*/  IADD3 R9, R9, R11, RZ ;  /* 0x0000000b09097210 */ /* 0x000fc80007ffe0ff */
[----:B------:R-:W-:-:S05]  /*1d60*/  LEA.HI.X R11, R8, UR9, R9, 0x2, P0 ;  /* 0x00000009080b7c11 */ /* 0x000fca00080f1409 */
[----:B------:R-:W0:Y:S01]  /*1d70*/  LDG.E R15, desc[UR6][R10.64] ;  /* 0x000000060a0f7981 */ /* 0x000e22000c1e1900 */
[----:B------:R-:W-:Y:S01]  /*1d80*/  BSSY B0, `(.L_x_101) ;  /* 0x0000023000007945 */ /* 0x000fe20003800000 */
[C---:B0-----:R-:W-:Y:S02]  /*1d90*/  FSETP.GTU.FTZ.AND P0, PT, R15.reuse, R13, PT ;  /* 0x0000000d0f00720b */ /* 0x041fe40003f1c000 */
[----:B------:R-:W-:-:S04]  /*1da0*/  FSETP.GE.FTZ.AND P1, PT, R15, R12, PT ;  /* 0x0000000c0f00720b */ /* 0x000fc80003f36000 */
[----:B------:R-:W-:-:S13]  /*1db0*/  PLOP3.LUT P0, PT, P1, P0, PT, 0x8a, 0x0 ;  /* 0x000000000000781c */ /* 0x000fda0000f01172 */
[----:B------:R-:W-:Y:S05]  /*1dc0*/  @P0 BRA `(.L_x_102) ;  /* 0x0000000000780947 */ /* 0x000fea0003800000 */
[----:B------:R-:W-:Y:S02]  /*1dd0*/  ULDC.64 UR8, c[0x0][0x7d8] ;  /* 0x0001f60000087ab9 */ /* 0x000fe40000000a00 */
[----:B------:R-:W-:Y:S02]  /*1de0*/  IMAD R11, R5, UR8, RZ ;  /* 0x00000008050b7c24 */ /* 0x000fe4000f8e02ff */
[----:B------:R-:W-:-:S04]  /*1df0*/  IMAD.WIDE.U32 R8, R2, UR8, RZ ;  /* 0x0000000802087c25 */ /* 0x000fc8000f8e00ff */
[----:B------:R-:W-:Y:S01]  /*1e00*/  IMAD R11, R2, UR9, R11 ;  /* 0x00000009020b7c24 */ /* 0x000fe2000f8e020b */
[----:B------:R-:W-:Y:S02]  /*1e10*/  ULDC.64 UR8, c[0x0][0x708] ;  /* 0x0001c20000087ab9 */ /* 0x000fe40000000a00 */
[----:B------:R-:W-:Y:S01]  /*1e20*/  LEA R10, P0, R8, UR8, 0x2 ;  /* 0x00000008080a7c11 */ /* 0x000fe2000f8010ff */
[----:B------:R-:W-:-:S05]  /*1e30*/  IMAD.IADD R9, R9, 0x1, R11 ;  /* 0x0000000109097824 */ /* 0x000fca00078e020b */
[----:B------:R-:W-:Y:S01]  /*1e40*/  LEA.HI.X R11, R8, UR9, R9, 0x2, P0 ;  /* 0x00000009080b7c11 */ /* 0x000fe200080f1409 */
[----:B------:R-:W-:-:S04]  /*1e50*/  ULDC.64 UR8, c[0x0][0x6f0] ;  /* 0x0001bc0000087ab9 */ /* 0x000fc80000000a00 */
        /* <DEDUP_REMOVED lines=8> */
[----:B------:R-:W-:Y:S01]  /*1ee0*/  ISETP.NE.AND.EX P0, PT, R8, UR9, PT, P0 ;  /* 0x0000000908007c0c */ /* 0x000fe2000bf05300 */
[----:B------:R-:W-:-:S03]  /*1ef0*/  ULDC.64 UR8, c[0x0][0x2e0] ;  /* 0x0000b80000087ab9 */ /* 0x000fc60000000a00 */
[----:B------:R-:W-:-:S04]  /*1f00*/  SEL R9, RZ, 0xffffffff, P0 ;  /* 0xffffffffff097807 */ /* 0x000fc80000000000 */
[----:B0-----:R-:W-:-:S04]  /*1f10*/  IADD3 R10, P0, R12, R9, RZ ;  /* 0x000000090c0a7210 */ /* 0x001fc80007f1e0ff */
[----:B------:R-:W-:-:S05]  /*1f20*/  IADD3.X R8, R8, R9, RZ, P0, !PT ;  /* 0x0000000908087210 */ /* 0x000fca00007fe4ff */
[----:B------:R-:W-:Y:S02]  /*1f30*/  IMAD R11, R8, UR8, RZ ;  /* 0x00000008080b7c24 */ /* 0x000fe4000f8e02ff */
[----:B------:R-:W-:-:S04]  /*1f40*/  IMAD.WIDE.U32 R8, R10, UR8, RZ ;  /* 0x000000080a087c25 */ /* 0x000fc8000f8e00ff */
[----:B------:R-:W-:Y:S01]  /*1f50*/  IMAD R11, R10, UR9, R11 ;  /* 0x000000090a0b7c24 */ /* 0x000fe2000f8e020b */
[----:B------:R-:W-:Y:S02]  /*1f60*/  ULDC.64 UR8, c[0x0][0x210] ;  /* 0x0000840000087ab9 */ /* 0x000fe40000000a00 */
[----:B------:R-:W-:Y:S01]  /*1f70*/  LEA R10, P0, R8, UR8, 0x2 ;  /* 0x00000008080a7c11 */ /* 0x000fe2000f8010ff */
[----:B------:R-:W-:-:S05]  /*1f80*/  IMAD.IADD R9, R9, 0x1, R11 ;  /* 0x0000000109097824 */ /* 0x000fca00078e020b */
[----:B------:R-:W-:-:S05]  /*1f90*/  LEA.HI.X R11, R8, UR9, R9, 0x2, P0 ;  /* 0x00000009080b7c11 */ /* 0x000fca00080f1409 */
[----:B--2---:R0:W-:Y:S02]  /*1fa0*/  REDG.E.ADD.F32.FTZ.RN.STRONG.GPU desc[UR6][R10.64], R13 ;  /* 0x0000000d0a0079a6 */ /* 0x0041e4000c10f386 */
.L_x_102:
[----:B------:R-:W-:Y:S05]  /*1fb0*/  BSYNC B0 ;  /* 0x0000000000007941 */ /* 0x000fea0003800000 */
.L_x_101:
[----:B------:R-:W1:Y:S01]  /*1fc0*/  LDC R8, c[0x0][0xc] ;  /* 0x00000300ff087b82 */ /* 0x000e620000000800 */
[----:B------:R-:W-:Y:S01]  /*1fd0*/  ULDC.64 UR8, c[0x0][0x700] ;  /* 0x0001c00000087ab9 */ /* 0x000fe20000000a00 */
[----:B-1----:R-:W-:-:S05]  /*1fe0*/  IMAD R9, R8, UR4, RZ ;  /* 0x0000000408097c24 */ /* 0x002fca000f8e02ff */
[----:B------:R-:W-:-:S04]  /*1ff0*/  IADD3 R2, P0, R9, R2, RZ ;  /* 0x0000000209027210 */ /* 0x000fc80007f1e0ff */
[----:B------:R-:W-:Y:S02]  /*2000*/  IADD3.X R5, RZ, R5, RZ, P0, !PT ;  /* 0x00000005ff057210 */ /* 0x000fe400007fe4ff */
[----:B------:R-:W-:-:S04]  /*2010*/  ISETP.GE.U32.AND P0, PT, R2, UR8, PT ;  /* 0x0000000802007c0c */ /* 0x000fc8000bf06070 */
[----:B------:R-:W-:-:S13]  /*2020*/  ISETP.GE.AND.EX P0, PT, R5, UR9, PT, P0 ;  /* 0x0000000905007c0c */ /* 0x000fda000bf06300 */
[----:B------:R-:W-:Y:S05]  /*2030*/  @!P0 BRA `(.L_x_103) ;  /* 0xffffffe4004c8947 */ /* 0x000fea000383ffff */
[----:B------:R-:W-:Y:S05]  /*2040*/  EXIT ;  /* 0x000000000000794d */ /* 0x000fea0003800000 */
        .weak           $__internal_2_$__cuda_sm20_div_s64
        .type           $__internal_2_$__cuda_sm20_div_s64,@function
        .size           $__internal_2_$__cuda_sm20_div_s64,(.L_x_3532 - $__internal_2_$__cuda_sm20_div_s64)
$__internal_2_$__cuda_sm20_div_s64:
        /* <DEDUP_REMOVED lines=83> */
[----:B------:R-:W-:Y:S05]  /*2580*/  RET.REL.NODEC R14 `(_ZN2at4cuda17kernelHistogram1DIfflLi1ELi2ELin1ELNS0_23CUDAHistogramMemoryTypeE1EZNS0_21CUDA_tensor_histogramIffLb0EEEbNS_6TensorES4_S4_lNS_14AccumulateTypeIT0_Lb1EE4typeES8_NS0_13TensorArgTypeES9_S9_EUllE_EEvNS0_6detail10TensorInfoIT_T1_EESF_NSC_IKS6_SE_EElS8_S8_SE_T6_) ;  /* 0xffffffd80e9c7950 */ /* 0x000fea0003c3ffff */
.L_x_104:
        /* <DEDUP_REMOVED lines=15> */
.L_x_3532:


//--------------------- .text._ZN2at4cuda17kernelHistogram1DIfflLi1ELi2ELin1ELNS0_23CUDAHistogramMemoryTypeE0EZNS0_21CUDA_tensor_histogramIffLb0EEEbNS_6TensorES4_S4_lNS_14AccumulateTypeIT0_Lb1EE4typeES8_NS0_13TensorArgTypeES9_S9_EUllE_EEvNS0_6detail10TensorInfoIT_T1_EESF_NSC_IKS6_SE_EElS8_S8_SE_T6_ --------------------------
	.section	.text._ZN2at4cuda17kernelHistogram1DIfflLi1ELi2ELin1ELNS0_23CUDAHistogramMemoryTypeE0EZNS0_21CUDA_tensor_histogramIffLb0EEEbNS_6TensorES4_S4_lNS_14AccumulateTypeIT0_Lb1EE4typeES8_NS0_13TensorArgTypeES9_S9_EUllE_EEvNS0_6detail10TensorInfoIT_T1_EESF_NSC_IKS6_SE_EElS8_S8_SE_T6_,"ax",@progbits
	.align	128
        .global         _ZN2at4cuda17kernelHistogram1DIfflLi1ELi2ELin1ELNS0_23CUDAHistogramMemoryTypeE0EZNS0_21CUDA_tensor_histogramIffLb0EEEbNS_6TensorES4_S4_lNS_14AccumulateTypeIT0_Lb1EE4typeES8_NS0_13TensorArgTypeES9_S9_EUllE_EEvNS0_6detail10TensorInfoIT_T1_EESF_NSC_IKS6_SE_EElS8_S8_SE_T6_
        .type           _ZN2at4cuda17kernelHistogram1DIfflLi1ELi2ELin1ELNS0_23CUDAHistogramMemoryTypeE0EZNS0_21CUDA_tensor_histogramIffLb0EEEbNS_6TensorES4_S4_lNS_14AccumulateTypeIT0_Lb1EE4typeES8_NS0_13TensorArgTypeES9_S9_EUllE_EEvNS0_6detail10TensorInfoIT_T1_EESF_NSC_IKS6_SE_EElS8_S8_SE_T6_,@function
        .size           _ZN2at4cuda17kernelHistogram1DIfflLi1ELi2ELin1ELNS0_23CUDAHistogramMemoryTypeE0EZNS0_21CUDA_tensor_histogramIffLb0EEEbNS_6TensorES4_S4_lNS_14AccumulateTypeIT0_Lb1EE4typeES8_NS0_13TensorArgTypeES9_S9_EUllE_EEvNS0_6detail10TensorInfoIT_T1_EESF_NSC_IKS6_SE_EElS8_S8_SE_T6_,(.L_x_3533 - _ZN2at4cuda17kernelHistogram1DIfflLi1ELi2ELin1ELNS0_23CUDAHistogramMemoryTypeE0EZNS0_21CUDA_tensor_histogramIffLb0EEEbNS_6TensorES4_S4_lNS_14AccumulateTypeIT0_Lb1EE4typeES8_NS0_13TensorArgTypeES9_S9_EUllE_EEvNS0_6detail10TensorInfoIT_T1_EESF_NSC_IKS6_SE_EElS8_S8_SE_T6_)
        .other          _ZN2at4cuda17kernelHistogram1DIfflLi1ELi2ELin1ELNS0_23CUDAHistogramMemoryTypeE0EZNS0_21CUDA_tensor_histogramIffLb0EEEbNS_6TensorES4_S4_lNS_14AccumulateTypeIT0_Lb1EE4typeES8_NS0_13TensorArgTypeES9_S9_EUllE_EEvNS0_6detail10TensorInfoIT_T1_EESF_NSC_IKS6_SE_EElS8_S8_SE_T6_,@"STO_CUDA_ENTRY STV_DEFAULT"
_ZN2at4cuda17kernelHistogram1DIfflLi1ELi2ELin1ELNS0_23CUDAHistogramMemoryTypeE0EZNS0_21CUDA_tensor_histogramIffLb0EEEbNS_6TensorES4_S4_lNS_14AccumulateTypeIT0_Lb1EE4typeES8_NS0_13TensorArgTypeES9_S9_EUllE_EEvNS0_6detail10TensorInfoIT_T1_EESF_NSC_IKS6_SE_EElS8_S8_SE_T6_:
.text._ZN2at4cuda17kernelHistogram1DIfflLi1ELi2ELin1ELNS0_23CUDAHistogramMemoryTypeE0EZNS0_21CUDA_tensor_histogramIffLb0EEEbNS_6TensorES4_S4_lNS_14AccumulateTypeIT0_Lb1EE4typeES8_NS0_13TensorArgTypeES9_S9_EUllE_EEvNS0_6detail10TensorInfoIT_T1_EESF_NSC_IKS6_SE_EElS8_S8_SE_T6_:
        /* <DEDUP_REMOVED lines=13> */
.L_x_107:
[----:B------:R-:W-:Y:S02]  /*00d0*/  LEA R2, R5, R0, 0x2 ;  /* 0x0000000005027211 */ /* 0x000fe400078e10ff */
[----:B-1----:R-:W-:-:S03]  /*00e0*/  IADD3 R5, P0, R4, R5, RZ ;  /* 0x0000000504057210 */ /* 0x002fc60007f1e0ff */
[----:B------:R0:W-:Y:S02]  /*00f0*/  STS [R2], RZ ;  /* 0x000000ff02007388 */ /* 0x0001e40000000800 */
[----:B------:R-:W-:Y:S01]  /*0100*/  IMAD.X R3, RZ, RZ, R3, P0 ;  /* 0x000000ffff037224 */ /* 0x000fe200000e0603 */
[----:B------:R-:W-:-:S04]  /*0110*/  ISETP.GE.U32.AND P0, PT, R5, UR4, PT ;  /* 0x0000000405007c0c */ /* 0x000fc8000bf06070 */
[----:B------:R-:W-:-:S13]  /*0120*/  ISETP.GE.AND.EX P0, PT, R3, UR5, PT, P0 ;  /* 0x0000000503007c0c */ /* 0x000fda000bf06300 */
[----:B0-----:R-:W-:Y:S05]  /*0130*/  @!P0 BRA `(.L_x_107) ;  /* 0xfffffffc00e48947 */ /* 0x001fea000383ffff */
.L_x_106:
[----:B------:R-:W-:Y:S05]  /*0140*/  BSYNC B0 ;  /* 0x0000000000007941 */ /* 0x000fea0003800000 */
.L_x_105:
        /* <DEDUP_REMOVED lines=14> */
[----:B------:R-:W0:Y:S01]  /*0230*/  S2R R3, SR_CgaCtaId ;  /* 0x0000000000037919 */ /* 0x000e220000008800 */
[----:B------:R-:W1:Y:S01]  /*0240*/  LDC.64 R8, c[0x0][0x6f8] ;  /* 0x0001be00ff087b82 */ /* 0x000e620000000a00 */
[----:B------:R-:W-:Y:S01]  /*0250*/  MOV R2, 0x400 ;  /* 0x0000040000027802 */ /* 0x000fe20000000f00 */
[----:B------:R-:W-:Y:S01]  /*0260*/  ULDC UR4, c[0x0][0xc] ;  /* 0x0000030000047ab9 */ /* 0x000fe20000000800 */
[----:B------:R-:W-:Y:S02]  /*0270*/  IMAD.MOV.U32 R15, RZ, RZ, RZ ;  /* 0x000000ffff0f7224 */ /* 0x000fe400078e00ff */
[----:B-1----:R-:W-:Y:S01]  /*0280*/  FADD.FTZ R8, R9, -R8 ;  /* 0x8000000809087221 */ /* 0x002fe20000010000 */
[----:B0-----:R-:W-:Y:S01]  /*0290*/  LEA R2, R3, R2, 0x18 ;  /* 0x0000000203027211 */ /* 0x001fe200078ec0ff */
[----:B------:R-:W-:-:S07]  /*02a0*/  IMAD R3, R13, UR4, RZ ;  /* 0x000000040d037c24 */ /* 0x000fce000f8e02ff */
.L_x_113:
[----:B------:R-:W-:Y:S05]  /*02b0*/  YIELD ;  /* 0x0000000000007946 */ /* 0x000fea0003800000 */
[----:B------:R-:W-:Y:S01]  /*02c0*/  ULDC.64 UR4, c[0x0][0x620] ;  /* 0x0001880000047ab9 */ /* 0x000fe20000000a00 */
[----:B------:R-:W0:Y:S01]  /*02d0*/  LDC.64 R10, c[0x0][0x6f8] ;  /* 0x0001be00ff0a7b82 */ /* 0x000e220000000a00 */
[----:B------:R-:W-:Y:S02]  /*02e0*/  IMAD R7, R15, UR4, RZ ;  /* 0x000000040f077c24 */ /* 0x000fe4000f8e02ff */
[----:B------:R-:W-:-:S04]  /*02f0*/  IMAD.WIDE.U32 R4, R0, UR4, RZ ;  /* 0x0000000400047c25 */ /* 0x000fc8000f8e00ff */
[----:B------:R-:W-:Y:S01]  /*0300*/  IMAD R7, R0, UR5, R7 ;  /* 0x0000000500077c24 */ /* 0x000fe2000f8e0207 */
[----:B------:R-:W-:Y:S02]  /*0310*/  ULDC.64 UR4, c[0x0][0x550] ;  /* 0x0001540000047ab9 */ /* 0x000fe40000000a00 */
[----:B------:R-:W-:Y:S02]  /*0320*/  LEA R6, P0, R4, UR4, 0x2 ;  /* 0x0000000404067c11 */ /* 0x000fe4000f8010ff */
        /* <DEDUP_REMOVED lines=16> */
[----:B------:R-:W-:-:S05]  /*0430*/  ULDC.64 UR4, c[0x0][0x6f0] ;  /* 0x0001bc0000047ab9 */ /* 0x000fca0000000a00 */
[----:B------:R0:W5:Y:S01]  /*0440*/  LDG.E R7, desc[UR6][R6.64] ;  /* 0x0000000606077981 */ /* 0x000162000c1e1900 */
[----:B------:R-:W1:Y:S01]  /*0450*/  MUFU.RCP R4, R8 ;  /* 0x0000000800047308 */ /* 0x000e620000001000 */
[----:B------:R-:W-:-:S04]  /*0460*/  FADD.FTZ R5, R9, -R10 ;  /* 0x8000000a09057221 */ /* 0x000fc80000010000 */
[----:B------:R-:W-:-:S04]  /*0470*/  FMUL.FTZ R5, R12, R5 ;  /* 0x000000050c057220 */ /* 0x000fc80000410000 */
[----:B-1----:R-:W-:-:S06]  /*0480*/  FMUL.FTZ R5, R5, R4 ;  /* 0x0000000405057220 */ /* 0x002fcc0000410000 */
[----:B------:R-:W1:Y:S02]  /*0490*/  F2I.FTZ.TRUNC.NTZ R5, R5 ;  /* 0x0000000500057305 */ /* 0x000e64000021f100 */
[C---:B-1----:R-:W-:Y:S01]  /*04a0*/  ISETP.NE.U32.AND P0, PT, R5.reuse, UR4, PT ;  /* 0x0000000405007c0c */ /* 0x042fe2000bf05070 */
[----:B------:R-:W-:Y:S01]  /*04b0*/  VIADD R9, R5, 0xffffffff ;  /* 0xffffffff05097836 */ /* 0x000fe20000000000 */
[----:B------:R-:W-:-:S04]  /*04c0*/  SHF.R.S32.HI R4, RZ, 0x1f, R5 ;  /* 0x0000001fff047819 */ /* 0x000fc80000011405 */
[----:B------:R-:W-:-:S13]  /*04d0*/  ISETP.NE.AND.EX P0, PT, R4, UR5, PT, P0 ;  /* 0x0000000504007c0c */ /* 0x000fda000bf05300 */
[----:B------:R-:W-:-:S05]  /*04e0*/  @P0 IADD3 R9, R5, RZ, RZ ;  /* 0x000000ff05090210 */ /* 0x000fca0007ffe0ff */
[----:B0-----:R-:W-:-:S07]  /*04f0*/  IMAD R9, R9, 0x4, R2 ;  /* 0x0000000409097824 */ /* 0x001fce00078e0202 */
.L_x_112:
[----:B------:R-:W0:Y:S02]  /*0500*/  LDS R4, [R9] ;  /* 0x0000000009047984 */ /* 0x000e240000000800 */
[----:B0----5:R-:W-:-:S06]  /*0510*/  FADD R5, R7, R4 ;  /* 0x0000000407057221 */ /* 0x021fcc0000000000 */
[----:B------:R-:W0:Y:S02]  /*0520*/  ATOMS.CAST.SPIN R5, [R9], R4, R5 ;  /* 0x000000040905738d */ /* 0x000e240001800005 */
[----:B0-----:R-:W-:-:S13]  /*0530*/  ISETP.EQ.U32.AND P0, PT, R5, 0x1, PT ;  /* 0x000000010500780c */ /* 0x001fda0003f02070 */
[----:B------:R-:W-:Y:S05]  /*0540*/  @!P0 BRA `(.L_x_112) ;  /* 0xfffffffc00ec8947 */ /* 0x000fea000383ffff */
.L_x_111:
[----:B------:R-:W-:Y:S05]  /*0550*/  BSYNC B0 ;  /* 0x0000000000007941 */ /* 0x000fea0003800000 */
.L_x_110:
[----:B------:R-:W-:Y:S01]  /*0560*/  IADD3 R0, P0, R3, R0, RZ ;  /* 0x0000000003007210 */ /* 0x000fe20007f1e0ff */
[----:B------:R-:W-:-:S04]  /*0570*/  ULDC.64 UR4, c[0x0][0x700] ;  /* 0x0001c00000047ab9 */ /* 0x000fc80000000a00 */
[----:B------:R-:W-:Y:S01]  /*0580*/  IMAD.X R15, RZ, RZ, R15, P0 ;  /* 0x000000ffff0f7224 */ /* 0x000fe200000e060f */
[----:B------:R-:W-:-:S04]  /*0590*/  ISETP.GE.U32.AND P0, PT, R0, UR4, PT ;  /* 0x0000000400007c0c */ /* 0x000fc8000bf06070 */
[----:B------:R-:W-:-:S13]  /*05a0*/  ISETP.GE.AND.EX P0, PT, R15, UR5, PT, P0 ;  /* 0x000000050f007c0c */ /* 0x000fda000bf06300 */
[----:B------:R-:W-:Y:S05]  /*05b0*/  @!P0 BRA `(.L_x_113) ;  /* 0xfffffffc003c8947 */ /* 0x000fea000383ffff */
[----:B------:R-:W-:Y:S05]  /*05c0*/  BRA `(.L_x_108) ;  /* 0x0000001800d47947 */ /* 0x000fea0003800000 */
.L_x_109:
[----:B------:R-:W0:Y:S01]  /*05d0*/  LDC.64 R4, c[0x0][0x6f8] ;  /* 0x0001be00ff047b82 */ /* 0x000e220000000a00 */
[----:B------:R-:W-:Y:S01]  /*05e0*/  LOP3.LUT R2, RZ, R3, RZ, 0x33, !PT ;  /* 0x00000003ff027212 */ /* 0x000fe200078e33ff */
[----:B------:R-:W-:Y:S02]  /*05f0*/  IMAD.MOV.U32 R11, RZ, RZ, R0 ;  /* 0x000000ffff0b7224 */ /* 0x000fe400078e0000 */
[----:B------:R-:W-:Y:S01]  /*0600*/  IMAD.MOV.U32 R9, RZ, RZ, RZ ;  /* 0x000000ffff097224 */ /* 0x000fe200078e00ff */
[----:B------:R-:W-:-:S04]  /*0610*/  VIMNMX R2, R2, -0x3, !PT ;  /* 0xfffffffd02027848 */ /* 0x000fc80007fe0100 */
[----:B------:R-:W-:-:S04]  /*0620*/  IADD3 R2, R2, R3, RZ ;  /* 0x0000000302027210 */ /* 0x000fc80007ffe0ff */
[C---:B------:R-:W-:Y:S01]  /*0630*/  IADD3 R8, R2.reuse, 0x1, RZ ;  /* 0x0000000102087810 */ /* 0x040fe20007ffe0ff */
[----:B------:R-:W-:Y:S02]  /*0640*/  VIADD R7, R2, 0x2 ;  /* 0x0000000202077836 */ /* 0x000fe40000000000 */
[----:B0-----:R-:W-:-:S07]  /*0650*/  FADD.FTZ R10, R5, -R4 ;  /* 0x80000004050a7221 */ /* 0x001fce0000010000 */
.L_x_141:
[----:B------:R-:W-:Y:S01]  /*0660*/  ISETP.GE.U32.AND P0, PT, R8, 0x3, PT ;  /* 0x000000030800780c */ /* 0x000fe20003f06070 */
[----:B------:R-:W-:Y:S05]  /*0670*/  YIELD ;  /* 0x0000000000007946 */ /* 0x000fea0003800000 */
[----:B------:R-:W-:Y:S01]  /*0680*/  ULDC UR4, c[0x0][0x6e8] ;  /* 0x0001ba0000047ab9 */ /* 0x000fe20000000800 */
[----:B------:R-:W-:Y:S01]  /*0690*/  LOP3.LUT R6, R7, 0x3, RZ, 0xc0, !PT ;  /* 0x0000000307067812 */ /* 0x000fe200078ec0ff */
[----:B------:R-:W-:Y:S01]  /*06a0*/  IMAD.U32 R5, RZ, RZ, UR4 ;  /* 0x00000004ff057e24 */ /* 0x000fe2000f8e00ff */
[----:B------:R-:W-:Y:S01]  /*06b0*/  CS2R R18, SRZ ;  /* 0x0000000000127805 */ /* 0x000fe2000001ff00 */
[----:B------:R-:W-:Y:S01]  /*06c0*/  IMAD.MOV.U32 R16, RZ, RZ, R11 ;  /* 0x000000ffff107224 */ /* 0x000fe200078e000b */
[----:B------:R-:W-:-:S02]  /*06d0*/  MOV R17, R9 ;  /* 0x0000000900117202 */ /* 0x000fc40000000f00 */
[----:B------:R-:W-:Y:S05]  /*06e0*/  @!P0 BRA `(.L_x_114) ;  /* 0x0000000c004c8947 */ /* 0x000fea0003800000 */
[----:B------:R-:W-:-:S07]  /*06f0*/  IMAD.IADD R4, R7, 0x1, -R6 ;  /* 0x0000000107047824 */ /* 0x000fce00078e0a06 */
.L_x_127:
[----:B------:R-:W-:Y:S01]  /*0700*/  UMOV UR4, 0x340 ;  /* 0x0000034000047882 */ /* 0x000fe20000000000 */
[----:B------:R-:W-:Y:S01]  /*0710*/  IADD3 R4, R4, -0x4, RZ ;  /* 0xfffffffc04047810 */ /* 0x000fe20007ffe0ff */
[----:B------:R-:W-:Y:S01]  /*0720*/  BSSY B0, `(.L_x_115) ;  /* 0x000002d000007945 */ /* 0x000fe20003800000 */
[----:B------:R-:W-:Y:S02]  /*0730*/  LEA R3, R5, UR4, 0x3 ;  /* 0x0000000405037c11 */ /* 0x000fe4000f8e18ff */
[----:B------:R-:W-:Y:S02]  /*0740*/  ISETP.NE.AND P2, PT, R4, RZ, PT ;  /* 0x000000ff0400720c */ /* 0x000fe40003f45270 */
[----:B------:R-:W0:Y:S02]  /*0750*/  LDC.64 R22, c[0x0][R3+0x210] ;  /* 0x0000840003167b82 */ /* 0x000e240000000a00 */
        /* <DEDUP_REMOVED lines=8> */
[----:B------:R-:W-:Y:S05]  /*07e0*/  CALL.REL.NOINC `($__internal_3_$__cuda_sm20_div_s64) ;  /* 0x0000001800b87944 */ /* 0x000fea0003c00000 */
[----:B------:R-:W-:Y:S01]  /*07f0*/  IADD3 R25, P0, RZ, -R21, RZ ;  /* 0x80000015ff197210 */ /* 0x000fe20007f1e0ff */
[----:B------:R-:W-:Y:S01]  /*0800*/  IMAD.MOV.U32 R32, RZ, RZ, R21 ;  /* 0x000000ffff207224 */ /* 0x000fe200078e0015 */
[----:B------:R-:W-:-:S03]  /*0810*/  MOV R33, R2 ;  /* 0x0000000200217202 */ /* 0x000fc60000000f00 */
[----:B------:R-:W-:Y:S02]  /*0820*/  IMAD.X R15, RZ, RZ, ~R2, P0 ;  /* 0x000000ffff0f7224 */ /* 0x000fe400000e0e02 */
[----:B------:R-:W-:-:S04]  /*0830*/  IMAD.WIDE.U32 R16, R22, R25, R16 ;  /* 0x0000001916107225 */ /* 0x000fc800078e0010 */
[----:B------:R-:W-:-:S04]  /*0840*/  IMAD R15, R15, R22, RZ ;  /* 0x000000160f0f7224 */ /* 0x000fc800078e02ff */
[----:B------:R-:W-:Y:S01]  /*0850*/  IMAD R15, R23, R25, R15 ;  /* 0x00000019170f7224 */ /* 0x000fe200078e020f */
[----:B------:R-:W-:-:S03]  /*0860*/  MOV R23, R16 ;  /* 0x0000001000177202 */ /* 0x000fc60000000f00 */
[----:B------:R-:W-:Y:S01]  /*0870*/  IMAD.IADD R15, R17, 0x1, R15 ;  /* 0x00000001110f7824 */ /* 0x000fe200078e020f */
[----:B------:R-:W-:Y:S06]  /*0880*/  BRA `(.L_x_117) ;  /* 0x0000000000587947 */ /* 0x000fec0003800000 */
.L_x_116:
[----:B------:R-:W0:Y:S01]  /*0890*/  I2F.U32.RP R0, R22 ;  /* 0x0000001600007306 */ /* 0x000e220000209000 */
[----:B------:R-:W-:Y:S01]  /*08a0*/  IMAD.MOV R15, RZ, RZ, -R22 ;  /* 0x000000ffff0f7224 */ /* 0x000fe200078e0a16 */
[----:B------:R-:W-:Y:S01]  /*08b0*/  ISETP.NE.U32.AND P3, PT, R22, RZ, PT ;  /* 0x000000ff1600720c */ /* 0x000fe20003f65070 */
[----:B------:R-:W-:-:S05]  /*08c0*/  IMAD.MOV.U32 R33, RZ, RZ, RZ ;  /* 0x000000ffff217224 */ /* 0x000fca00078e00ff */
[----:B0-----:R-:W0:Y:S02]  /*08d0*/  MUFU.RCP R0, R0 ;  /* 0x0000000000007308 */ /* 0x001e240000001000 */
[----:B0-----:R-:W-:-:S06]  /*08e0*/  VIADD R20, R0, 0xffffffe ;  /* 0x0ffffffe00147836 */ /* 0x001fcc0000000000 */
        /* <DEDUP_REMOVED lines=8> */
[----:B------:R-:W-:Y:S01]  /*0970*/  @P0 IMAD.IADD R15, R15, 0x1, -R22 ;  /* 0x000000010f0f0824 */ /* 0x000fe200078e0a16 */
[----:B------:R-:W-:-:S04]  /*0980*/  @P0 IADD3 R32, R32, 0x1, RZ ;  /* 0x0000000120200810 */ /* 0x000fc80007ffe0ff */
[----:B------:R-:W-:Y:S02]  /*0990*/  ISETP.GE.U32.AND P1, PT, R15, R22, PT ;  /* 0x000000160f00720c */ /* 0x000fe40003f26070 */
[----:B------:R-:W-:-:S11]  /*09a0*/  MOV R15, RZ ;  /* 0x000000ff000f7202 */ /* 0x000fd60000000f00 */
[----:B------:R-:W-:Y:S01]  /*09b0*/  @P1 VIADD R32, R32, 0x1 ;  /* 0x0000000120201836 */ /* 0x000fe20000000000 */
[----:B------:R-:W-:-:S05]  /*09c0*/  @!P3 LOP3.LUT R32, RZ, R22, RZ, 0x33, !PT ;  /* 0x00000016ff20b212 */ /* 0x000fca00078e33ff */
[----:B------:R-:W-:-:S04]  /*09d0*/  IMAD.MOV R23, RZ, RZ, -R32 ;  /* 0x000000ffff177224 */ /* 0x000fc800078e0a20 */
[----:B------:R-:W-:-:S07]  /*09e0*/  IMAD R23, R22, R23, R16 ;  /* 0x0000001716177224 */ /* 0x000fce00078e0210 */
.L_x_117:
[----:B------:R-:W-:Y:S05]  /*09f0*/  BSYNC B0 ;  /* 0x0000000000007941 */ /* 0x000fea0003800000 */
.L_x_115:
[----:B------:R-:W0:Y:S01]  /*0a00*/  LDC.64 R16, c[0x0][R3+0x208] ;  /* 0x0000820003107b82 */ /* 0x000e220000000a00 */
[----:B------:R-:W-:Y:S07]  /*0a10*/  BSSY B0, `(.L_x_118) ;  /* 0x0000030000007945 */ /* 0x000fee0003800000 */
        /* <DEDUP_REMOVED lines=8> */
[----:B------:R-:W-:Y:S01]  /*0aa0*/  MOV R28, R32 ;  /* 0x00000020001c7202 */ /* 0x000fe20000000f00 */
[----:B------:R-:W-:Y:S01]  /*0ab0*/  IMAD.MOV.U32 R29, RZ, RZ, R33 ;  /* 0x000000ffff1d7224 */ /* 0x000fe200078e0021 */
[----:B------:R-:W-:Y:S01]  /*0ac0*/  MOV R0, R17 ;  /* 0x0000001100007202 */ /* 0x000fe20000000f00 */
[----:B------:R-:W-:Y:S01]  /*0ad0*/  IMAD.MOV.U32 R2, RZ, RZ, R16 ;  /* 0x000000ffff027224 */ /* 0x000fe200078e0010 */
[----:B------:R-:W-:-:S07]  /*0ae0*/  MOV R15, 0xb00 ;  /* 0x00000b00000f7802 */ /* 0x000fce0000000f00 */
[----:B------:R-:W-:Y:S05]  /*0af0*/  CALL.REL.NOINC `($__internal_3_$__cuda_sm20_div_s64) ;  /* 0x0000001400f47944 */ /* 0x000fea0003c00000 */
[----:B------:R-:W-:Y:S01]  /*0b00*/  IADD3 R19, P0, RZ, -R21, RZ ;  /* 0x80000015ff137210 */ /* 0x000fe20007f1e0ff */
[----:B------:R-:W-:Y:S01]  /*0b10*/  IMAD.MOV.U32 R24, RZ, RZ, R32 ;  /* 0x000000ffff187224 */ /* 0x000fe200078e0020 */
[----:B------:R-:W-:Y:S01]  /*0b20*/  MOV R25, R33 ;  /* 0x0000002100197202 */ /* 0x000fe20000000f00 */
[----:B------:R-:W-:Y:S01]  /*0b30*/  IMAD.MOV.U32 R34, RZ, RZ, R21 ;  /* 0x000000ffff227224 */ /* 0x000fe200078e0015 */
[----:B------:R-:W-:Y:S01]  /*0b40*/  MOV R35, R2 ;  /* 0x0000000200237202 */ /* 0x000fe20000000f00 */
[----:B------:R-:W-:Y:S02]  /*0b50*/  IMAD.X R15, RZ, RZ, ~R2, P0 ;  /* 0x000000ffff0f7224 */ /* 0x000fe400000e0e02 */
[----:B------:R-:W-:-:S04]  /*0b60*/  IMAD.WIDE.U32 R24, R16, R19, R24 ;  /* 0x0000001310187225 */ /* 0x000fc800078e0018 */
[----:B------:R-:W-:-:S04]  /*0b70*/  IMAD R15, R15, R16, RZ ;  /* 0x000000100f0f7224 */ /* 0x000fc800078e02ff */
[----:B------:R-:W-:-:S04]  /*0b80*/  IMAD R15, R17, R19, R15 ;  /* 0x00000013110f7224 */ /* 0x000fc800078e020f */
[----:B------:R-:W-:Y:S01]  /*0b90*/  IMAD.IADD R15, R25, 0x1, R15 ;  /* 0x00000001190f7824 */ /* 0x000fe200078e020f */
[----:B------:R-:W-:Y:S06]  /*0ba0*/  BRA `(.L_x_120) ;  /* 0x0000000000587947 */ /* 0x000fec0003800000 */
.L_x_119:
        /* <DEDUP_REMOVED lines=22> */
.L_x_120:
[----:B------:R-:W-:Y:S05]  /*0d10*/  BSYNC B0 ;  /* 0x0000000000007941 */ /* 0x000fea0003800000 */
.L_x_118:
        /* <DEDUP_REMOVED lines=19> */
[----:B------:R-:W-:Y:S02]  /*0e50*/  MOV R19, R35 ;  /* 0x0000002300137202 */ /* 0x000fe40000000f00 */
[----:B------:R-:W-:Y:S01]  /*0e60*/  IADD3.X R15, RZ, ~R2, RZ, P0, !PT ;  /* 0x80000002ff0f7210 */ /* 0x000fe200007fe4ff */
[----:B------:R-:W-:-:S04]  /*0e70*/  IMAD.WIDE.U32 R18, R16, R25, R18 ;  /* 0x0000001910127225 */ /* 0x000fc800078e0012 */
[----:B------:R-:W-:Y:S02]  /*0e80*/  IMAD R15, R15, R16, RZ ;  /* 0x000000100f0f7224 */ /* 0x000fe400078e02ff */
[----:B------:R-:W-:Y:S02]  /*0e90*/  IMAD.MOV.U32 R35, RZ, RZ, R18 ;  /* 0x000000ffff237224 */ /* 0x000fe400078e0012 */
[----:B------:R-:W-:Y:S02]  /*0ea0*/  IMAD R15, R17, R25, R15 ;  /* 0x00000019110f7224 */ /* 0x000fe400078e020f */
[----:B------:R-:W-:-:S03]  /*0eb0*/  IMAD.MOV.U32 R18, RZ, RZ, R21 ;  /* 0x000000ffff127224 */ /* 0x000fc600078e0015 */
[----:B------:R-:W-:Y:S02]  /*0ec0*/  IADD3 R15, R19, R15, RZ ;  /* 0x0000000f130f7210 */ /* 0x000fe40007ffe0ff */
[----:B------:R-:W-:Y:S01]  /*0ed0*/  MOV R19, R2 ;  /* 0x0000000200137202 */ /* 0x000fe20000000f00 */
[----:B------:R-:W-:Y:S06]  /*0ee0*/  BRA `(.L_x_123) ;  /* 0x0000000000587947 */ /* 0x000fec0003800000 */
.L_x_122:
[----:B------:R-:W0:Y:S01]  /*0ef0*/  I2F.U32.RP R0, R16 ;  /* 0x0000001000007306 */ /* 0x000e220000209000 */
[----:B------:R-:W-:Y:S02]  /*0f00*/  IADD3 R15, RZ, -R16, RZ ;  /* 0x80000010ff0f7210 */ /* 0x000fe40007ffe0ff */
[----:B------:R-:W-:-:S05]  /*0f10*/  ISETP.NE.U32.AND P3, PT, R16, RZ, PT ;  /* 0x000000ff1000720c */ /* 0x000fca0003f65070 */
[----:B0-----:R-:W0:Y:S02]  /*0f20*/  MUFU.RCP R0, R0 ;  /* 0x0000000000007308 */ /* 0x001e240000001000 */
[----:B0-----:R-:W-:-:S06]  /*0f30*/  VIADD R18, R0, 0xffffffe ;  /* 0x0ffffffe00127836 */ /* 0x001fcc0000000000 */
[----:B------:R0:W1:Y:S02]  /*0f40*/  F2I.FTZ.U32.TRUNC.NTZ R19, R18 ;  /* 0x0000001200137305 */ /* 0x000064000021f000 */
[----:B0-----:R-:W-:Y:S02]  /*0f50*/  IMAD.MOV.U32 R18, RZ, RZ, RZ ;  /* 0x000000ffff127224 */ /* 0x001fe400078e00ff */
[----:B-1----:R-:W-:-:S04]  /*0f60*/  IMAD R15, R15, R19, RZ ;  /* 0x000000130f0f7224 */ /* 0x002fc800078e02ff */
[----:B------:R-:W-:-:S06]  /*0f70*/  IMAD.HI.U32 R19, R19, R15, R18 ;  /* 0x0000000f13137227 */ /* 0x000fcc00078e0012 */
[----:B------:R-:W-:Y:S01]  /*0f80*/  IMAD.HI.U32 R18, R19, R34, RZ ;  /* 0x0000002213127227 */ /* 0x000fe200078e00ff */
[----:B------:R-:W-:-:S04]  /*0f90*/  HFMA2.MMA R19, -RZ, RZ, 0, 0 ;  /* 0x00000000ff137435 */ /* 0x000fc800000001ff */
        /* <DEDUP_REMOVED lines=11> */
.L_x_123:
[----:B------:R-:W-:Y:S05]  /*1050*/  BSYNC B0 ;  /* 0x0000000000007941 */ /* 0x000fea0003800000 */
.L_x_121:
[----:B------:R-:W0:Y:S01]  /*1060*/  LDC.64 R16, c[0x0][R3+0x1f8] ;  /* 0x00007e0003107b82 */ /* 0x000e220000000a00 */
[----:B------:R-:W-:Y:S01]  /*1070*/  IMAD.MOV.U32 R23, RZ, RZ, R32 ;  /* 0x000000ffff177224 */ /* 0x000fe200078e0020 */
[----:B------:R-:W-:Y:S01]  /*1080*/  BSSY B0, `(.L_x_124) ;  /* 0x0000031000007945 */ /* 0x000fe20003800000 */
[----:B------:R-:W-:-:S05]  /*1090*/  IADD3 R5, R5, -0x4, RZ ;  /* 0xfffffffc05057810 */ /* 0x000fca0007ffe0ff */
        /* <DEDUP_REMOVED lines=14> */
[----:B------:R-:W-:-:S04]  /*1180*/  IADD3 R25, P0, RZ, -R21, RZ ;  /* 0x80000015ff197210 */ /* 0x000fc80007f1e0ff */
[----:B------:R-:W-:Y:S01]  /*1190*/  IADD3.X R15, RZ, ~R2, RZ, P0, !PT ;  /* 0x80000002ff0f7210 */ /* 0x000fe200007fe4ff */
[----:B------:R-:W-:-:S04]  /*11a0*/  IMAD.WIDE.U32 R18, R16, R25, R18 ;  /* 0x0000001910127225 */ /* 0x000fc800078e0012 */
[----:B------:R-:W-:Y:S02]  /*11b0*/  IMAD R15, R15, R16, RZ ;  /* 0x000000100f0f7224 */ /* 0x000fe400078e02ff */
[----:B------:R-:W-:Y:S02]  /*11c0*/  IMAD.MOV.U32 R16, RZ, RZ, R21 ;  /* 0x000000ffff107224 */ /* 0x000fe400078e0015 */
[----:B------:R-:W-:Y:S01]  /*11d0*/  IMAD R17, R17, R25, R15 ;  /* 0x0000001911117224 */ /* 0x000fe200078e020f */
[----:B------:R-:W-:-:S03]  /*11e0*/  MOV R15, R18 ;  /* 0x00000012000f7202 */ /* 0x000fc60000000f00 */
[----:B------:R-:W-:Y:S01]  /*11f0*/  IMAD.IADD R25, R19, 0x1, R17 ;  /* 0x0000000113197824 */ /* 0x000fe200078e0211 */
[----:B------:R-:W-:Y:S01]  /*1200*/  MOV R17, R2 ;  /* 0x0000000200117202 */ /* 0x000fe20000000f00 */
[----:B------:R-:W-:Y:S06]  /*1210*/  BRA `(.L_x_126) ;  /* 0x00000000005c7947 */ /* 0x000fec0003800000 */
.L_x_125:
[----:B------:R-:W0:Y:S01]  /*1220*/  I2F.U32.RP R0, R16 ;  /* 0x0000001000007306 */ /* 0x000e220000209000 */
[----:B------:R-:W-:Y:S01]  /*1230*/  IADD3 R15, RZ, -R16, RZ ;  /* 0x80000010ff0f7210 */ /* 0x000fe20007ffe0ff */
[----:B------:R-:W-:Y:S01]  /*1240*/  HFMA2.MMA R25, -RZ, RZ, 0, 0 ;  /* 0x00000000ff197435 */ /* 0x000fe200000001ff */
[----:B------:R-:W-:Y:S01]  /*1250*/  ISETP.NE.U32.AND P3, PT, R16, RZ, PT ;  /* 0x000000ff1000720c */ /* 0x000fe20003f65070 */
[----:B------:R-:W-:-:S04]  /*1260*/  IMAD.MOV.U32 R17, RZ, RZ, RZ ;  /* 0x000000ffff117224 */ /* 0x000fc800078e00ff */
[----:B0-----:R-:W0:Y:S02]  /*1270*/  MUFU.RCP R0, R0 ;  /* 0x0000000000007308 */ /* 0x001e240000001000 */
[----:B0-----:R-:W-:-:S06]  /*1280*/  VIADD R20, R0, 0xffffffe ;  /* 0x0ffffffe00147836 */ /* 0x001fcc0000000000 */
        /* <DEDUP_REMOVED lines=10> */
[----:B------:R-:W-:-:S13]  /*1330*/  ISETP.GE.U32.AND P1, PT, R15, R16, PT ;  /* 0x000000100f00720c */ /* 0x000fda0003f26070 */
[----:B------:R-:W-:Y:S01]  /*1340*/  @P1 VIADD R21, R21, 0x1 ;  /* 0x0000000115151836 */ /* 0x000fe20000000000 */
[----:B------:R-:W-:-:S04]  /*1350*/  @!P3 LOP3.LUT R21, RZ, R16, RZ, 0x33, !PT ;  /* 0x00000010ff15b212 */ /* 0x000fc800078e33ff */
[----:B------:R-:W-:-:S05]  /*1360*/  IADD3 R15, -R21, RZ, RZ ;  /* 0x000000ff150f7210 */ /* 0x000fca0007ffe1ff */
[----:B------:R-:W-:Y:S02]  /*1370*/  IMAD R15, R16, R15, R18 ;  /* 0x0000000f100f7224 */ /* 0x000fe400078e0212 */
[----:B------:R-:W-:-:S07]  /*1380*/  IMAD.MOV.U32 R16, RZ, RZ, R21 ;  /* 0x000000ffff107224 */ /* 0x000fce00078e0015 */
.L_x_126:
[----:B------:R-:W-:Y:S05]  /*1390*/  BSYNC B0 ;  /* 0x0000000000007941 */ /* 0x000fea0003800000 */
.L_x_124:
[----:B------:R-:W0:Y:S01]  /*13a0*/  LDC.64 R2, c[0x0][R3+0x2c0] ;  /* 0x0000b00003027b82 */ /* 0x000e220000000a00 */
[----:B------:R-:W-:Y:S01]  /*13b0*/  MOV R18, R22 ;  /* 0x0000001600127202 */ /* 0x000fe20000000f00 */
[----:B------:R-:W-:Y:S02]  /*13c0*/  IMAD.MOV.U32 R19, RZ, RZ, R32 ;  /* 0x000000ffff137224 */ /* 0x000fe400078e0020 */
[-C--:B0-----:R-:W-:Y:S02]  /*13d0*/  IMAD R0, R3, R15.reuse, RZ ;  /* 0x0000000f03007224 */ /* 0x081fe400078e02ff */
[----:B------:R-:W-:-:S04]  /*13e0*/  IMAD.WIDE.U32 R18, R2, R15, R18 ;  /* 0x0000000f02127225 */ /* 0x000fc800078e0012 */
[----:B------:R-:W-:-:S05]  /*13f0*/  IMAD R25, R2, R25, R0 ;  /* 0x0000001902197224 */ /* 0x000fca00078e0200 */
[----:B------:R-:W-:Y:S01]  /*1400*/  IADD3 R19, R19, R25, RZ ;  /* 0x0000001913137210 */ /* 0x000fe20007ffe0ff */
[----:B------:R-:W-:Y:S06]  /*1410*/  @P2 BRA `(.L_x_127) ;  /* 0xfffffff000b82947 */ /* 0x000fec000383ffff */
.L_x_114:
        /* <DEDUP_REMOVED lines=10> */
[----:B------:R-:W-:Y:S01]  /*14c0*/  MOV R29, R17 ;  /* 0x00000011001d7202 */ /* 0x000fe20000000f00 */
[----:B------:R-:W-:Y:S01]  /*14d0*/  IMAD.MOV.U32 R2, RZ, RZ, R22 ;  /* 0x000000ffff027224 */ /* 0x000fe200078e0016 */
[----:B------:R-:W-:Y:S02]  /*14e0*/  MOV R0, R23 ;  /* 0x0000001700007202 */ /* 0x000fe40000000f00 */
[----:B------:R-:W-:-:S07]  /*14f0*/  MOV R15, 0x1510 ;  /* 0x00001510000f7802 */ /* 0x000fce0000000f00 */
[----:B------:R-:W-:Y:S05]  /*1500*/  CALL.REL.NOINC `($__internal_3_$__cuda_sm20_div_s64) ;  /* 0x0000000c00707944 */ /* 0x000fea0003c00000 */
[----:B------:R-:W-:-:S05]  /*1510*/  IADD3 R15, P0, RZ, -R21, RZ ;  /* 0x80000015ff0f7210 */ /* 0x000fca0007f1e0ff */
[----:B------:R-:W-:Y:S02]  /*1520*/  IMAD.X R3, RZ, RZ, ~R2, P0 ;  /* 0x000000ffff037224 */ /* 0x000fe400000e0e02 */
[----:B------:R-:W-:Y:S01]  /*1530*/  IMAD.WIDE.U32 R24, R22, R15, R16 ;  /* 0x0000000f16187225 */ /* 0x000fe200078e0010 */
[----:B------:R-:W-:Y:S02]  /*1540*/  MOV R16, R21 ;  /* 0x0000001500107202 */ /* 0x000fe40000000f00 */
[----:B------:R-:W-:Y:S01]  /*1550*/  MOV R17, R2 ;  /* 0x0000000200117202 */ /* 0x000fe20000000f00 */
[----:B------:R-:W-:-:S04]  /*1560*/  IMAD R3, R3, R22, RZ ;  /* 0x0000001603037224 */ /* 0x000fc800078e02ff */
[----:B------:R-:W-:-:S04]  /*1570*/  IMAD R3, R23, R15, R3 ;  /* 0x0000000f17037224 */ /* 0x000fc800078e0203 */
[----:B------:R-:W-:Y:S01]  /*1580*/  IMAD.IADD R15, R25, 0x1, R3 ;  /* 0x00000001190f7824 */ /* 0x000fe200078e0203 */
[----:B------:R-:W-:Y:S06]  /*1590*/  BRA `(.L_x_131) ;  /* 0x00000000005c7947 */ /* 0x000fec0003800000 */
.L_x_130:
        /* <DEDUP_REMOVED lines=17> */
[----:B------:R-:W-:-:S12]  /*16b0*/  HFMA2.MMA R15, -RZ, RZ, 0, 0 ;  /* 0x00000000ff0f7435 */ /* 0x000fd800000001ff */
[----:B------:R-:W-:Y:S01]  /*16c0*/  @P1 VIADD R3, R3, 0x1 ;  /* 0x0000000103031836 */ /* 0x000fe20000000000 */
[----:B------:R-:W-:-:S04]  /*16d0*/  @!P2 LOP3.LUT R3, RZ, R22, RZ, 0x33, !PT ;  /* 0x00000016ff03a212 */ /* 0x000fc800078e33ff */
[----:B------:R-:W-:-:S05]  /*16e0*/  IADD3 R21, -R3, RZ, RZ ;  /* 0x000000ff03157210 */ /* 0x000fca0007ffe1ff */
[----:B------:R-:W-:Y:S02]  /*16f0*/  IMAD R24, R22, R21, R16 ;  /* 0x0000001516187224 */ /* 0x000fe400078e0210 */
[----:B------:R-:W-:-:S07]  /*1700*/  IMAD.MOV.U32 R16, RZ, RZ, R3 ;  /* 0x000000ffff107224 */ /* 0x000fce00078e0003 */
.L_x_131:
[----:B------:R-:W-:Y:S05]  /*1710*/  BSYNC B0 ;  /* 0x0000000000007941 */ /* 0x000fea0003800000 */
.L_x_129:
        /* <DEDUP_REMOVED lines=27> */
.L_x_133:
        /* <DEDUP_REMOVED lines=23> */
.L_x_134:
[----:B------:R-:W-:Y:S05]  /*1a40*/  BSYNC B0 ;  /* 0x0000000000007941 */ /* 0x000fea0003800000 */
.L_x_132:
        /* <DEDUP_REMOVED lines=27> */
.L_x_136:
        /* <DEDUP_REMOVED lines=23> */
.L_x_137:
[----:B------:R-:W-:Y:S05]  /*1d70*/  BSYNC B0 ;  /* 0x0000000000007941 */ /* 0x000fea0003800000 */
.L_x_135:
[----:B------:R-:W0:Y:S02]  /*1d80*/  LDC.64 R2, c[0x0][R5+0x2c8] ;  /* 0x0000b20005027b82 */ /* 0x000e240000000a00 */
[-C--:B0-----:R-:W-:Y:S02]  /*1d90*/  IMAD R0, R3, R24.reuse, RZ ;  /* 0x0000001803007224 */ /* 0x081fe400078e02ff */
[----:B------:R-:W-:-:S04]  /*1da0*/  IMAD.WIDE.U32 R18, R2, R24, R18 ;  /* 0x0000001802127225 */ /* 0x000fc800078e0012 */
[----:B------:R-:W-:-:S05]  /*1db0*/  IMAD R15, R2, R15, R0 ;  /* 0x0000000f020f7224 */ /* 0x000fca00078e0200 */
[----:B------:R-:W-:-:S07]  /*1dc0*/  IADD3 R19, R19, R15, RZ ;  /* 0x0000000f13137210 */ /* 0x000fce0007ffe0ff */
.L_x_128:
[----:B------:R-:W-:Y:S02]  /*1dd0*/  ULDC.64 UR4, c[0x0][0x620] ;  /* 0x0001880000047ab9 */ /* 0x000fe40000000a00 */
[----:B------:R-:W-:Y:S02]  /*1de0*/  IMAD R5, R17, UR4, RZ ;  /* 0x0000000411057c24 */ /* 0x000fe4000f8e02ff */
[----:B------:R-:W-:-:S04]  /*1df0*/  IMAD.WIDE.U32 R2, R16, UR4, R18 ;  /* 0x0000000410027c25 */ /* 0x000fc8000f8e0012 */
[----:B------:R-:W-:Y:S01]  /*1e00*/  IMAD R5, R16, UR5, R5 ;  /* 0x0000000510057c24 */ /* 0x000fe2000f8e0205 */
[----:B------:R-:W-:Y:S01]  /*1e10*/  ULDC.64 UR4, c[0x0][0x550] ;  /* 0x0001540000047ab9 */ /* 0x000fe20000000a00 */
[----:B------:R-:W0:Y:S01]  /*1e20*/  LDC.64 R16, c[0x0][0x6f8] ;  /* 0x0001be00ff107b82 */ /* 0x000e220000000a00 */
[----:B------:R-:W-:Y:S01]  /*1e30*/  LEA R4, P0, R2, UR4, 0x2 ;  /* 0x0000000402047c11 */ /* 0x000fe2000f8010ff */
[----:B------:R-:W-:-:S05]  /*1e40*/  IMAD.IADD R3, R3, 0x1, R5 ;  /* 0x0000000103037824 */ /* 0x000fca00078e0205 */
[----:B------:R-:W-:-:S05]  /*1e50*/  LEA.HI.X R5, R2, UR5, R3, 0x2, P0 ;  /* 0x0000000502057c11 */ /* 0x000fca00080f1403 */
[----:B------:R-:W0:Y:S01]  /*1e60*/  LDG.E R15, desc[UR6][R4.64] ;  /* 0x00000006040f7981 */ /* 0x000e22000c1e1900 */
[----:B------:R-:W-:Y:S01]  /*1e70*/  BSSY B0, `(.L_x_138) ;  /* 0x0000022000007945 */ /* 0x000fe20003800000 */
[C---:B0-----:R-:W-:Y:S02]  /*1e80*/  FSETP.GTU.FTZ.AND P0, PT, R15.reuse, R17, PT ;  /* 0x000000110f00720b */ /* 0x041fe40003f1c000 */
[----:B------:R-:W-:-:S04]  /*1e90*/  FSETP.GE.FTZ.AND P1, PT, R15, R16, PT ;  /* 0x000000100f00720b */ /* 0x000fc80003f36000 */
[----:B------:R-:W-:-:S13]  /*1ea0*/  PLOP3.LUT P0, PT, P1, P0, PT, 0x8a, 0x0 ;  /* 0x000000000000781c */ /* 0x000fda0000f01172 */
[----:B------:R-:W-:Y:S05]  /*1eb0*/  @P0 BRA `(.L_x_139) ;  /* 0x0000000000740947 */ /* 0x000fea0003800000 */
[----:B------:R-:W-:Y:S01]  /*1ec0*/  ULDC.64 UR4, c[0x0][0x7d8] ;  /* 0x0001f60000047ab9 */ /* 0x000fe20000000a00 */
[----:B------:R-:W-:Y:S01]  /*1ed0*/  ULDC.64 UR8, c[0x0][0x6f0] ;  /* 0x0001bc0000087ab9 */ /* 0x000fe20000000a00 */
[----:B------:R-:W-:Y:S02]  /*1ee0*/  IMAD R0, R9, UR4, RZ ;  /* 0x0000000409007c24 */ /* 0x000fe4000f8e02ff */
[----:B------:R-:W-:-:S04]  /*1ef0*/  IMAD.WIDE.U32 R2, R11, UR4, RZ ;  /* 0x000000040b027c25 */ /* 0x000fc8000f8e00ff */
[----:B------:R-:W-:Y:S01]  /*1f00*/  IMAD R5, R11, UR5, R0 ;  /* 0x000000050b057c24 */ /* 0x000fe2000f8e0200 */
[----:B------:R-:W-:Y:S02]  /*1f10*/  ULDC.64 UR4, c[0x0][0x708] ;  /* 0x0001c20000047ab9 */ /* 0x000fe40000000a00 */
[----:B------:R-:W-:Y:S02]  /*1f20*/  LEA R4, P0, R2, UR4, 0x2 ;  /* 0x0000000402047c11 */ /* 0x000fe4000f8010ff */
[----:B------:R-:W-:-:S04]  /*1f30*/  IADD3 R3, R3, R5, RZ ;  /* 0x0000000503037210 */ /* 0x000fc80007ffe0ff */
[----:B------:R-:W-:-:S06]  /*1f40*/  LEA.HI.X R5, R2, UR5, R3, 0x2, P0 ;  /* 0x0000000502057c11 */ /* 0x000fcc00080f1403 */
[----:B------:R0:W5:Y:S01]  /*1f50*/  LDG.E R5, desc[UR6][R4.64] ;  /* 0x0000000604057981 */ /* 0x000162000c1e1900 */
[----:B------:R-:W1:Y:S01]  /*1f60*/  MUFU.RCP R0, R10 ;  /* 0x0000000a00007308 */ /* 0x000e620000001000 */
[----:B------:R-:W-:Y:S01]  /*1f70*/  FADD.FTZ R3, R15, -R16 ;  /* 0x800000100f037221 */ /* 0x000fe20000010000 */
[----:B------:R-:W2:Y:S01]  /*1f80*/  S2UR UR5, SR_CgaCtaId ;  /* 0x00000000000579c3 */ /* 0x000ea20000008800 */
[----:B------:R-:W-:Y:S02]  /*1f90*/  UMOV UR4, 0x400 ;  /* 0x0000040000047882 */ /* 0x000fe40000000000 */
[----:B------:R-:W-:-:S04]  /*1fa0*/  FMUL.FTZ R3, R12, R3 ;  /* 0x000000030c037220 */ /* 0x000fc80000410000 */
[----:B-1----:R-:W-:-:S06]  /*1fb0*/  FMUL.FTZ R3, R3, R0 ;  /* 0x0000000003037220 */ /* 0x002fcc0000410000 */
[----:B------:R-:W1:Y:S01]  /*1fc0*/  F2I.FTZ.TRUNC.NTZ R3, R3 ;  /* 0x0000000300037305 */ /* 0x000e62000021f100 */
[----:B--2---:R-:W-:Y:S01]  /*1fd0*/  ULEA UR4, UR5, UR4, 0x18 ;  /* 0x0000000405047291 */ /* 0x004fe2000f8ec03f */
[----:B-1----:R-:W-:Y:S02]  /*1fe0*/  ISETP.NE.U32.AND P0, PT, R3, UR8, PT ;  /* 0x0000000803007c0c */ /* 0x002fe4000bf05070 */
[----:B------:R-:W-:-:S04]  /*1ff0*/  SHF.R.S32.HI R0, RZ, 0x1f, R3 ;  /* 0x0000001fff007819 */ /* 0x000fc80000011403 */
[----:B------:R-:W-:Y:S01]  /*2000*/  ISETP.NE.AND.EX P0, PT, R0, UR9, PT, P0 ;  /* 0x0000000900007c0c */ /* 0x000fe2000bf05300 */
[----:B------:R-:W-:-:S12]  /*2010*/  VIADD R0, R3, 0xffffffff ;  /* 0xffffffff03007836 */ /* 0x000fd80000000000 */
[----:B------:R-:W-:-:S04]  /*2020*/  @P0 IADD3 R0, R3, RZ, RZ ;  /* 0x000000ff03000210 */ /* 0x000fc80007ffe0ff */
[----:B0-----:R-:W-:-:S07]  /*2030*/  LEA R0, R0, UR4, 0x2 ;  /* 0x0000000400007c11 */ /* 0x001fce000f8e10ff */
.L_x_140:
[----:B------:R-:W0:Y:S02]  /*2040*/  LDS R2, [R0] ;  /* 0x0000000000027984 */ /* 0x000e240000000800 */
[----:B0----5:R-:W-:-:S06]  /*2050*/  FADD R3, R5, R2 ;  /* 0x0000000205037221 */ /* 0x021fcc0000000000 */
[----:B------:R-:W0:Y:S02]  /*2060*/  ATOMS.CAST.SPIN R3, [R0], R2, R3 ;  /* 0x000000020003738d */ /* 0x000e240001800003 */
[----:B0-----:R-:W-:-:S13]  /*2070*/  ISETP.EQ.U32.AND P0, PT, R3, 0x1, PT ;  /* 0x000000010300780c */ /* 0x001fda0003f02070 */
[----:B------:R-:W-:Y:S05]  /*2080*/  @!P0 BRA `(.L_x_140) ;  /* 0xfffffffc00ec8947 */ /* 0x000fea000383ffff */
.L_x_139:
[----:B------:R-:W-:Y:S05]  /*2090*/  BSYNC B0 ;  /* 0x0000000000007941 */ /* 0x000fea0003800000 */
.L_x_138:
        /* <DEDUP_REMOVED lines=8> */
.L_x_108:
[----:B------:R-:W-:Y:S05]  /*2120*/  WARPSYNC.ALL ;  /* 0x0000000000007948 */ /* 0x000fea0003800000 */
[----:B------:R-:W-:Y:S06]  /*2130*/  BAR.SYNC.DEFER_BLOCKING 0x0 ;  /* 0x0000000000007b1d */ /* 0x000fec0000010000 */
[----:B------:R-:W-:-:S02]  /*2140*/  ULDC.64 UR12, c[0x0][0x218] ;  /* 0x00008600000c7ab9 */ /* 0x000fc40000000a00 */
[----:B------:R-:W-:-:S04]  /*2150*/  ISETP.GE.U32.AND P0, PT, R14, UR12, PT ;  /* 0x0000000c0e007c0c */ /* 0x000fc8000bf06070 */
[----:B------:R-:W-:-:S13]  /*2160*/  ISETP.GE.AND.EX P0, PT, RZ, UR13, PT, P0 ;  /* 0x0000000dff007c0c */ /* 0x000fda000bf06300 */
[----:B------:R-:W-:Y:S05]  /*2170*/  @P0 EXIT ;  /* 0x000000000000094d */ /* 0x000fea0003800000 */
[----:B------:R-:W0:Y:S01]  /*2180*/  S2UR UR5, SR_CgaCtaId ;  /* 0x00000000000579c3 */ /* 0x000e220000008800 */
[----:B------:R-:W-:Y:S01]  /*2190*/  HFMA2.MMA R6, -RZ, RZ, 0, 0 ;  /* 0x00000000ff067435 */ /* 0x000fe200000001ff */
[----:B------:R-:W-:Y:S01]  /*21a0*/  UMOV UR4, 0x400 ;  /* 0x0000040000047882 */ /* 0x000fe20000000000 */
[----:B------:R-:W-:Y:S01]  /*21b0*/  ULDC.64 UR8, c[0x0][0x2e0] ;  /* 0x0000b80000087ab9 */ /* 0x000fe20000000a00 */
[----:B------:R-:W-:Y:S01]  /*21c0*/  ULDC.64 UR10, c[0x0][0x210] ;  /* 0x00008400000a7ab9 */ /* 0x000fe20000000a00 */
[----:B0-----:R-:W-:-:S12]  /*21d0*/  ULEA UR4, UR5, UR4, 0x18 ;  /* 0x0000000405047291 */ /* 0x001fd8000f8ec03f */
.L_x_142:
        /* <DEDUP_REMOVED lines=15> */
        .weak           $__internal_3_$__cuda_sm20_div_s64
        .type           $__internal_3_$__cuda_sm20_div_s64,@function
        .size           $__internal_3_$__cuda_sm20_div_s64,(.L_x_3533 - $__internal_3_$__cuda_sm20_div_s64)
$__internal_3_$__cuda_sm20_div_s64:
        /* <DEDUP_REMOVED lines=83> */
[----:B------:R-:W-:Y:S06]  /*2800*/  RET.REL.NODEC R24 `(_ZN2at4cuda17kernelHistogram1DIfflLi1ELi2ELin1ELNS0_23CUDAHistogramMemoryTypeE0EZNS0_21CUDA_tensor_histogramIffLb0EEEbNS_6TensorES4_S4_lNS_14AccumulateTypeIT0_Lb1EE4typeES8_NS0_13TensorArgTypeES9_S9_EUllE_EEvNS0_6detail10TensorInfoIT_T1_EESF_NSC_IKS6_SE_EElS8_S8_SE_T6_) ;  /* 0xffffffd418fc7950 */ /* 0x000fec0003c3ffff */
.L_x_143:
        /* <DEDUP_REMOVED lines=15> */
.L_x_3533:


//--------------------- .text._ZN2at4cuda17kernelHistogram1DIddlLi1ELi2ELin1ELNS0_23CUDAHistogramMemoryTypeE1EZNS0_21CUDA_tensor_histogramIddLb0EEEbNS_6TensorES4_S4_lNS_14AccumulateTypeIT0_Lb1EE4typeES8_NS0_13TensorArgTypeES9_S9_EUllE0_EEvNS0_6detail10TensorInfoIT_T1_EESF_NSC_IKS6_SE_EElS8_S8_SE_T6_ --------------------------
	.section	.text._ZN2at4cuda17kernelHistogram1DIddlLi1ELi2ELin1ELNS0_23CUDAHistogramMemoryTypeE1EZNS0_21CUDA_tensor_histogramIddLb0EEEbNS_6TensorES4_S4_lNS_14AccumulateTypeIT0_Lb1EE4typeES8_NS0_13TensorArgTypeES9_S9_EUllE0_EEvNS0_6detail10TensorInfoIT_T1_EESF_NSC_IKS6_SE_EElS8_S8_SE_T6_,"ax",@progbits
	.align	128
        .global         _ZN2at4cuda17kernelHistogram1DIddlLi1ELi2ELin1ELNS0_23CUDAHistogramMemoryTypeE1EZNS0_21CUDA_tensor_histogramIddLb0EEEbNS_6TensorES4_S4_lNS_14AccumulateTypeIT0_Lb1EE4typeES8_NS0_13TensorArgTypeES9_S9_EUllE0_EEvNS0_6detail10TensorInfoIT_T1_EESF_NSC_IKS6_SE_EElS8_S8_SE_T6_
        .type           _ZN2at4cuda17kernelHistogram1DIddlLi1ELi2ELin1ELNS0_23CUDAHistogramMemoryTypeE1EZNS0_21CUDA_tensor_histogramIddLb0EEEbNS_6TensorES4_S4_lNS_14AccumulateTypeIT0_Lb1EE4typeES8_NS0_13TensorArgTypeES9_S9_EUllE0_EEvNS0_6detail10TensorInfoIT_T1_EESF_NSC_IKS6_SE_EElS8_S8_SE_T6_,@function
        .size           _ZN2at4cuda17kernelHistogram1DIddlLi1ELi2ELin1ELNS0_23CUDAHistogramMemoryTypeE1EZNS0_21CUDA_tensor_histogramIddLb0EEEbNS_6TensorES4_S4_lNS_14AccumulateTypeIT0_Lb1EE4typeES8_NS0_13TensorArgTypeES9_S9_EUllE0_EEvNS0_6detail10TensorInfoIT_T1_EESF_NSC_IKS6_SE_EElS8_S8_SE_T6_,(.L_x_3535 - _ZN2at4cuda17kernelHistogram1DIddlLi1ELi2ELin1ELNS0_23CUDAHistogramMemoryTypeE1EZNS0_21CUDA_tensor_histogramIddLb0EEEbNS_6TensorES4_S4_lNS_14AccumulateTypeIT0_Lb1EE4typeES8_NS0_13TensorArgTypeES9_S9_EUllE0_EEvNS0_6detail10TensorInfoIT_T1_EESF_NSC_IKS6_SE_EElS8_S8_SE_T6_)
        .other          _ZN2at4cuda17kernelHistogram1DIddlLi1ELi2ELin1ELNS0_23CUDAHistogramMemoryTypeE1EZNS0_21CUDA_tensor_histogramIddLb0EEEbNS_6TensorES4_S4_lNS_14AccumulateTypeIT0_Lb1EE4typeES8_NS0_13TensorArgTypeES9_S9_EUllE0_EEvNS0_6detail10TensorInfoIT_T1_EESF_NSC_IKS6_SE_EElS8_S8_SE_T6_,@"STO_CUDA_ENTRY STV_DEFAULT"
_ZN2at4cuda17kernelHistogram1DIddlLi1ELi2ELin1ELNS0_23CUDAHistogramMemoryTypeE1EZNS0_21CUDA_tensor_histogramIddLb0EEEbNS_6TensorES4_S4_lNS_14AccumulateTypeIT0_Lb1EE4typeES8_NS0_13TensorArgTypeES9_S9_EUllE0_EEvNS0_6detail10TensorInfoIT_T1_EESF_NSC_IKS6_SE_EElS8_S8_SE_T6_:
.text._ZN2at4cuda17kernelHistogram1DIddlLi1ELi2ELin1ELNS0_23CUDAHistogramMemoryTypeE1EZNS0_21CUDA_tensor_histogramIddLb0EEEbNS_6TensorES4_S4_lNS_14AccumulateTypeIT0_Lb1EE4typeES8_NS0_13TensorArgTypeES9_S9_EUllE0_EEvNS0_6detail10TensorInfoIT_T1_EESF_NSC_IKS6_SE_EElS8_S8_SE_T6_:
        /* <DEDUP_REMOVED lines=12> */
[----:B------:R-:W1:Y:S01]  /*00c0*/  I2F.F64.S64 R20, UR6 ;  /* 0x0000000600147d12 */ /* 0x000e620008301c00 */
[----:B------:R-:W-:Y:S01]  /*00d0*/  ULDC.64 UR6, c[0x0][0x208] ;  /* 0x0000820000067ab9 */ /* 0x000fe20000000a00 */
[----:B0-----:R-:W-:-:S13]  /*00e0*/  ISETP.GT.AND P0, PT, R3, 0x1, PT ;  /* 0x000000010300780c */ /* 0x001fda0003f04270 */
[----:B-1----:R-:W-:Y:S05]  /*00f0*/  @P0 BRA `(.L_x_144) ;  /* 0x0000000400280947 */ /* 0x002fea0003800000 */
[----:B------:R-:W0:Y:S01]  /*0100*/  LDC.64 R16, c[0x0][0x6f8] ;  /* 0x0001be00ff107b82 */ /* 0x000e220000000a00 */
[----:B------:R-:W-:Y:S01]  /*0110*/  BSSY B0, `(.L_x_145) ;  /* 0x0000047000007945 */ /* 0x000fe20003800000 */
[----:B------:R-:W-:Y:S01]  /*0120*/  ULDC.64 UR8, c[0x0][0x700] ;  /* 0x0001c00000087ab9 */ /* 0x000fe20000000a00 */
        /* <DEDUP_REMOVED lines=9> */
[----:B0-----:R-:W-:Y:S01]  /*01c0*/  DADD R16, -R16, UR8 ;  /* 0x0000000810107e29 */ /* 0x001fe20008000100 */
[----:B------:R-:W-:-:S10]  /*01d0*/  ULDC.64 UR8, c[0x0][0x620] ;  /* 0x0001880000087ab9 */ /* 0x000fd40000000a00 */
.L_x_150:
[----:B------:R-:W-:Y:S02]  /*01e0*/  IMAD R5, R9, UR8, RZ ;  /* 0x0000000809057c24 */ /* 0x000fe4000f8e02ff */
[----:B0-----:R-:W-:-:S04]  /*01f0*/  IMAD.WIDE.U32 R2, R10, UR8, RZ ;  /* 0x000000080a027c25 */ /* 0x001fc8000f8e00ff */
[----:B------:R-:W-:Y:S01]  /*0200*/  IMAD R5, R10, UR9, R5 ;  /* 0x000000090a057c24 */ /* 0x000fe2000f8e0205 */
[----:B------:R-:W-:-:S03]  /*0210*/  LEA R4, P0, R2, UR10, 0x3 ;  /* 0x0000000a02047c11 */ /* 0x000fc6000f8018ff */
[----:B------:R-:W-:-:S05]  /*0220*/  IMAD.IADD R3, R3, 0x1, R5 ;  /* 0x0000000103037824 */ /* 0x000fca00078e0205 */
[----:B------:R-:W-:-:S05]  /*0230*/  LEA.HI.X R5, R2, UR11, R3, 0x3, P0 ;  /* 0x0000000b02057c11 */ /* 0x000fca00080f1c03 */
[----:B------:R-:W2:Y:S01]  /*0240*/  LDG.E.64 R12, desc[UR6][R4.64] ;  /* 0x00000006040c7981 */ /* 0x000ea2000c1e1b00 */
[----:B------:R-:W-:Y:S01]  /*0250*/  IADD3 R10, P1, R10, UR4, RZ ;  /* 0x000000040a0a7c10 */ /* 0x000fe2000ff3e0ff */
[----:B------:R-:W-:Y:S05]  /*0260*/  YIELD ;  /* 0x0000000000007946 */ /* 0x000fea0003800000 */
[----:B------:R-:W-:Y:S01]  /*0270*/  IADD3.X R9, RZ, R9, RZ, P1, !PT ;  /* 0x00000009ff097210 */ /* 0x000fe20000ffe4ff */
[----:B------:R-:W-:Y:S01]  /*0280*/  BSSY B1, `(.L_x_146) ;  /* 0x000002e000017945 */ /* 0x000fe20003800000 */
[----:B------:R-:W-:Y:S01]  /*0290*/  ISETP.GE.U32.AND P2, PT, R10, UR20, PT ;  /* 0x000000140a007c0c */ /* 0x000fe2000bf46070 */
[----:B--2---:R-:W-:-:S06]  /*02a0*/  DSETP.GTU.AND P0, PT, R12, UR18, PT ;  /* 0x000000120c007e2a */ /* 0x004fcc000bf0c000 */
[----:B-1----:R-:W-:Y:S01]  /*02b0*/  DSETP.LTU.OR P1, PT, R12, R6, P0 ;  /* 0x000000060c00722a */ /* 0x002fe20000729400 */
[----:B------:R-:W-:-:S13]  /*02c0*/  ISETP.GE.AND.EX P0, PT, R9, UR21, PT, P2 ;  /* 0x0000001509007c0c */ /* 0x000fda000bf06320 */
[----:B------:R-:W-:Y:S05]  /*02d0*/  @P1 BRA `(.L_x_147) ;  /* 0x0000000000a01947 */ /* 0x000fea0003800000 */
[----:B------:R-:W0:Y:S01]  /*02e0*/  MUFU.RCP64H R3, R17 ;  /* 0x0000001100037308 */ /* 0x000e220000001800 */
[----:B------:R-:W-:Y:S01]  /*02f0*/  IMAD.MOV.U32 R2, RZ, RZ, 0x1 ;  /* 0x00000001ff027424 */ /* 0x000fe200078e00ff */
[----:B------:R-:W-:Y:S05]  /*0300*/  BSSY B2, `(.L_x_148) ;  /* 0x0000015000027945 */ /* 0x000fea0003800000 */
[----:B0-----:R-:W-:-:S08]  /*0310*/  DFMA R4, -R16, R2, 1 ;  /* 0x3ff000001004742b */ /* 0x001fd00000000102 */
[----:B------:R-:W-:-:S08]  /*0320*/  DFMA R4, R4, R4, R4 ;  /* 0x000000040404722b */ /* 0x000fd00000000004 */
[----:B------:R-:W-:Y:S02]  /*0330*/  DFMA R4, R2, R4, R2 ;  /* 0x000000040204722b */ /* 0x000fe40000000002 */
[----:B------:R-:W-:-:S06]  /*0340*/  DADD R2, R12, -R6 ;  /* 0x000000000c027229 */ /* 0x000fcc0000000806 */
[----:B------:R-:W-:Y:S02]  /*0350*/  DFMA R12, -R16, R4, 1 ;  /* 0x3ff00000100c742b */ /* 0x000fe40000000104 */
[----:B------:R-:W-:-:S06]  /*0360*/  DMUL R14, R20, R2 ;  /* 0x00000002140e7228 */ /* 0x000fcc0000000000 */
[----:B------:R-:W-:-:S04]  /*0370*/  DFMA R12, R4, R12, R4 ;  /* 0x0000000c040c722b */ /* 0x000fc80000000004 */
[----:B------:R-:W-:-:S04]  /*0380*/  FSETP.GEU.AND P2, PT, |R15|, 6.5827683646048100446e-37, PT ;  /* 0x036000000f00780b */ /* 0x000fc80003f4e200 */
[----:B------:R-:W-:-:S08]  /*0390*/  DMUL R2, R14, R12 ;  /* 0x0000000c0e027228 */ /* 0x000fd00000000000 */
[----:B------:R-:W-:-:S08]  /*03a0*/  DFMA R4, -R16, R2, R14 ;  /* 0x000000021004722b */ /* 0x000fd0000000010e */
[----:B------:R-:W-:-:S10]  /*03b0*/  DFMA R2, R12, R4, R2 ;  /* 0x000000040c02722b */ /* 0x000fd40000000002 */
[----:B------:R-:W-:-:S05]  /*03c0*/  FFMA R0, RZ, R17, R3 ;  /* 0x00000011ff007223 */ /* 0x000fca0000000003 */
[----:B------:R-:W-:-:S13]  /*03d0*/  FSETP.GT.AND P1, PT, |R0|, 1.469367938527859385e-39, PT ;  /* 0x001000000000780b */ /* 0x000fda0003f24200 */
[----:B------:R-:W-:Y:S05]  /*03e0*/  @P1 BRA P2, `(.L_x_149) ;  /* 0x0000000000181947 */ /* 0x000fea0001000000 */
[----:B------:R-:W-:Y:S01]  /*03f0*/  IMAD.MOV.U32 R12, RZ, RZ, R14 ;  /* 0x000000ffff0c7224 */ /* 0x000fe200078e000e */
[----:B------:R-:W-:Y:S01]  /*0400*/  MOV R13, R15 ;  /* 0x0000000f000d7202 */ /* 0x000fe20000000f00 */
[----:B------:R-:W-:Y:S01]  /*0410*/  IMAD.MOV.U32 R4, RZ, RZ, R16 ;  /* 0x000000ffff047224 */ /* 0x000fe200078e0010 */
[----:B------:R-:W-:Y:S01]  /*0420*/  MOV R28, 0x450 ;  /* 0x00000450001c7802 */ /* 0x000fe20000000f00 */
[----:B------:R-:W-:-:S07]  /*0430*/  IMAD.MOV.U32 R5, RZ, RZ, R17 ;  /* 0x000000ffff057224 */ /* 0x000fce00078e0011 */
[----:B------:R-:W-:Y:S05]  /*0440*/  CALL.REL.NOINC `($__internal_4_$__cuda_sm20_div_rn_f64_full) ;  /* 0x0000001c00707944 */ /* 0x000fea0003c00000 */
.L_x_149:
[----:B------:R-:W-:Y:S05]  /*0450*/  BSYNC B2 ;  /* 0x0000000000027941 */ /* 0x000fea0003800000 */
.L_x_148:
[----:B------:R-:W0:Y:S02]  /*0460*/  F2I.F64.TRUNC R2, R2 ;  /* 0x0000000200027311 */ /* 0x000e24000030d100 */
[----:B0-----:R-:W-:Y:S02]  /*0470*/  ISETP.NE.U32.AND P1, PT, R2, UR12, PT ;  /* 0x0000000c02007c0c */ /* 0x001fe4000bf25070 */
[----:B------:R-:W-:-:S04]  /*0480*/  SHF.R.S32.HI R0, RZ, 0x1f, R2 ;  /* 0x0000001fff007819 */ /* 0x000fc80000011402 */
[----:B------:R-:W-:-:S04]  /*0490*/  ISETP.NE.AND.EX P1, PT, R0, UR13, PT, P1 ;  /* 0x0000000d00007c0c */ /* 0x000fc8000bf25310 */
[----:B------:R-:W-:-:S04]  /*04a0*/  SEL R5, RZ, 0xffffffff, P1 ;  /* 0xffffffffff057807 */ /* 0x000fc80000800000 */
[----:B------:R-:W-:Y:S01]  /*04b0*/  IADD3 R8, P1, R2, R5, RZ ;  /* 0x0000000502087210 */ /* 0x000fe20007f3e0ff */
[----:B------:R-:W-:-:S03]  /*04c0*/  IMAD.MOV.U32 R2, RZ, RZ, 0x0 ;  /* 0x00000000ff027424 */ /* 0x000fc600078e00ff */
[----:B------:R-:W-:Y:S01]  /*04d0*/  IADD3.X R0, R0, R5, RZ, P1, !PT ;  /* 0x0000000500007210 */ /* 0x000fe20000ffe4ff */
[----:B------:R-:W-:-:S04]  /*04e0*/  IMAD.WIDE.U32 R4, R8, UR14, RZ ;  /* 0x0000000e08047c25 */ /* 0x000fc8000f8e00ff */
[----:B------:R-:W-:Y:S01]  /*04f0*/  IMAD R11, R0, UR14, RZ ;  /* 0x0000000e000b7c24 */ /* 0x000fe2000f8e02ff */
[----:B------:R-:W-:-:S03]  /*0500*/  LEA R12, P1, R4, UR16, 0x3 ;  /* 0x00000010040c7c11 */ /* 0x000fc6000f8218ff */
[----:B------:R-:W-:-:S04]  /*0510*/  IMAD R11, R8, UR15, R11 ;  /* 0x0000000f080b7c24 */ /* 0x000fc8000f8e020b */
[----:B------:R-:W-:-:S05]  /*0520*/  IMAD.IADD R3, R5, 0x1, R11 ;  /* 0x0000000105037824 */ /* 0x000fca00078e020b */
[----:B------:R-:W-:Y:S02]  /*0530*/  LEA.HI.X R13, R4, UR17, R3, 0x3, P1 ;  /* 0x00000011040d7c11 */ /* 0x000fe400088f1c03 */
[----:B------:R-:W-:-:S05]  /*0540*/  MOV R3, 0x3ff00000 ;  /* 0x3ff0000000037802 */ /* 0x000fca0000000f00 */
[----:B------:R0:W-:Y:S02]  /*0550*/  REDG.E.ADD.F64.RN.STRONG.GPU desc[UR6][R12.64], R2 ;  /* 0x000000020c0079a6 */ /* 0x0001e4000c10ff86 */
.L_x_147:
[----:B------:R-:W-:Y:S05]  /*0560*/  BSYNC B1 ;  /* 0x0000000000017941 */ /* 0x000fea0003800000 */
.L_x_146:
[----:B------:R-:W-:Y:S05]  /*0570*/  @!P0 BRA `(.L_x_150) ;  /* 0xfffffffc00188947 */ /* 0x000fea000383ffff */
[----:B------:R-:W-:Y:S05]  /*0580*/  BSYNC B0 ;  /* 0x0000000000007941 */ /* 0x000fea0003800000 */
.L_x_145:
[----:B------:R-:W-:Y:S05]  /*0590*/  EXIT ;  /* 0x000000000000794d */ /* 0x000fea0003800000 */
.L_x_144:
[----:B------:R-:W0:Y:S01]  /*05a0*/  LDC.64 R18, c[0x0][0x6f8] ;  /* 0x0001be00ff127b82 */ /* 0x000e220000000a00 */
[----:B------:R-:W-:Y:S01]  /*05b0*/  LOP3.LUT R0, RZ, R3, RZ, 0x33, !PT ;  /* 0x00000003ff007212 */ /* 0x000fe200078e33ff */
[----:B------:R-:W-:-:S03]  /*05c0*/  ULDC.64 UR8, c[0x0][0x700] ;  /* 0x0001c00000087ab9 */ /* 0x000fc60000000a00 */
[----:B------:R-:W-:-:S05]  /*05d0*/  VIMNMX R0, R0, -0x3, !PT ;  /* 0xfffffffd00007848 */ /* 0x000fca0007fe0100 */
[----:B------:R-:W-:-:S04]  /*05e0*/  IMAD.IADD R3, R0, 0x1, R3 ;  /* 0x0000000100037824 */ /* 0x000fc800078e0203 */
[C---:B------:R-:W-:Y:S01]  /*05f0*/  VIADD R8, R3.reuse, 0x2 ;  /* 0x0000000203087836 */ /* 0x040fe20000000000 */
[----:B------:R-:W-:-:S04]  /*0600*/  IADD3 R7, R3, 0x1, RZ ;  /* 0x0000000103077810 */ /* 0x000fc80007ffe0ff */
[----:B------:R-:W-:Y:S01]  /*0610*/  LOP3.LUT R8, R8, 0x3, RZ, 0xc0, !PT ;  /* 0x0000000308087812 */ /* 0x000fe200078ec0ff */
[----:B0-----:R-:W-:-:S04]  /*0620*/  DADD R18, -R18, UR8 ;  /* 0x0000000812127e29 */ /* 0x001fc80008000100 */
[----:B------:R-:W-:-:S07]  /*0630*/  IMAD.IADD R6, R3, 0x1, -R8 ;  /* 0x0000000103067824 */ /* 0x000fce00078e0a08 */
.L_x_179:
[----:B------:R-:W0:Y:S01]  /*0640*/  LDC R3, c[0x0][0x6e8] ;  /* 0x0001ba00ff037b82 */ /* 0x000e220000000800 */
[----:B------:R-:W-:Y:S01]  /*0650*/  ISETP.GE.U32.AND P0, PT, R7, 0x3, PT ;  /* 0x000000030700780c */ /* 0x000fe20003f06070 */
[----:B------:R-:W-:Y:S05]  /*0660*/  YIELD ;  /* 0x0000000000007946 */ /* 0x000fea0003800000 */
[----:B------:R-:W-:Y:S01]  /*0670*/  ULDC UR5, c[0x0][0x6e8] ;  /* 0x0001ba0000057ab9 */ /* 0x000fe20000000800 */
[----:B------:R-:W-:Y:S01]  /*0680*/  IMAD.MOV.U32 R4, RZ, RZ, 0x340 ;  /* 0x00000340ff047424 */ /* 0x000fe200078e00ff */
[----:B------:R-:W-:Y:S01]  /*0690*/  CS2R R16, SRZ ;  /* 0x0000000000107805 */ /* 0x000fe2000001ff00 */
[----:B------:R-:W-:Y:S01]  /*06a0*/  IMAD.U32 R5, RZ, RZ, UR5 ;  /* 0x00000005ff057e24 */ /* 0x000fe2000f8e00ff */
[----:B------:R-:W-:Y:S01]  /*06b0*/  MOV R14, R10 ;  /* 0x0000000a000e7202 */ /* 0x000fe20000000f00 */
[----:B------:R-:W-:-:S02]  /*06c0*/  IMAD.MOV.U32 R15, RZ, RZ, R9 ;  /* 0x000000ffff0f7224 */ /* 0x000fc400078e0009 */
[----:B0-----:R-:W-:Y:S01]  /*06d0*/  IMAD R4, R3, 0x8, R4 ;  /* 0x0000000803047824 */ /* 0x001fe200078e0204 */
[----:B------:R-:W-:Y:S06]  /*06e0*/  @!P0 BRA `(.L_x_151) ;  /* 0x0000000c00548947 */ /* 0x000fec0003800000 */
[----:B------:R-:W-:-:S07]  /*06f0*/  MOV R3, R6 ;  /* 0x0000000600037202 */ /* 0x000fce0000000f00 */
.L_x_164:
        /* <DEDUP_REMOVED lines=10> */
[----:B------:R-:W-:Y:S05]  /*07a0*/  CALL.REL.NOINC `($__internal_5_$__cuda_sm20_div_s64) ;  /* 0x0000002000087944 */ /* 0x000fea0003c00000 */
[----:B------:R-:W-:Y:S01]  /*07b0*/  IADD3 R23, P0, RZ, -R13, RZ ;  /* 0x8000000dff177210 */ /* 0x000fe20007f1e0ff */
[----:B------:R-:W-:Y:S02]  /*07c0*/  IMAD.MOV.U32 R34, RZ, RZ, R13 ;  /* 0x000000ffff227224 */ /* 0x000fe400078e000d */
[--C-:B------:R-:W-:Y:S02]  /*07d0*/  IMAD.MOV.U32 R35, RZ, RZ, R2.reuse ;  /* 0x000000ffff237224 */ /* 0x100fe400078e0002 */
[----:B------:R-:W-:Y:S02]  /*07e0*/  IMAD.X R11, RZ, RZ, ~R2, P0 ;  /* 0x000000ffff0b7224 */ /* 0x000fe400000e0e02 */
[----:B------:R-:W-:-:S04]  /*07f0*/  IMAD.WIDE.U32 R14, R24, R23, R14 ;  /* 0x00000017180e7225 */ /* 0x000fc800078e000e */
[----:B------:R-:W-:-:S04]  /*0800*/  IMAD R11, R11, R24, RZ ;  /* 0x000000180b0b7224 */ /* 0x000fc800078e02ff */
[----:B------:R-:W-:-:S05]  /*0810*/  IMAD R11, R25, R23, R11 ;  /* 0x00000017190b7224 */ /* 0x000fca00078e020b */
[----:B------:R-:W-:Y:S01]  /*0820*/  IADD3 R11, R15, R11, RZ ;  /* 0x0000000b0f0b7210 */ /* 0x000fe20007ffe0ff */
[----:B------:R-:W-:Y:S06]  /*0830*/  BRA `(.L_x_154) ;  /* 0x0000000000587947 */ /* 0x000fec0003800000 */
.L_x_153:
[----:B------:R-:W0:Y:S01]  /*0840*/  I2F.U32.RP R0, R24 ;  /* 0x0000001800007306 */ /* 0x000e220000209000 */
[----:B------:R-:W-:Y:S01]  /*0850*/  IMAD.MOV R11, RZ, RZ, -R24 ;  /* 0x000000ffff0b7224 */ /* 0x000fe200078e0a18 */
[----:B------:R-:W-:Y:S01]  /*0860*/  ISETP.NE.U32.AND P2, PT, R24, RZ, PT ;  /* 0x000000ff1800720c */ /* 0x000fe20003f45070 */
[----:B------:R-:W-:-:S05]  /*0870*/  HFMA2.MMA R35, -RZ, RZ, 0, 0 ;  /* 0x00000000ff237435 */ /* 0x000fca00000001ff */
[----:B0-----:R-:W0:Y:S02]  /*0880*/  MUFU.RCP R0, R0 ;  /* 0x0000000000007308 */ /* 0x001e240000001000 */
[----:B0-----:R-:W-:-:S06]  /*0890*/  IADD3 R12, R0, 0xffffffe, RZ ;  /* 0x0ffffffe000c7810 */ /* 0x001fcc0007ffe0ff */
        /* <DEDUP_REMOVED lines=8> */
[----:B------:R-:W-:Y:S02]  /*0920*/  @P0 IMAD.IADD R11, R11, 0x1, -R24 ;  /* 0x000000010b0b0824 */ /* 0x000fe400078e0a18 */
[----:B------:R-:W-:-:S03]  /*0930*/  @P0 VIADD R34, R34, 0x1 ;  /* 0x0000000122220836 */ /* 0x000fc60000000000 */
[----:B------:R-:W-:Y:S01]  /*0940*/  ISETP.GE.U32.AND P1, PT, R11, R24, PT ;  /* 0x000000180b00720c */ /* 0x000fe20003f26070 */
[----:B------:R-:W-:-:S12]  /*0950*/  IMAD.MOV.U32 R11, RZ, RZ, RZ ;  /* 0x000000ffff0b7224 */ /* 0x000fd800078e00ff */
[----:B------:R-:W-:Y:S02]  /*0960*/  @P1 IADD3 R34, R34, 0x1, RZ ;  /* 0x0000000122221810 */ /* 0x000fe40007ffe0ff */
[----:B------:R-:W-:-:S05]  /*0970*/  @!P2 LOP3.LUT R34, RZ, R24, RZ, 0x33, !PT ;  /* 0x00000018ff22a212 */ /* 0x000fca00078e33ff */
[----:B------:R-:W-:-:S04]  /*0980*/  IMAD.MOV R13, RZ, RZ, -R34 ;  /* 0x000000ffff0d7224 */ /* 0x000fc800078e0a22 */
[----:B------:R-:W-:-:S07]  /*0990*/  IMAD R14, R24, R13, R14 ;  /* 0x0000000d180e7224 */ /* 0x000fce00078e020e */
.L_x_154:
[----:B------:R-:W-:Y:S05]  /*09a0*/  BSYNC B0 ;  /* 0x0000000000007941 */ /* 0x000fea0003800000 */
.L_x_152:
        /* <DEDUP_REMOVED lines=18> */
[----:B------:R-:W-:Y:S01]  /*0ad0*/  IMAD.MOV.U32 R17, RZ, RZ, R35 ;  /* 0x000000ffff117224 */ /* 0x000fe200078e0023 */
[-C--:B------:R-:W-:Y:S01]  /*0ae0*/  IADD3.X R11, RZ, ~R2.reuse, RZ, P0, !PT ;  /* 0x80000002ff0b7210 */ /* 0x080fe200007fe4ff */
[----:B------:R-:W-:Y:S01]  /*0af0*/  IMAD.MOV.U32 R34, RZ, RZ, R13 ;  /* 0x000000ffff227224 */ /* 0x000fe200078e000d */
[----:B------:R-:W-:Y:S01]  /*0b00*/  MOV R35, R2 ;  /* 0x0000000200237202 */ /* 0x000fe20000000f00 */
[----:B------:R-:W-:-:S04]  /*0b10*/  IMAD.WIDE.U32 R16, R24, R15, R16 ;  /* 0x0000000f18107225 */ /* 0x000fc800078e0010 */
[----:B------:R-:W-:-:S04]  /*0b20*/  IMAD R11, R11, R24, RZ ;  /* 0x000000180b0b7224 */ /* 0x000fc800078e02ff */
[----:B------:R-:W-:Y:S01]  /*0b30*/  IMAD R11, R25, R15, R11 ;  /* 0x0000000f190b7224 */ /* 0x000fe200078e020b */
[----:B------:R-:W-:-:S03]  /*0b40*/  MOV R25, R16 ;  /* 0x0000001000197202 */ /* 0x000fc60000000f00 */
[----:B------:R-:W-:Y:S01]  /*0b50*/  IMAD.IADD R11, R17, 0x1, R11 ;  /* 0x00000001110b7824 */ /* 0x000fe200078e020b */
[----:B------:R-:W-:Y:S06]  /*0b60*/  BRA `(.L_x_157) ;  /* 0x00000000005c7947 */ /* 0x000fec0003800000 */
.L_x_156:
        /* <DEDUP_REMOVED lines=21> */
[----:B------:R-:W-:Y:S02]  /*0cc0*/  IMAD R25, R24, R25, R34 ;  /* 0x0000001918197224 */ /* 0x000fe400078e0222 */
[----:B------:R-:W-:-:S07]  /*0cd0*/  IMAD.MOV.U32 R34, RZ, RZ, R13 ;  /* 0x000000ffff227224 */ /* 0x000fce00078e000d */
.L_x_157:
[----:B------:R-:W-:Y:S05]  /*0ce0*/  BSYNC B0 ;  /* 0x0000000000007941 */ /* 0x000fea0003800000 */
.L_x_155:
[----:B------:R-:W0:Y:S01]  /*0cf0*/  LDC.64 R16, c[0x0][R4+0x200] ;  /* 0x0000800004107b82 */ /* 0x000e220000000a00 */
[----:B------:R-:W-:Y:S01]  /*0d00*/  MOV R15, R14 ;  /* 0x0000000e000f7202 */ /* 0x000fe20000000f00 */
[----:B------:R-:W-:Y:S01]  /*0d10*/  IMAD.MOV.U32 R14, RZ, RZ, R32 ;  /* 0x000000ffff0e7224 */ /* 0x000fe200078e0020 */
[----:B------:R-:W-:Y:S05]  /*0d20*/  BSSY B0, `(.L_x_158) ;  /* 0x0000032000007945 */ /* 0x000fea0003800000 */
        /* <DEDUP_REMOVED lines=13> */
[----:B------:R-:W-:Y:S05]  /*0e00*/  CALL.REL.NOINC `($__internal_5_$__cuda_sm20_div_s64) ;  /* 0x0000001800707944 */ /* 0x000fea0003c00000 */
[----:B------:R-:W-:Y:S01]  /*0e10*/  IADD3 R23, P0, RZ, -R13, RZ ;  /* 0x8000000dff177210 */ /* 0x000fe20007f1e0ff */
[----:B------:R-:W-:Y:S01]  /*0e20*/  IMAD.MOV.U32 R14, RZ, RZ, R34 ;  /* 0x000000ffff0e7224 */ /* 0x000fe200078e0022 */
[----:B------:R-:W-:-:S03]  /*0e30*/  MOV R15, R35 ;  /* 0x00000023000f7202 */ /* 0x000fc60000000f00 */
[----:B------:R-:W-:Y:S02]  /*0e40*/  IMAD.X R11, RZ, RZ, ~R2, P0 ;  /* 0x000000ffff0b7224 */ /* 0x000fe400000e0e02 */
[----:B------:R-:W-:-:S04]  /*0e50*/  IMAD.WIDE.U32 R14, R16, R23, R14 ;  /* 0x00000017100e7225 */ /* 0x000fc800078e000e */
[----:B------:R-:W-:Y:S01]  /*0e60*/  IMAD R11, R11, R16, RZ ;  /* 0x000000100b0b7224 */ /* 0x000fe200078e02ff */
[----:B------:R-:W-:Y:S01]  /*0e70*/  MOV R16, R13 ;  /* 0x0000000d00107202 */ /* 0x000fe20000000f00 */
[----:B------:R-:W-:Y:S02]  /*0e80*/  IMAD.MOV.U32 R35, RZ, RZ, R14 ;  /* 0x000000ffff237224 */ /* 0x000fe400078e000e */
[----:B------:R-:W-:Y:S02]  /*0e90*/  IMAD R11, R17, R23, R11 ;  /* 0x00000017110b7224 */ /* 0x000fe400078e020b */
[----:B------:R-:W-:Y:S02]  /*0ea0*/  IMAD.MOV.U32 R17, RZ, RZ, R2 ;  /* 0x000000ffff117224 */ /* 0x000fe400078e0002 */
[----:B------:R-:W-:Y:S01]  /*0eb0*/  IMAD.IADD R11, R15, 0x1, R11 ;  /* 0x000000010f0b7824 */ /* 0x000fe200078e020b */
[----:B------:R-:W-:Y:S06]  /*0ec0*/  BRA `(.L_x_160) ;  /* 0x00000000005c7947 */ /* 0x000fec0003800000 */
.L_x_159:
[----:B------:R-:W0:Y:S01]  /*0ed0*/  I2F.U32.RP R0, R16 ;  /* 0x0000001000007306 */ /* 0x000e220000209000 */
[----:B------:R-:W-:Y:S01]  /*0ee0*/  IADD3 R11, RZ, -R16, RZ ;  /* 0x80000010ff0b7210 */ /* 0x000fe20007ffe0ff */
[----:B------:R-:W-:Y:S01]  /*0ef0*/  HFMA2.MMA R17, -RZ, RZ, 0, 0 ;  /* 0x00000000ff117435 */ /* 0x000fe200000001ff */
        /* <DEDUP_REMOVED lines=18> */
[----:B------:R-:W-:Y:S02]  /*1020*/  IMAD R35, R16, R35, R34 ;  /* 0x0000002310237224 */ /* 0x000fe400078e0222 */
[----:B------:R-:W-:-:S07]  /*1030*/  IMAD.MOV.U32 R16, RZ, RZ, R13 ;  /* 0x000000ffff107224 */ /* 0x000fce00078e000d */
.L_x_160:
[----:B------:R-:W-:Y:S05]  /*1040*/  BSYNC B0 ;  /* 0x0000000000007941 */ /* 0x000fea0003800000 */
.L_x_158:
[----:B------:R-:W0:Y:S01]  /*1050*/  LDC.64 R14, c[0x0][R4+0x1f8] ;  /* 0x00007e00040e7b82 */ /* 0x000e220000000a00 */
[----:B------:R-:W-:Y:S01]  /*1060*/  IMAD.MOV.U32 R25, RZ, RZ, R32 ;  /* 0x000000ffff197224 */ /* 0x000fe200078e0020 */
        /* <DEDUP_REMOVED lines=15> */
[----:B------:R-:W-:Y:S05]  /*1160*/  CALL.REL.NOINC `($__internal_5_$__cuda_sm20_div_s64) ;  /* 0x0000001400987944 */ /* 0x000fea0003c00000 */
[----:B------:R-:W-:-:S05]  /*1170*/  IADD3 R23, P0, RZ, -R13, RZ ;  /* 0x8000000dff177210 */ /* 0x000fca0007f1e0ff */
[----:B------:R-:W-:Y:S02]  /*1180*/  IMAD.X R11, RZ, RZ, ~R2, P0 ;  /* 0x000000ffff0b7224 */ /* 0x000fe400000e0e02 */
[----:B------:R-:W-:-:S04]  /*1190*/  IMAD.WIDE.U32 R16, R14, R23, R16 ;  /* 0x000000170e107225 */ /* 0x000fc800078e0010 */
[----:B------:R-:W-:Y:S01]  /*11a0*/  IMAD R11, R11, R14, RZ ;  /* 0x0000000e0b0b7224 */ /* 0x000fe200078e02ff */
[----:B------:R-:W-:-:S03]  /*11b0*/  MOV R14, R13 ;  /* 0x0000000d000e7202 */ /* 0x000fc60000000f00 */
[----:B------:R-:W-:Y:S02]  /*11c0*/  IMAD R15, R15, R23, R11 ;  /* 0x000000170f0f7224 */ /* 0x000fe400078e020b */
[----:B------:R-:W-:Y:S02]  /*11d0*/  IMAD.MOV.U32 R11, RZ, RZ, R16 ;  /* 0x000000ffff0b7224 */ /* 0x000fe400078e0010 */
[----:B------:R-:W-:Y:S01]  /*11e0*/  IMAD.IADD R23, R17, 0x1, R15 ;  /* 0x0000000111177824 */ /* 0x000fe200078e020f */
[----:B------:R-:W-:Y:S01]  /*11f0*/  MOV R15, R2 ;  /* 0x00000002000f7202 */ /* 0x000fe20000000f00 */
[----:B------:R-:W-:Y:S06]  /*1200*/  BRA `(.L_x_163) ;  /* 0x00000000005c7947 */ /* 0x000fec0003800000 */
.L_x_162:
[----:B------:R-:W0:Y:S01]  /*1210*/  I2F.U32.RP R0, R14 ;  /* 0x0000000e00007306 */ /* 0x000e220000209000 */
[----:B------:R-:W-:Y:S01]  /*1220*/  IMAD.MOV R11, RZ, RZ, -R14 ;  /* 0x000000ffff0b7224 */ /* 0x000fe200078e0a0e */
[----:B------:R-:W-:Y:S01]  /*1230*/  ISETP.NE.U32.AND P2, PT, R14, RZ, PT ;  /* 0x000000ff0e00720c */ /* 0x000fe20003f45070 */
[----:B------:R-:W-:Y:S01]  /*1240*/  IMAD.MOV.U32 R23, RZ, RZ, RZ ;  /* 0x000000ffff177224 */ /* 0x000fe200078e00ff */
[----:B------:R-:W-:-:S04]  /*1250*/  MOV R15, RZ ;  /* 0x000000ff000f7202 */ /* 0x000fc80000000f00 */
        /* <DEDUP_REMOVED lines=12> */
[----:B------:R-:W-:-:S13]  /*1320*/  ISETP.GE.U32.AND P1, PT, R11, R14, PT ;  /* 0x0000000e0b00720c */ /* 0x000fda0003f26070 */
[----:B------:R-:W-:Y:S01]  /*1330*/  @P1 VIADD R13, R13, 0x1 ;  /* 0x000000010d0d1836 */ /* 0x000fe20000000000 */
[----:B------:R-:W-:-:S05]  /*1340*/  @!P2 LOP3.LUT R13, RZ, R14, RZ, 0x33, !PT ;  /* 0x0000000eff0da212 */ /* 0x000fca00078e33ff */
[----:B------:R-:W-:-:S04]  /*1350*/  IMAD.MOV R11, RZ, RZ, -R13 ;  /* 0x000000ffff0b7224 */ /* 0x000fc800078e0a0d */
[----:B------:R-:W-:Y:S02]  /*1360*/  IMAD R11, R14, R11, R16 ;  /* 0x0000000b0e0b7224 */ /* 0x000fe400078e0210 */
[----:B------:R-:W-:-:S07]  /*1370*/  IMAD.MOV.U32 R14, RZ, RZ, R13 ;  /* 0x000000ffff0e7224 */ /* 0x000fce00078e000d */
.L_x_163:
[----:B------:R-:W-:Y:S05]  /*1380*/  BSYNC B0 ;  /* 0x0000000000007941 */ /* 0x000fea0003800000 */
.L_x_161:
[----:B------:R0:W1:Y:S01]  /*1390*/  LDC.64 R12, c[0x0][R4+0x2c0] ;  /* 0x0000b000040c7b82 */ /* 0x0000620000000a00 */
[----:B------:R-:W-:Y:S01]  /*13a0*/  IADD3 R3, R3, -0x4, RZ ;  /* 0xfffffffc03037810 */ /* 0x000fe20007ffe0ff */
[----:B------:R-:W-:Y:S02]  /*13b0*/  IMAD.MOV.U32 R16, RZ, RZ, R24 ;  /* 0x000000ffff107224 */ /* 0x000fe400078e0018 */
[----:B------:R-:W-:Y:S01]  /*13c0*/  IMAD.MOV.U32 R17, RZ, RZ, R32 ;  /* 0x000000ffff117224 */ /* 0x000fe200078e0020 */
[----:B------:R-:W-:Y:S01]  /*13d0*/  ISETP.NE.AND P0, PT, R3, -0x2, PT ;  /* 0xfffffffe0300780c */ /* 0x000fe20003f05270 */
[----:B0-----:R-:W-:Y:S02]  /*13e0*/  VIADD R4, R4, 0xffffffe0 ;  /* 0xffffffe004047836 */ /* 0x001fe40000000000 */
[-C--:B-1----:R-:W-:Y:S02]  /*13f0*/  IMAD R0, R13, R11.reuse, RZ ;  /* 0x0000000b0d007224 */ /* 0x082fe400078e02ff */
[----:B------:R-:W-:-:S04]  /*1400*/  IMAD.WIDE.U32 R16, R12, R11, R16 ;  /* 0x0000000b0c107225 */ /* 0x000fc800078e0010 */
[----:B------:R-:W-:-:S05]  /*1410*/  IMAD R23, R12, R23, R0 ;  /* 0x000000170c177224 */ /* 0x000fca00078e0200 */
[----:B------:R-:W-:Y:S01]  /*1420*/  IADD3 R17, R17, R23, RZ ;  /* 0x0000001711117210 */ /* 0x000fe20007ffe0ff */
[----:B------:R-:W-:Y:S06]  /*1430*/  @P0 BRA `(.L_x_164) ;  /* 0xfffffff000b00947 */ /* 0x000fec000383ffff */
.L_x_151:
        /* <DEDUP_REMOVED lines=15> */
[----:B------:R-:W-:-:S04]  /*1530*/  IADD3 R11, P0, RZ, -R13, RZ ;  /* 0x8000000dff0b7210 */ /* 0x000fc80007f1e0ff */
[-C--:B------:R-:W-:Y:S01]  /*1540*/  IADD3.X R3, RZ, ~R2.reuse, RZ, P0, !PT ;  /* 0x80000002ff037210 */ /* 0x080fe200007fe4ff */
[----:B------:R-:W-:Y:S01]  /*1550*/  IMAD.WIDE.U32 R22, R24, R11, R14 ;  /* 0x0000000b18167225 */ /* 0x000fe200078e000e */
[----:B------:R-:W-:-:S03]  /*1560*/  MOV R15, R2 ;  /* 0x00000002000f7202 */ /* 0x000fc60000000f00 */
[----:B------:R-:W-:Y:S02]  /*1570*/  IMAD R3, R3, R24, RZ ;  /* 0x0000001803037224 */ /* 0x000fe400078e02ff */
[----:B------:R-:W-:Y:S02]  /*1580*/  IMAD.MOV.U32 R14, RZ, RZ, R13 ;  /* 0x000000ffff0e7224 */ /* 0x000fe400078e000d */
[----:B------:R-:W-:-:S04]  /*1590*/  IMAD R3, R25, R11, R3 ;  /* 0x0000000b19037224 */ /* 0x000fc800078e0203 */
[----:B------:R-:W-:Y:S01]  /*15a0*/  IMAD.IADD R11, R23, 0x1, R3 ;  /* 0x00000001170b7824 */ /* 0x000fe200078e0203 */
[----:B------:R-:W-:Y:S06]  /*15b0*/  BRA `(.L_x_168) ;  /* 0x00000000005c7947 */ /* 0x000fec0003800000 */
.L_x_167:
[----:B------:R-:W0:Y:S01]  /*15c0*/  I2F.U32.RP R0, R24 ;  /* 0x0000001800007306 */ /* 0x000e220000209000 */
[----:B------:R-:W-:Y:S01]  /*15d0*/  IMAD.MOV R11, RZ, RZ, -R24 ;  /* 0x000000ffff0b7224 */ /* 0x000fe200078e0a18 */
[----:B------:R-:W-:Y:S02]  /*15e0*/  ISETP.NE.U32.AND P2, PT, R24, RZ, PT ;  /* 0x000000ff1800720c */ /* 0x000fe40003f45070 */
        /* <DEDUP_REMOVED lines=13> */
[----:B------:R-:W-:Y:S01]  /*16c0*/  ISETP.GE.U32.AND P1, PT, R11, R24, PT ;  /* 0x000000180b00720c */ /* 0x000fe20003f26070 */
[----:B------:R-:W-:-:S12]  /*16d0*/  IMAD.MOV.U32 R11, RZ, RZ, RZ ;  /* 0x000000ffff0b7224 */ /* 0x000fd800078e00ff */
[----:B------:R-:W-:Y:S01]  /*16e0*/  @P1 VIADD R3, R3, 0x1 ;  /* 0x0000000103031836 */ /* 0x000fe20000000000 */
[----:B------:R-:W-:-:S05]  /*16f0*/  @!P2 LOP3.LUT R3, RZ, R24, RZ, 0x33, !PT ;  /* 0x00000018ff03a212 */ /* 0x000fca00078e33ff */
[----:B------:R-:W-:-:S04]  /*1700*/  IMAD.MOV R13, RZ, RZ, -R3 ;  /* 0x000000ffff0d7224 */ /* 0x000fc800078e0a03 */
[----:B------:R-:W-:Y:S02]  /*1710*/  IMAD R22, R24, R13, R14 ;  /* 0x0000000d18167224 */ /* 0x000fe400078e020e */
[----:B------:R-:W-:-:S07]  /*1720*/  IMAD.MOV.U32 R14, RZ, RZ, R3 ;  /* 0x000000ffff0e7224 */ /* 0x000fce00078e0003 */
.L_x_168:
[----:B------:R-:W-:Y:S05]  /*1730*/  BSYNC B0 ;  /* 0x0000000000007941 */ /* 0x000fea0003800000 */
.L_x_166:
        /* <DEDUP_REMOVED lines=20> */
[----:B------:R-:W-:Y:S01]  /*1880*/  IMAD.WIDE.U32 R22, R24, R11, R14 ;  /* 0x0000000b18167225 */ /* 0x000fe200078e000e */
[----:B------:R-:W-:-:S03]  /*1890*/  MOV R14, R13 ;  /* 0x0000000d000e7202 */ /* 0x000fc60000000f00 */
[----:B------:R-:W-:Y:S02]  /*18a0*/  IMAD R3, R3, R24, RZ ;  /* 0x0000001803037224 */ /* 0x000fe400078e02ff */
[----:B------:R-:W-:Y:S02]  /*18b0*/  IMAD.MOV.U32 R15, RZ, RZ, R2 ;  /* 0x000000ffff0f7224 */ /* 0x000fe400078e0002 */
[----:B------:R-:W-:-:S04]  /*18c0*/  IMAD R3, R25, R11, R3 ;  /* 0x0000000b19037224 */ /* 0x000fc800078e0203 */
[----:B------:R-:W-:Y:S01]  /*18d0*/  IMAD.IADD R11, R23, 0x1, R3 ;  /* 0x00000001170b7824 */ /* 0x000fe200078e0203 */
[----:B------:R-:W-:Y:S06]  /*18e0*/  BRA `(.L_x_171) ;  /* 0x00000000005c7947 */ /* 0x000fec0003800000 */
.L_x_170:
        /* <DEDUP_REMOVED lines=17> */
[----:B------:R-:W-:-:S12]  /*1a00*/  HFMA2.MMA R11, -RZ, RZ, 0, 0 ;  /* 0x00000000ff0b7435 */ /* 0x000fd800000001ff */
[----:B------:R-:W-:Y:S02]  /*1a10*/  @P1 IADD3 R3, R3, 0x1, RZ ;  /* 0x0000000103031810 */ /* 0x000fe40007ffe0ff */
[----:B------:R-:W-:-:S05]  /*1a20*/  @!P2 LOP3.LUT R3, RZ, R24, RZ, 0x33, !PT ;  /* 0x00000018ff03a212 */ /* 0x000fca00078e33ff */
[----:B------:R-:W-:-:S04]  /*1a30*/  IMAD.MOV R13, RZ, RZ, -R3 ;  /* 0x000000ffff0d7224 */ /* 0x000fc800078e0a03 */
[----:B------:R-:W-:Y:S02]  /*1a40*/  IMAD R22, R24, R13, R14 ;  /* 0x0000000d18167224 */ /* 0x000fe400078e020e */
[----:B------:R-:W-:-:S07]  /*1a50*/  IMAD.MOV.U32 R14, RZ, RZ, R3 ;  /* 0x000000ffff0e7224 */ /* 0x000fce00078e0003 */
.L_x_171:
[----:B------:R-:W-:Y:S05]  /*1a60*/  BSYNC B0 ;  /* 0x0000000000007941 */ /* 0x000fea0003800000 */
.L_x_169:
        /* <DEDUP_REMOVED lines=17> */
[----:B------:R-:W-:Y:S05]  /*1b80*/  CALL.REL.NOINC `($__internal_5_$__cuda_sm20_div_s64) ;  /* 0x0000000c00107944 */ /* 0x000fea0003c00000 */
[----:B------:R-:W-:-:S05]  /*1b90*/  IADD3 R11, P0, RZ, -R13, RZ ;  /* 0x8000000dff0b7210 */ /* 0x000fca0007f1e0ff */
[----:B------:R-:W-:Y:S02]  /*1ba0*/  IMAD.X R3, RZ, RZ, ~R2, P0 ;  /* 0x000000ffff037224 */ /* 0x000fe400000e0e02 */
[----:B------:R-:W-:-:S04]  /*1bb0*/  IMAD.WIDE.U32 R22, R24, R11, R14 ;  /* 0x0000000b18167225 */ /* 0x000fc800078e000e */
[----:B------:R-:W-:Y:S02]  /*1bc0*/  IMAD R3, R3, R24, RZ ;  /* 0x0000001803037224 */ /* 0x000fe400078e02ff */
[----:B------:R-:W-:Y:S02]  /*1bd0*/  IMAD.MOV.U32 R14, RZ, RZ, R13 ;  /* 0x000000ffff0e7224 */ /* 0x000fe400078e000d */
[----:B------:R-:W-:Y:S02]  /*1be0*/  IMAD R3, R25, R11, R3 ;  /* 0x0000000b19037224 */ /* 0x000fe400078e0203 */
[----:B------:R-:W-:-:S03]  /*1bf0*/  IMAD.MOV.U32 R15, RZ, RZ, R2 ;  /* 0x000000ffff0f7224 */ /* 0x000fc600078e0002 */
[----:B------:R-:W-:Y:S01]  /*1c00*/  IADD3 R11, R23, R3, RZ ;  /* 0x00000003170b7210 */ /* 0x000fe20007ffe0ff */
[----:B------:R-:W-:Y:S06]  /*1c10*/  BRA `(.L_x_174) ;  /* 0x00000000005c7947 */ /* 0x000fec0003800000 */
.L_x_173:
        /* <DEDUP_REMOVED lines=23> */
.L_x_174:
[----:B------:R-:W-:Y:S05]  /*1d90*/  BSYNC B0 ;  /* 0x0000000000007941 */ /* 0x000fea0003800000 */
.L_x_172:
[----:B------:R-:W0:Y:S02]  /*1da0*/  LDC.64 R2, c[0x0][R5+0x2c8] ;  /* 0x0000b20005027b82 */ /* 0x000e240000000a00 */
[-C--:B0-----:R-:W-:Y:S02]  /*1db0*/  IMAD R0, R3, R22.reuse, RZ ;  /* 0x0000001603007224 */ /* 0x081fe400078e02ff */
[----:B------:R-:W-:-:S04]  /*1dc0*/  IMAD.WIDE.U32 R16, R2, R22, R16 ;  /* 0x0000001602107225 */ /* 0x000fc800078e0010 */
[----:B------:R-:W-:-:S04]  /*1dd0*/  IMAD R11, R2, R11, R0 ;  /* 0x0000000b020b7224 */ /* 0x000fc800078e0200 */
[----:B------:R-:W-:-:S07]  /*1de0*/  IMAD.IADD R17, R17, 0x1, R11 ;  /* 0x0000000111117824 */ /* 0x000fce00078e020b */
.L_x_165:
[----:B------:R-:W-:Y:S02]  /*1df0*/  ULDC.64 UR8, c[0x0][0x620] ;  /* 0x0001880000087ab9 */ /* 0x000fe40000000a00 */
[----:B------:R-:W-:Y:S02]  /*1e00*/  IMAD R5, R15, UR8, RZ ;  /* 0x000000080f057c24 */ /* 0x000fe4000f8e02ff */
[----:B------:R-:W-:-:S04]  /*1e10*/  IMAD.WIDE.U32 R2, R14, UR8, R16 ;  /* 0x000000080e027c25 */ /* 0x000fc8000f8e0010 */
[----:B------:R-:W-:Y:S01]  /*1e20*/  IMAD R5, R14, UR9, R5 ;  /* 0x000000090e057c24 */ /* 0x000fe2000f8e0205 */
[----:B------:R-:W-:Y:S02]  /*1e30*/  ULDC.64 UR8, c[0x0][0x550] ;  /* 0x0001540000087ab9 */ /* 0x000fe40000000a00 */
[----:B------:R-:W-:Y:S02]  /*1e40*/  LEA R4, P0, R2, UR8, 0x3 ;  /* 0x0000000802047c11 */ /* 0x000fe4000f8018ff */
[----:B------:R-:W-:-:S04]  /*1e50*/  IADD3 R3, R3, R5, RZ ;  /* 0x0000000503037210 */ /* 0x000fc80007ffe0ff */
[----:B------:R-:W-:Y:S01]  /*1e60*/  LEA.HI.X R5, R2, UR9, R3, 0x3, P0 ;  /* 0x0000000902057c11 */ /* 0x000fe200080f1c03 */
[----:B------:R-:W-:Y:S01]  /*1e70*/  ULDC.64 UR8, c[0x0][0x700] ;  /* 0x0001c00000087ab9 */ /* 0x000fe20000000a00 */
[----:B------:R-:W0:Y:S04]  /*1e80*/  LDC.64 R2, c[0x0][0x6f8] ;  /* 0x0001be00ff027b82 */ /* 0x000e280000000a00 */
[----:B------:R-:W2:Y:S01]  /*1e90*/  LDG.E.64 R4, desc[UR6][R4.64] ;  /* 0x0000000604047981 */ /* 0x000ea2000c1e1b00 */
[----:B------:R-:W-:Y:S01]  /*1ea0*/  BSSY B0, `(.L_x_175) ;  /* 0x000002d000007945 */ /* 0x000fe20003800000 */
[----:B--2---:R-:W-:-:S06]  /*1eb0*/  DSETP.GTU.AND P0, PT, R4, UR8, PT ;  /* 0x0000000804007e2a */ /* 0x004fcc000bf0c000 */
[----:B0-----:R-:W-:-:S14]  /*1ec0*/  DSETP.LTU.OR P0, PT, R4, R2, P0 ;  /* 0x000000020400722a */ /* 0x001fdc0000709400 */
[----:B------:R-:W-:Y:S05]  /*1ed0*/  @P0 BRA `(.L_x_176) ;  /* 0x0000000000a40947 */ /* 0x000fea0003800000 */
[----:B------:R-:W0:Y:S01]  /*1ee0*/  MUFU.RCP64H R13, R19 ;  /* 0x00000013000d7308 */ /* 0x000e220000001800 */
[----:B------:R-:W-:Y:S01]  /*1ef0*/  IMAD.MOV.U32 R12, RZ, RZ, 0x1 ;  /* 0x00000001ff0c7424 */ /* 0x000fe200078e00ff */
[----:B------:R-:W-:Y:S01]  /*1f00*/  DADD R2, R4, -R2 ;  /* 0x0000000004027229 */ /* 0x000fe20000000802 */
[----:B------:R-:W-:Y:S04]  /*1f10*/  BSSY B1, `(.L_x_177) ;  /* 0x0000012000017945 */ /* 0x000fe80003800000 */
[----:B0-----:R-:W-:-:S08]  /*1f20*/  DFMA R14, -R18, R12, 1 ;  /* 0x3ff00000120e742b */ /* 0x001fd0000000010c */
[----:B------:R-:W-:-:S08]  /*1f30*/  DFMA R14, R14, R14, R14 ;  /* 0x0000000e0e0e722b */ /* 0x000fd0000000000e */
[----:B------:R-:W-:Y:S02]  /*1f40*/  DFMA R14, R12, R14, R12 ;  /* 0x0000000e0c0e722b */ /* 0x000fe4000000000c */
[----:B------:R-:W-:-:S06]  /*1f50*/  DMUL R12, R20, R2 ;  /* 0x00000002140c7228 */ /* 0x000fcc0000000000 */
[----:B------:R-:W-:-:S04]  /*1f60*/  DFMA R4, -R18, R14, 1 ;  /* 0x3ff000001204742b */ /* 0x000fc8000000010e */
[----:B------:R-:W-:-:S04]  /*1f70*/  FSETP.GEU.AND P1, PT, |R13|, 6.5827683646048100446e-37, PT ;  /* 0x036000000d00780b */ /* 0x000fc80003f2e200 */
[----:B------:R-:W-:-:S08]  /*1f80*/  DFMA R14, R14, R4, R14 ;  /* 0x000000040e0e722b */ /* 0x000fd0000000000e */
[----:B------:R-:W-:-:S08]  /*1f90*/  DMUL R2, R12, R14 ;  /* 0x0000000e0c027228 */ /* 0x000fd00000000000 */
[----:B------:R-:W-:-:S08]  /*1fa0*/  DFMA R4, R2, -R18, R12 ;  /* 0x800000120204722b */ /* 0x000fd0000000000c */
[----:B------:R-:W-:-:S10]  /*1fb0*/  DFMA R2, R4, R14, R2 ;  /* 0x0000000e0402722b */ /* 0x000fd40000000002 */
[----:B------:R-:W-:-:S05]  /*1fc0*/  FFMA R0, RZ, R19, R3 ;  /* 0x00000013ff007223 */ /* 0x000fca0000000003 */
[----:B------:R-:W-:-:S13]  /*1fd0*/  FSETP.GT.AND P0, PT, |R0|, 1.469367938527859385e-39, PT ;  /* 0x001000000000780b */ /* 0x000fda0003f04200 */
[----:B------:R-:W-:Y:S05]  /*1fe0*/  @P0 BRA P1, `(.L_x_178) ;  /* 0x0000000000100947 */ /* 0x000fea0000800000 */
[----:B------:R-:W-:Y:S01]  /*1ff0*/  MOV R4, R18 ;  /* 0x0000001200047202 */ /* 0x000fe20000000f00 */
[----:B------:R-:W-:Y:S01]  /*2000*/  IMAD.MOV.U32 R5, RZ, RZ, R19 ;  /* 0x000000ffff057224 */ /* 0x000fe200078e0013 */
[----:B------:R-:W-:-:S07]  /*2010*/  MOV R28, 0x2030 ;  /* 0x00002030001c7802 */ /* 0x000fce0000000f00 */
[----:B------:R-:W-:Y:S05]  /*2020*/  CALL.REL.NOINC `($__internal_4_$__cuda_sm20_div_rn_f64_full) ;  /* 0x0000000000787944 */ /* 0x000fea0003c00000 */
.L_x_178:
[----:B------:R-:W-:Y:S05]  /*2030*/  BSYNC B1 ;  /* 0x0000000000017941 */ /* 0x000fea0003800000 */
.L_x_177:
[----:B------:R-:W0:Y:S01]  /*2040*/  F2I.F64.TRUNC R2, R2 ;  /* 0x0000000200027311 */ /* 0x000e22000030d100 */
[----:B------:R-:W-:Y:S02]  /*2050*/  ULDC.64 UR8, c[0x0][0x6f0] ;  /* 0x0001bc0000087ab9 */ /* 0x000fe40000000a00 */
[----:B0-----:R-:W-:Y:S02]  /*2060*/  ISETP.NE.U32.AND P0, PT, R2, UR8, PT ;  /* 0x0000000802007c0c */ /* 0x001fe4000bf05070 */
[----:B------:R-:W-:-:S04]  /*2070*/  SHF.R.S32.HI R0, RZ, 0x1f, R2 ;  /* 0x0000001fff007819 */ /* 0x000fc80000011402 */
[----:B------:R-:W-:Y:S01]  /*2080*/  ISETP.NE.AND.EX P0, PT, R0, UR9, PT, P0 ;  /* 0x0000000900007c0c */ /* 0x000fe2000bf05300 */
[----:B------:R-:W-:-:S03]  /*2090*/  ULDC.64 UR8, c[0x0][0x2e0] ;  /* 0x0000b80000087ab9 */ /* 0x000fc60000000a00 */
[----:B------:R-:W-:-:S04]  /*20a0*/  SEL R5, RZ, 0xffffffff, P0 ;  /* 0xffffffffff057807 */ /* 0x000fc80000000000 */
[----:B------:R-:W-:-:S04]  /*20b0*/  IADD3 R11, P0, R2, R5, RZ ;  /* 0x00000005020b7210 */ /* 0x000fc80007f1e0ff */
[----:B------:R-:W-:Y:S01]  /*20c0*/  IADD3.X R0, R0, R5, RZ, P0, !PT ;  /* 0x0000000500007210 */ /* 0x000fe200007fe4ff */
[----:B------:R-:W-:-:S04]  /*20d0*/  IMAD.WIDE.U32 R4, R11, UR8, RZ ;  /* 0x000000080b047c25 */ /* 0x000fc8000f8e00ff */
[----:B------:R-:W-:-:S04]  /*20e0*/  IMAD R0, R0, UR8, RZ ;  /* 0x0000000800007c24 */ /* 0x000fc8000f8e02ff */
[----:B------:R-:W-:Y:S01]  /*20f0*/  IMAD R3, R11, UR9, R0 ;  /* 0x000000090b037c24 */ /* 0x000fe2000f8e0200 */
[----:B------:R-:W-:Y:S02]  /*2100*/  ULDC.64 UR8, c[0x0][0x210] ;  /* 0x0000840000087ab9 */ /* 0x000fe40000000a00 */
[----:B------:R-:W-:Y:S01]  /*2110*/  LEA R2, P0, R4, UR8, 0x3 ;  /* 0x0000000804027c11 */ /* 0x000fe2000f8018ff */
[----:B------:R-:W-:Y:S02]  /*2120*/  IMAD.IADD R3, R5, 0x1, R3 ;  /* 0x0000000105037824 */ /* 0x000fe400078e0203 */
[----:B------:R-:W-:-:S03]  /*2130*/  IMAD.MOV.U32 R5, RZ, RZ, 0x3ff00000 ;  /* 0x3ff00000ff057424 */ /* 0x000fc600078e00ff */
[----:B------:R-:W-:Y:S02]  /*2140*/  LEA.HI.X R3, R4, UR9, R3, 0x3, P0 ;  /* 0x0000000904037c11 */ /* 0x000fe400080f1c03 */
[----:B------:R-:W-:-:S05]  /*2150*/  MOV R4, 0x0 ;  /* 0x0000000000047802 */ /* 0x000fca0000000f00 */
[----:B------:R0:W-:Y:S02]  /*2160*/  REDG.E.ADD.F64.RN.STRONG.GPU desc[UR6][R2.64], R4 ;  /* 0x00000004020079a6 */ /* 0x0001e4000c10ff86 */
.L_x_176:
[----:B------:R-:W-:Y:S05]  /*2170*/  BSYNC B0 ;  /* 0x0000000000007941 */ /* 0x000fea0003800000 */
.L_x_175:
        /* <DEDUP_REMOVED lines=9> */
        .weak           $__internal_4_$__cuda_sm20_div_rn_f64_full
        .type           $__internal_4_$__cuda_sm20_div_rn_f64_full,@function
        .size           $__internal_4_$__cuda_sm20_div_rn_f64_full,($__internal_5_$__cuda_sm20_div_s64 - $__internal_4_$__cuda_sm20_div_rn_f64_full)
$__internal_4_$__cuda_sm20_div_rn_f64_full:
[C---:B------:R-:W-:Y:S01]  /*2210*/  FSETP.GEU.AND P1, PT, |R5|.reuse, 1.469367938527859385e-39, PT ;  /* 0x001000000500780b */ /* 0x040fe20003f2e200 */
[----:B------:R-:W-:Y:S01]  /*2220*/  BSSY B3, `(.L_x_180) ;  /* 0x0000056000037945 */ /* 0x000fe20003800000 */
[----:B------:R-:W-:Y:S02]  /*2230*/  LOP3.LUT R2, R5, 0x800fffff, RZ, 0xc0, !PT ;  /* 0x800fffff05027812 */ /* 0x000fe400078ec0ff */
[C---:B------:R-:W-:Y:S02]  /*2240*/  FSETP.GEU.AND P3, PT, |R13|.reuse, 1.469367938527859385e-39, PT ;  /* 0x001000000d00780b */ /* 0x040fe40003f6e200 */
[----:B------:R-:W-:Y:S01]  /*2250*/  LOP3.LUT R3, R2, 0x3ff00000, RZ, 0xfc, !PT ;  /* 0x3ff0000002037812 */ /* 0x000fe200078efcff */
[----:B------:R-:W-:Y:S01]  /*2260*/  IMAD.MOV.U32 R2, RZ, RZ, R4 ;  /* 0x000000ffff027224 */ /* 0x000fe200078e0004 */
[----:B------:R-:W-:Y:S02]  /*2270*/  MOV R22, 0x1 ;  /* 0x0000000100167802 */ /* 0x000fe40000000f00 */
[----:B------:R-:W-:-:S02]  /*2280*/  LOP3.LUT R11, R13, 0x7ff00000, RZ, 0xc0, !PT ;  /* 0x7ff000000d0b7812 */ /* 0x000fc400078ec0ff */
[----:B------:R-:W-:Y:S01]  /*2290*/  LOP3.LUT R30, R5, 0x7ff00000, RZ, 0xc0, !PT ;  /* 0x7ff00000051e7812 */ /* 0x000fe200078ec0ff */
[----:B------:R-:W-:Y:S01]  /*22a0*/  @!P1 DMUL R2, R4, 8.98846567431157953865e+307 ;  /* 0x7fe0000004029828 */ /* 0x000fe20000000000 */
[----:B------:R-:W-:Y:S02]  /*22b0*/  MOV R29, R11 ;  /* 0x0000000b001d7202 */ /* 0x000fe40000000f00 */
[----:B------:R-:W-:Y:S02]  /*22c0*/  ISETP.GE.U32.AND P2, PT, R11, R30, PT ;  /* 0x0000001e0b00720c */ /* 0x000fe40003f46070 */
[----:B------:R-:W-:Y:S01]  /*22d0*/  @!P3 LOP3.LUT R0, R5, 0x7ff00000, RZ, 0xc0, !PT ;  /* 0x7ff000000500b812 */ /* 0x000fe200078ec0ff */
[----:B------:R-:W0:Y:S03]  /*22e0*/  MUFU.RCP64H R23, R3 ;  /* 0x0000000300177308 */ /* 0x000e260000001800 */
[----:B------:R-:W-:Y:S01]  /*22f0*/  @!P3 ISETP.GE.U32.AND P4, PT, R11, R0, PT ;  /* 0x000000000b00b20c */ /* 0x000fe20003f86070 */
[----:B------:R-:W-:Y:S01]  /*2300*/  IMAD.MOV.U32 R0, RZ, RZ, 0x1ca00000 ;  /* 0x1ca00000ff007424 */ /* 0x000fe200078e00ff */
[----:B------:R-:W-:-:S04]  /*2310*/  @!P1 LOP3.LUT R30, R3, 0x7ff00000, RZ, 0xc0, !PT ;  /* 0x7ff00000031e9812 */ /* 0x000fc800078ec0ff */
[----:B------:R-:W-:Y:S02]  /*2320*/  @!P3 SEL R25, R0, 0x63400000, !P4 ;  /* 0x634000000019b807 */ /* 0x000fe40006000000 */
[----:B------:R-:W-:Y:S02]  /*2330*/  IADD3 R32, R30, -0x1, RZ ;  /* 0xffffffff1e207810 */ /* 0x000fe40007ffe0ff */
[----:B------:R-:W-:Y:S01]  /*2340*/  @!P3 LOP3.LUT R26, R25, 0x80000000, R13, 0xf8, !PT ;  /* 0x80000000191ab812 */ /* 0x000fe200078ef80d */
[----:B0-----:R-:W-:-:S03]  /*2350*/  DFMA R14, R22, -R2, 1 ;  /* 0x3ff00000160e742b */ /* 0x001fc60000000802 */
[----:B------:R-:W-:Y:S01]  /*2360*/  @!P3 LOP3.LUT R27, R26, 0x100000, RZ, 0xfc, !PT ;  /* 0x001000001a1bb812 */ /* 0x000fe200078efcff */
[----:B------:R-:W-:-:S04]  /*2370*/  @!P3 IMAD.MOV.U32 R26, RZ, RZ, RZ ;  /* 0x000000ffff1ab224 */ /* 0x000fc800078e00ff */
[----:B------:R-:W-:-:S08]  /*2380*/  DFMA R14, R14, R14, R14 ;  /* 0x0000000e0e0e722b */ /* 0x000fd0000000000e */
[----:B------:R-:W-:Y:S01]  /*2390*/  DFMA R22, R22, R14, R22 ;  /* 0x0000000e1616722b */ /* 0x000fe20000000016 */
[----:B------:R-:W-:Y:S02]  /*23a0*/  SEL R15, R0, 0x63400000, !P2 ;  /* 0x63400000000f7807 */ /* 0x000fe40005000000 */
[----:B------:R-:W-:Y:S02]  /*23b0*/  MOV R14, R12 ;  /* 0x0000000c000e7202 */ /* 0x000fe40000000f00 */
[----:B------:R-:W-:-:S03]  /*23c0*/  LOP3.LUT R15, R15, 0x800fffff, R13, 0xf8, !PT ;  /* 0x800fffff0f0f7812 */ /* 0x000fc600078ef80d */
[----:B------:R-:W-:-:S03]  /*23d0*/  DFMA R24, R22, -R2, 1 ;  /* 0x3ff000001618742b */ /* 0x000fc60000000802 */
[----:B------:R-:W-:-:S05]  /*23e0*/  @!P3 DFMA R14, R14, 2, -R26 ;  /* 0x400000000e0eb82b */ /* 0x000fca000000081a */
[----:B------:R-:W-:-:S05]  /*23f0*/  DFMA R24, R22, R24, R22 ;  /* 0x000000181618722b */ /* 0x000fca0000000016 */
[----:B------:R-:W-:-:S03]  /*2400*/  @!P3 LOP3.LUT R29, R15, 0x7ff00000, RZ, 0xc0, !PT ;  /* 0x7ff000000f1db812 */ /* 0x000fc600078ec0ff */
[----:B------:R-:W-:Y:S02]  /*2410*/  DMUL R22, R24, R14 ;  /* 0x0000000e18167228 */ /* 0x000fe40000000000 */
[----:B------:R-:W-:-:S05]  /*2420*/  VIADD R31, R29, 0xffffffff ;  /* 0xffffffff1d1f7836 */ /* 0x000fca0000000000 */
[----:B------:R-:W-:Y:S01]  /*2430*/  ISETP.GT.U32.AND P1, PT, R31, 0x7feffffe, PT ;  /* 0x7feffffe1f00780c */ /* 0x000fe20003f24070 */
[----:B------:R-:W-:-:S03]  /*2440*/  DFMA R26, R22, -R2, R14 ;  /* 0x80000002161a722b */ /* 0x000fc6000000000e */
[----:B------:R-:W-:-:S05]  /*2450*/  ISETP.GT.U32.OR P1, PT, R32, 0x7feffffe, P1 ;  /* 0x7feffffe2000780c */ /* 0x000fca0000f24470 */
[----:B------:R-:W-:-:S08]  /*2460*/  DFMA R26, R24, R26, R22 ;  /* 0x0000001a181a722b */ /* 0x000fd00000000016 */
[----:B------:R-:W-:Y:S05]  /*2470*/  @P1 BRA `(.L_x_181) ;  /* 0x00000000006c1947 */ /* 0x000fea0003800000 */
[----:B------:R-:W-:-:S04]  /*2480*/  LOP3.LUT R22, R5, 0x7ff00000, RZ, 0xc0, !PT ;  /* 0x7ff0000005167812 */ /* 0x000fc800078ec0ff */
[CC--:B------:R-:W-:Y:S02]  /*2490*/  VIADDMNMX R12, R11.reuse, -R22.reuse, 0xb9600000, !PT ;  /* 0xb96000000b0c7446 */ /* 0x0c0fe40007800916 */
[----:B------:R-:W-:Y:S02]  /*24a0*/  ISETP.GE.U32.AND P1, PT, R11, R22, PT ;  /* 0x000000160b00720c */ /* 0x000fe40003f26070 */
[----:B------:R-:W-:Y:S02]  /*24b0*/  VIMNMX R12, R12, 0x46a00000, PT ;  /* 0x46a000000c0c7848 */ /* 0x000fe40003fe0100 */
[----:B------:R-:W-:-:S05]  /*24c0*/  SEL R11, R0, 0x63400000, !P1 ;  /* 0x63400000000b7807 */ /* 0x000fca0004800000 */
[----:B------:R-:W-:Y:S02]  /*24d0*/  IMAD.IADD R0, R12, 0x1, -R11 ;  /* 0x000000010c007824 */ /* 0x000fe400078e0a0b */
[----:B------:R-:W-:-:S03]  /*24e0*/  IMAD.MOV.U32 R12, RZ, RZ, RZ ;  /* 0x000000ffff0c7224 */ /* 0x000fc600078e00ff */
[----:B------:R-:W-:-:S06]  /*24f0*/  IADD3 R13, R0, 0x7fe00000, RZ ;  /* 0x7fe00000000d7810 */ /* 0x000fcc0007ffe0ff */
[----:B------:R-:W-:-:S10]  /*2500*/  DMUL R22, R26, R12 ;  /* 0x0000000c1a167228 */ /* 0x000fd40000000000 */
[----:B------:R-:W-:-:S13]  /*2510*/  FSETP.GTU.AND P1, PT, |R23|, 1.469367938527859385e-39, PT ;  /* 0x001000001700780b */ /* 0x000fda0003f2c200 */
[----:B------:R-:W-:Y:S05]  /*2520*/  @P1 BRA `(.L_x_182) ;  /* 0x0000000000941947 */ /* 0x000fea0003800000 */
[----:B------:R-:W-:Y:S01]  /*2530*/  DFMA R2, R26, -R2, R14 ;  /* 0x800000021a02722b */ /* 0x000fe2000000000e */
[----:B------:R-:W-:-:S09]  /*2540*/  MOV R12, RZ ;  /* 0x000000ff000c7202 */ /* 0x000fd20000000f00 */
[C---:B------:R-:W-:Y:S02]  /*2550*/  FSETP.NEU.AND P1, PT, R3.reuse, RZ, PT ;  /* 0x000000ff0300720b */ /* 0x040fe40003f2d000 */
[----:B------:R-:W-:-:S04]  /*2560*/  LOP3.LUT R5, R3, 0x80000000, R5, 0x48, !PT ;  /* 0x8000000003057812 */ /* 0x000fc800078e4805 */
[----:B------:R-:W-:-:S07]  /*2570*/  LOP3.LUT R13, R5, R13, RZ, 0xfc, !PT ;  /* 0x0000000d050d7212 */ /* 0x000fce00078efcff */
[----:B------:R-:W-:Y:S05]  /*2580*/  @!P1 BRA `(.L_x_182) ;  /* 0x00000000007c9947 */ /* 0x000fea0003800000 */
[----:B------:R-:W-:Y:S01]  /*2590*/  IMAD.MOV R3, RZ, RZ, -R0 ;  /* 0x000000ffff037224 */ /* 0x000fe200078e0a00 */
[----:B------:R-:W-:Y:S01]  /*25a0*/  MOV R2, RZ ;  /* 0x000000ff00027202 */ /* 0x000fe20000000f00 */
[----:B------:R-:W-:-:S05]  /*25b0*/  DMUL.RP R12, R26, R12 ;  /* 0x0000000c1a0c7228 */ /* 0x000fca0000008000 */
[----:B------:R-:W-:-:S05]  /*25c0*/  DFMA R2, R22, -R2, R26 ;  /* 0x800000021602722b */ /* 0x000fca000000001a */
[----:B------:R-:W-:Y:S02]  /*25d0*/  LOP3.LUT R5, R13, R5, RZ, 0x3c, !PT ;  /* 0x000000050d057212 */ /* 0x000fe400078e3cff */
[----:B------:R-:W-:-:S04]  /*25e0*/  IADD3 R2, -R0, -0x43300000, RZ ;  /* 0xbcd0000000027810 */ /* 0x000fc80007ffe1ff */
[----:B------:R-:W-:-:S04]  /*25f0*/  FSETP.NEU.AND P1, PT, |R3|, R2, PT ;  /* 0x000000020300720b */ /* 0x000fc80003f2d200 */
[----:B------:R-:W-:Y:S02]  /*2600*/  FSEL R22, R12, R22, !P1 ;  /* 0x000000160c167208 */ /* 0x000fe40004800000 */
[----:B------:R-:W-:Y:S01]  /*2610*/  FSEL R23, R5, R23, !P1 ;  /* 0x0000001705177208 */ /* 0x000fe20004800000 */
[----:B------:R-:W-:Y:S06]  /*2620*/  BRA `(.L_x_182) ;  /* 0x0000000000547947 */ /* 0x000fec0003800000 */
.L_x_181:
[----:B------:R-:W-:-:S14]  /*2630*/  DSETP.NAN.AND P1, PT, R12, R12, PT ;  /* 0x0000000c0c00722a */ /* 0x000fdc0003f28000 */
[----:B------:R-:W-:Y:S05]  /*2640*/  @P1 BRA `(.L_x_183) ;  /* 0x0000000000441947 */ /* 0x000fea0003800000 */
[----:B------:R-:W-:-:S14]  /*2650*/  DSETP.NAN.AND P1, PT, R4, R4, PT ;  /* 0x000000040400722a */ /* 0x000fdc0003f28000 */
[----:B------:R-:W-:Y:S05]  /*2660*/  @P1 BRA `(.L_x_184) ;  /* 0x0000000000301947 */ /* 0x000fea0003800000 */
[----:B------:R-:W-:Y:S01]  /*2670*/  ISETP.NE.AND P1, PT, R29, R30, PT ;  /* 0x0000001e1d00720c */ /* 0x000fe20003f25270 */
[----:B------:R-:W-:Y:S01]  /*2680*/  IMAD.MOV.U32 R22, RZ, RZ, 0x0 ;  /* 0x00000000ff167424 */ /* 0x000fe200078e00ff */
[----:B------:R-:W-:-:S11]  /*2690*/  MOV R23, 0xfff80000 ;  /* 0xfff8000000177802 */ /* 0x000fd60000000f00 */
[----:B------:R-:W-:Y:S05]  /*26a0*/  @!P1 BRA `(.L_x_182) ;  /* 0x0000000000349947 */ /* 0x000fea0003800000 */
[----:B------:R-:W-:Y:S02]  /*26b0*/  ISETP.NE.AND P1, PT, R29, 0x7ff00000, PT ;  /* 0x7ff000001d00780c */ /* 0x000fe40003f25270 */
[----:B------:R-:W-:Y:S02]  /*26c0*/  LOP3.LUT R23, R13, 0x80000000, R5, 0x48, !PT ;  /* 0x800000000d177812 */ /* 0x000fe400078e4805 */
[----:B------:R-:W-:-:S13]  /*26d0*/  ISETP.EQ.OR P1, PT, R30, RZ, !P1 ;  /* 0x000000ff1e00720c */ /* 0x000fda0004f22670 */
[----:B------:R-:W-:Y:S01]  /*26e0*/  @P1 LOP3.LUT R0, R23, 0x7ff00000, RZ, 0xfc, !PT ;  /* 0x7ff0000017001812 */ /* 0x000fe200078efcff */
[----:B------:R-:W-:Y:S01]  /*26f0*/  @!P1 IMAD.MOV.U32 R22, RZ, RZ, RZ ;  /* 0x000000ffff169224 */ /* 0x000fe200078e00ff */
[----:B------:R-:W-:-:S03]  /*2700*/  @P1 MOV R22, RZ ;  /* 0x000000ff00161202 */ /* 0x000fc60000000f00 */
[----:B------:R-:W-:Y:S01]  /*2710*/  @P1 IMAD.MOV.U32 R23, RZ, RZ, R0 ;  /* 0x000000ffff171224 */ /* 0x000fe200078e0000 */
[----:B------:R-:W-:Y:S06]  /*2720*/  BRA `(.L_x_182) ;  /* 0x0000000000147947 */ /* 0x000fec0003800000 */
.L_x_184:
[----:B------:R-:W-:Y:S02]  /*2730*/  LOP3.LUT R23, R5, 0x80000, RZ, 0xfc, !PT ;  /* 0x0008000005177812 */ /* 0x000fe400078efcff */
[----:B------:R-:W-:Y:S01]  /*2740*/  MOV R22, R4 ;  /* 0x0000000400167202 */ /* 0x000fe20000000f00 */
[----:B------:R-:W-:Y:S06]  /*2750*/  BRA `(.L_x_182) ;  /* 0x0000000000087947 */ /* 0x000fec0003800000 */
.L_x_183:
[----:B------:R-:W-:Y:S01]  /*2760*/  LOP3.LUT R23, R13, 0x80000, RZ, 0xfc, !PT ;  /* 0x000800000d177812 */ /* 0x000fe200078efcff */
[----:B------:R-:W-:-:S07]  /*2770*/  IMAD.MOV.U32 R22, RZ, RZ, R12 ;  /* 0x000000ffff167224 */ /* 0x000fce00078e000c */
.L_x_182:
[----:B------:R-:W-:Y:S05]  /*2780*/  BSYNC B3 ;  /* 0x0000000000037941 */ /* 0x000fea0003800000 */
.L_x_180:
[----:B------:R-:W-:Y:S01]  /*2790*/  HFMA2.MMA R29, -RZ, RZ, 0, 0 ;  /* 0x00000000ff1d7435 */ /* 0x000fe200000001ff */
[----:B------:R-:W-:Y:S01]  /*27a0*/  MOV R2, R22 ;  /* 0x0000001600027202 */ /* 0x000fe20000000f00 */
[----:B------:R-:W-:-:S04]  /*27b0*/  IMAD.MOV.U32 R3, RZ, RZ, R23 ;  /* 0x000000ffff037224 */ /* 0x000fc800078e0017 */
[----:B------:R-:W-:Y:S05]  /*27c0*/  RET.REL.NODEC R28 `(_ZN2at4cuda17kernelHistogram1DIddlLi1ELi2ELin1ELNS0_23CUDAHistogramMemoryTypeE1EZNS0_21CUDA_tensor_histogramIddLb0EEEbNS_6TensorES4_S4_lNS_14AccumulateTypeIT0_Lb1EE4typeES8_NS0_13TensorArgTypeES9_S9_EUllE0_EEvNS0_6detail10TensorInfoIT_T1_EESF_NSC_IKS6_SE_EElS8_S8_SE_T6_) ;  /* 0xffffffd81c0c7950 */ /* 0x000fea0003c3ffff */
        .weak           $__internal_5_$__cuda_sm20_div_s64
        .type           $__internal_5_$__cuda_sm20_div_s64,@function
        .size           $__internal_5_$__cuda_sm20_div_s64,(.L_x_3535 - $__internal_5_$__cuda_sm20_div_s64)
$__internal_5_$__cuda_sm20_div_s64:
        /* <DEDUP_REMOVED lines=65> */
[----:B------:R-:W-:Y:S02]  /*2be0*/  SEL R31, R31, R13, P0 ;  /* 0x0000000d1f1f7207 */ /* 0x000fe40000000000 */
[----:B------:R-:W-:Y:S02]  /*2bf0*/  IADD3 R12, P2, R27, 0x1, RZ ;  /* 0x000000011b0c7810 */ /* 0x000fe40007f5e0ff */
[----:B------:R-:W-:Y:S01]  /*2c00*/  ISETP.GE.U32.AND.EX P0, PT, R28, R23, PT, P1 ;  /* 0x000000171c00720c */ /* 0x000fe20003f06110 */
[----:B------:R-:W-:Y:S01]  /*2c10*/  HFMA2.MMA R23, -RZ, RZ, 0, 0 ;  /* 0x00000000ff177435 */ /* 0x000fe200000001ff */
[----:B------:R-:W-:Y:S01]  /*2c20*/  LOP3.LUT R22, R0, R29, RZ, 0x3c, !PT ;  /* 0x0000001d00167212 */ /* 0x000fe200078e3cff */
[----:B------:R-:W-:Y:S01]  /*2c30*/  IMAD.X R13, RZ, RZ, R31, P2 ;  /* 0x000000ffff0d7224 */ /* 0x000fe200010e061f */
[----:B------:R-:W-:-:S02]  /*2c40*/  SEL R12, R12, R27, P0 ;  /* 0x0000001b0c0c7207 */ /* 0x000fc40000000000 */
[----:B------:R-:W-:Y:S01]  /*2c50*/  ISETP.GE.AND P1, PT, R22, RZ, PT ;  /* 0x000000ff1600720c */ /* 0x000fe20003f26270 */
[----:B------:R-:W-:Y:S01]  /*2c60*/  IMAD.MOV.U32 R22, RZ, RZ, R11 ;  /* 0x000000ffff167224 */ /* 0x000fe200078e000b */
[----:B------:R-:W-:Y:S02]  /*2c70*/  SEL R31, R13, R31, P0 ;  /* 0x0000001f0d1f7207 */ /* 0x000fe40000000000 */
[----:B------:R-:W-:Y:S02]  /*2c80*/  IADD3 R13, P2, RZ, -R12, RZ ;  /* 0x8000000cff0d7210 */ /* 0x000fe40007f5e0ff */
[----:B------:R-:W-:Y:S02]  /*2c90*/  ISETP.NE.U32.AND P0, PT, R2, RZ, PT ;  /* 0x000000ff0200720c */ /* 0x000fe40003f05070 */
[----:B------:R-:W-:Y:S02]  /*2ca0*/  IADD3.X R2, RZ, ~R31, RZ, P2, !PT ;  /* 0x8000001fff027210 */ /* 0x000fe400017fe4ff */
[----:B------:R-:W-:-:S02]  /*2cb0*/  ISETP.NE.AND.EX P0, PT, R0, RZ, PT, P0 ;  /* 0x000000ff0000720c */ /* 0x000fc40003f05300 */
[----:B------:R-:W-:Y:S02]  /*2cc0*/  SEL R13, R13, R12, !P1 ;  /* 0x0000000c0d0d7207 */ /* 0x000fe40004800000 */
[----:B------:R-:W-:Y:S02]  /*2cd0*/  SEL R2, R2, R31, !P1 ;  /* 0x0000001f02027207 */ /* 0x000fe40004800000 */
[----:B------:R-:W-:Y:S02]  /*2ce0*/  SEL R13, R13, 0xffffffff, P0 ;  /* 0xffffffff0d0d7807 */ /* 0x000fe40000000000 */
[----:B------:R-:W-:Y:S01]  /*2cf0*/  SEL R2, R2, 0xffffffff, P0 ;  /* 0xffffffff02027807 */ /* 0x000fe20000000000 */
[----:B------:R-:W-:Y:S06]  /*2d00*/  RET.REL.NODEC R22 `(_ZN2at4cuda17kernelHistogram1DIddlLi1ELi2ELin1ELNS0_23CUDAHistogramMemoryTypeE1EZNS0_21CUDA_tensor_histogramIddLb0EEEbNS_6TensorES4_S4_lNS_14AccumulateTypeIT0_Lb1EE4typeES8_NS0_13TensorArgTypeES9_S9_EUllE0_EEvNS0_6detail10TensorInfoIT_T1_EESF_NSC_IKS6_SE_EElS8_S8_SE_T6_) ;  /* 0xffffffd016bc7950 */ /* 0x000fec0003c3ffff */
.L_x_185:
        /* <DEDUP_REMOVED lines=15> */
.L_x_3535:


//--------------------- .text._ZN2at4cuda17kernelHistogram1DIddlLi1ELi2ELin1ELNS0_23CUDAHistogramMemoryTypeE0EZNS0_21CUDA_tensor_histogramIddLb0EEEbNS_6TensorES4_S4_lNS_14AccumulateTypeIT0_Lb1EE4typeES8_NS0_13TensorArgTypeES9_S9_EUllE0_EEvNS0_6detail10TensorInfoIT_T1_EESF_NSC_IKS6_SE_EElS8_S8_SE_T6_ --------------------------
	.section	.text._ZN2at4cuda17kernelHistogram1DIddlLi1ELi2ELin1ELNS0_23CUDAHistogramMemoryTypeE0EZNS0_21CUDA_tensor_histogramIddLb0EEEbNS_6TensorES4_S4_lNS_14AccumulateTypeIT0_Lb1EE4typeES8_NS0_13TensorArgTypeES9_S9_EUllE0_EEvNS0_6detail10TensorInfoIT_T1_EESF_NSC_IKS6_SE_EElS8_S8_SE_T6_,"ax",@progbits
	.align	128
        .global         _ZN2at4cuda17kernelHistogram1DIddlLi1ELi2ELin1ELNS0_23CUDAHistogramMemoryTypeE0EZNS0_21CUDA_tensor_histogramIddLb0EEEbNS_6TensorES4_S4_lNS_14AccumulateTypeIT0_Lb1EE4typeES8_NS0_13TensorArgTypeES9_S9_EUllE0_EEvNS0_6detail10TensorInfoIT_T1_EESF_NSC_IKS6_SE_EElS8_S8_SE_T6_
        .type           _ZN2at4cuda17kernelHistogram1DIddlLi1ELi2ELin1ELNS0_23CUDAHistogramMemoryTypeE0EZNS0_21CUDA_tensor_histogramIddLb0EEEbNS_6TensorES4_S4_lNS_14AccumulateTypeIT0_Lb1EE4typeES8_NS0_13TensorArgTypeES9_S9_EUllE0_EEvNS0_6detail10TensorInfoIT_T1_EESF_NSC_IKS6_SE_EElS8_S8_SE_T6_,@function
        .size           _ZN2at4cuda17kernelHistogram1DIddlLi1ELi2ELin1ELNS0_23CUDAHistogramMemoryTypeE0EZNS0_21CUDA_tensor_histogramIddLb0EEEbNS_6TensorES4_S4_lNS_14AccumulateTypeIT0_Lb1EE4typeES8_NS0_13TensorArgTypeES9_S9_EUllE0_EEvNS0_6detail10TensorInfoIT_T1_EESF_NSC_IKS6_SE_EElS8_S8_SE_T6_,(.L_x_3537 - _ZN2at4cuda17kernelHistogram1DIddlLi1ELi2ELin1ELNS0_23CUDAHistogramMemoryTypeE0EZNS0_21CUDA_tensor_histogramIddLb0EEEbNS_6TensorES4_S4_lNS_14AccumulateTypeIT0_Lb1EE4typeES8_NS0_13TensorArgTypeES9_S9_EUllE0_EEvNS0_6detail10TensorInfoIT_T1_EESF_NSC_IKS6_SE_EElS8_S8_SE_T6_)
        .other          _ZN2at4cuda17kernelHistogram1DIddlLi1ELi2ELin1ELNS0_23CUDAHistogramMemoryTypeE0EZNS0_21CUDA_tensor_histogramIddLb0EEEbNS_6TensorES4_S4_lNS_14AccumulateTypeIT0_Lb1EE4typeES8_NS0_13TensorArgTypeES9_S9_EUllE0_EEvNS0_6detail10TensorInfoIT_T1_EESF_NSC_IKS6_SE_EElS8_S8_SE_T6_,@"STO_CUDA_ENTRY STV_DEFAULT"
_ZN2at4cuda17kernelHistogram1DIddlLi1ELi2ELin1ELNS0_23CUDAHistogramMemoryTypeE0EZNS0_21CUDA_tensor_histogramIddLb0EEEbNS_6TensorES4_S4_lNS_14AccumulateTypeIT0_Lb1EE4typeES8_NS0_13TensorArgTypeES9_S9_EUllE0_EEvNS0_6detail10TensorInfoIT_T1_EESF_NSC_IKS6_SE_EElS8_S8_SE_T6_:
.text._ZN2at4cuda17kernelHistogram1DIddlLi1ELi2ELin1ELNS0_23CUDAHistogramMemoryTypeE0EZNS0_21CUDA_tensor_histogramIddLb0EEEbNS_6TensorES4_S4_lNS_14AccumulateTypeIT0_Lb1EE4typeES8_NS0_13TensorArgTypeES9_S9_EUllE0_EEvNS0_6detail10TensorInfoIT_T1_EESF_NSC_IKS6_SE_EElS8_S8_SE_T6_:
        /* <DEDUP_REMOVED lines=13> */
.L_x_188:
[----:B------:R-:W-:Y:S02]  /*00d0*/  LEA R2, R5, R0, 0x3 ;  /* 0x0000000005027211 */ /* 0x000fe400078e18ff */
[----:B-1----:R-:W-:-:S03]  /*00e0*/  IADD3 R5, P0, R4, R5, RZ ;  /* 0x0000000504057210 */ /* 0x002fc60007f1e0ff */
[----:B------:R0:W-:Y:S02]  /*00f0*/  STS.64 [R2], RZ ;  /* 0x000000ff02007388 */ /* 0x0001e40000000a00 */
[----:B------:R-:W-:Y:S01]  /*0100*/  IMAD.X R3, RZ, RZ, R3, P0 ;  /* 0x000000ffff037224 */ /* 0x000fe200000e0603 */
[----:B------:R-:W-:-:S04]  /*0110*/  ISETP.GE.U32.AND P0, PT, R5, UR4, PT ;  /* 0x0000000405007c0c */ /* 0x000fc8000bf06070 */
[----:B------:R-:W-:-:S13]  /*0120*/  ISETP.GE.AND.EX P0, PT, R3, UR5, PT, P0 ;  /* 0x0000000503007c0c */ /* 0x000fda000bf06300 */
[----:B0-----:R-:W-:Y:S05]  /*0130*/  @!P0 BRA `(.L_x_188) ;  /* 0xfffffffc00e48947 */ /* 0x001fea000383ffff */
.L_x_187:
[----:B------:R-:W-:Y:S05]  /*0140*/  BSYNC B0 ;  /* 0x0000000000007941 */ /* 0x000fea0003800000 */
.L_x_186:
        /* <DEDUP_REMOVED lines=11> */
[----:B------:R-:W1:Y:S01]  /*0200*/  I2F.F64.S64 R32, UR4 ;  /* 0x0000000400207d12 */ /* 0x000e620008301c00 */
[----:B0-----:R-:W-:-:S13]  /*0210*/  ISETP.GT.AND P0, PT, R3, 0x1, PT ;  /* 0x000000010300780c */ /* 0x001fda0003f04270 */
[----:B-1----:R-:W-:Y:S05]  /*0220*/  @P0 BRA `(.L_x_190) ;  /* 0x00000004001c0947 */ /* 0x002fea0003800000 */
[----:B------:R-:W0:Y:S01]  /*0230*/  S2R R0, SR_CgaCtaId ;  /* 0x0000000000007919 */ /* 0x000e220000008800 */
[----:B------:R-:W1:Y:S01]  /*0240*/  LDC.64 R22, c[0x0][0x6f8] ;  /* 0x0001be00ff167b82 */ /* 0x000e620000000a00 */
[----:B------:R-:W-:Y:S01]  /*0250*/  ULDC.64 UR4, c[0x0][0x700] ;  /* 0x0001c00000047ab9 */ /* 0x000fe20000000a00 */
[----:B------:R-:W-:Y:S01]  /*0260*/  MOV R21, 0x400 ;  /* 0x0000040000157802 */ /* 0x000fe20000000f00 */
[----:B------:R-:W-:Y:S01]  /*0270*/  IMAD.MOV.U32 R20, RZ, RZ, RZ ;  /* 0x000000ffff147224 */ /* 0x000fe200078e00ff */
[----:B-1----:R-:W-:Y:S01]  /*0280*/  DADD R22, -R22, UR4 ;  /* 0x0000000416167e29 */ /* 0x002fe20008000100 */
[----:B------:R-:W-:Y:S02]  /*0290*/  ULDC UR4, c[0x0][0xc] ;  /* 0x0000030000047ab9 */ /* 0x000fe40000000800 */
[----:B------:R-:W-:Y:S01]  /*02a0*/  IMAD R5, R27, UR4, RZ ;  /* 0x000000041b057c24 */ /* 0x000fe2000f8e02ff */
[----:B0-----:R-:W-:-:S07]  /*02b0*/  LEA R21, R0, R21, 0x18 ;  /* 0x0000001500157211 */ /* 0x001fce00078ec0ff */
.L_x_196:
        /* <DEDUP_REMOVED lines=9> */
[----:B------:R-:W-:Y:S01]  /*0350*/  LEA.HI.X R7, R2, UR5, R3, 0x3, P0 ;  /* 0x0000000502077c11 */ /* 0x000fe200080f1c03 */
[----:B------:R-:W-:-:S04]  /*0360*/  ULDC.64 UR4, c[0x0][0x700] ;  /* 0x0001c00000047ab9 */ /* 0x000fc80000000a00 */
[----:B------:R-:W2:Y:S01]  /*0370*/  LDG.E.64 R8, desc[UR6][R6.64] ;  /* 0x0000000606087981 */ /* 0x000ea2000c1e1b00 */
[----:B------:R-:W-:Y:S01]  /*0380*/  IADD3 R24, P1, R5, R24, RZ ;  /* 0x0000001805187210 */ /* 0x000fe20007f3e0ff */
[----:B------:R-:W-:Y:S04]  /*0390*/  BSSY B0, `(.L_x_191) ;  /* 0x000002e000007945 */ /* 0x000fe80003800000 */
[----:B------:R-:W-:Y:S01]  /*03a0*/  IMAD.X R20, RZ, RZ, R20, P1 ;  /* 0x000000ffff147224 */ /* 0x000fe200008e0614 */
[----:B--2---:R-:W-:Y:S01]  /*03b0*/  DSETP.GTU.AND P0, PT, R8, UR4, PT ;  /* 0x0000000408007e2a */ /* 0x004fe2000bf0c000 */
[----:B------:R-:W-:Y:S02]  /*03c0*/  ULDC.64 UR4, c[0x0][0x708] ;  /* 0x0001c20000047ab9 */ /* 0x000fe40000000a00 */
[----:B------:R-:W-:-:S03]  /*03d0*/  ISETP.GE.U32.AND P2, PT, R24, UR4, PT ;  /* 0x0000000418007c0c */ /* 0x000fc6000bf46070 */
[----:B0-----:R-:W-:Y:S01]  /*03e0*/  DSETP.LTU.OR P1, PT, R8, R10, P0 ;  /* 0x0000000a0800722a */ /* 0x001fe20000729400 */
        /* <DEDUP_REMOVED lines=19> */
[----:B------:R-:W-:Y:S01]  /*0520*/  MOV R8, R22 ;  /* 0x0000001600087202 */ /* 0x000fe20000000f00 */
[----:B------:R-:W-:Y:S01]  /*0530*/  IMAD.MOV.U32 R9, RZ, RZ, R23 ;  /* 0x000000ffff097224 */ /* 0x000fe200078e0017 */
[----:B------:R-:W-:-:S07]  /*0540*/  MOV R2, 0x560 ;  /* 0x0000056000027802 */ /* 0x000fce0000000f00 */
[----:B------:R-:W-:Y:S05]  /*0550*/  CALL.REL.NOINC `($__internal_6_$__cuda_sm20_div_rn_f64_full) ;  /* 0x00000020002c7944 */ /* 0x000fea0003c00000 */
[----:B------:R-:W-:Y:S01]  /*0560*/  IMAD.MOV.U32 R2, RZ, RZ, R14 ;  /* 0x000000ffff027224 */ /* 0x000fe200078e000e */
[----:B------:R-:W-:-:S07]  /*0570*/  MOV R3, R15 ;  /* 0x0000000f00037202 */ /* 0x000fce0000000f00 */
.L_x_194:
[----:B------:R-:W-:Y:S05]  /*0580*/  BSYNC B1 ;  /* 0x0000000000017941 */ /* 0x000fea0003800000 */
.L_x_193:
[----:B------:R-:W0:Y:S01]  /*0590*/  F2I.F64.TRUNC R2, R2 ;  /* 0x0000000200027311 */ /* 0x000e22000030d100 */
[----:B------:R-:W-:Y:S02]  /*05a0*/  ULDC.64 UR4, c[0x0][0x6f0] ;  /* 0x0001bc0000047ab9 */ /* 0x000fe40000000a00 */
[----:B0-----:R-:W-:Y:S02]  /*05b0*/  ISETP.NE.U32.AND P1, PT, R2, UR4, PT ;  /* 0x0000000402007c0c */ /* 0x001fe4000bf25070 */
[----:B------:R-:W-:-:S04]  /*05c0*/  SHF.R.S32.HI R0, RZ, 0x1f, R2 ;  /* 0x0000001fff007819 */ /* 0x000fc80000011402 */
[----:B------:R-:W-:Y:S01]  /*05d0*/  ISETP.NE.AND.EX P1, PT, R0, UR5, PT, P1 ;  /* 0x0000000500007c0c */ /* 0x000fe2000bf25310 */
[----:B------:R-:W-:-:S12]  /*05e0*/  VIADD R0, R2, 0xffffffff ;  /* 0xffffffff02007836 */ /* 0x000fd80000000000 */
[----:B------:R-:W-:-:S05]  /*05f0*/  @P1 IMAD.MOV R0, RZ, RZ, R2 ;  /* 0x000000ffff001224 */ /* 0x000fca00078e0202 */
[----:B------:R-:W-:-:S07]  /*0600*/  LEA R7, R0, R21, 0x3 ;  /* 0x0000001500077211 */ /* 0x000fce00078e18ff */
.L_x_195:
[----:B------:R-:W0:Y:S02]  /*0610*/  LDS.64 R8, [R7] ;  /* 0x0000000007087984 */ /* 0x000e240000000a00 */
[----:B0-----:R-:W-:-:S10]  /*0620*/  DADD R10, R8, 1 ;  /* 0x3ff00000080a7429 */ /* 0x001fd40000000000 */
[----:B------:R-:W0:Y:S02]  /*0630*/  ATOMS.CAST.SPIN.64 R10, [R7], R8, R10 ;  /* 0x00000008070a738d */ /* 0x000e24000180040a */
[----:B0-----:R-:W-:-:S04]  /*0640*/  ISETP.EQ.U32.AND P1, PT, R10, 0x1, PT ;  /* 0x000000010a00780c */ /* 0x001fc80003f22070 */
[----:B------:R-:W-:-:S13]  /*0650*/  ISETP.EQ.U32.AND.EX P1, PT, R11, RZ, PT, P1 ;  /* 0x000000ff0b00720c */ /* 0x000fda0003f22110 */
[----:B------:R-:W-:Y:S05]  /*0660*/  @!P1 BRA `(.L_x_195) ;  /* 0xfffffffc00e89947 */ /* 0x000fea000383ffff */
.L_x_192:
[----:B------:R-:W-:Y:S05]  /*0670*/  BSYNC B0 ;  /* 0x0000000000007941 */ /* 0x000fea0003800000 */
.L_x_191:
[----:B------:R-:W-:Y:S05]  /*0680*/  @!P0 BRA `(.L_x_196) ;  /* 0xfffffffc000c8947 */ /* 0x000fea000383ffff */
[----:B------:R-:W-:Y:S05]  /*0690*/  BRA `(.L_x_189) ;  /* 0x0000001c00707947 */ /* 0x000fea0003800000 */
.L_x_190:
[----:B------:R-:W0:Y:S01]  /*06a0*/  LDC.64 R30, c[0x0][0x6f8] ;  /* 0x0001be00ff1e7b82 */ /* 0x000e220000000a00 */
[----:B------:R-:W-:Y:S01]  /*06b0*/  LOP3.LUT R0, RZ, R3, RZ, 0x33, !PT ;  /* 0x00000003ff007212 */ /* 0x000fe200078e33ff */
[----:B------:R-:W-:Y:S01]  /*06c0*/  ULDC.64 UR4, c[0x0][0x700] ;  /* 0x0001c00000047ab9 */ /* 0x000fe20000000a00 */
[----:B------:R-:W-:Y:S01]  /*06d0*/  IMAD.MOV.U32 R25, RZ, RZ, R24 ;  /* 0x000000ffff197224 */ /* 0x000fe200078e0018 */
[----:B------:R-:W-:Y:S02]  /*06e0*/  MOV R24, RZ ;  /* 0x000000ff00187202 */ /* 0x000fe40000000f00 */
[----:B------:R-:W-:-:S05]  /*06f0*/  VIMNMX R0, R0, -0x3, !PT ;  /* 0xfffffffd00007848 */ /* 0x000fca0007fe0100 */
[----:B------:R-:W-:-:S04]  /*0700*/  IMAD.IADD R0, R0, 0x1, R3 ;  /* 0x0000000100007824 */ /* 0x000fc800078e0203 */
[C---:B------:R-:W-:Y:S02]  /*0710*/  VIADD R29, R0.reuse, 0x1 ;  /* 0x00000001001d7836 */ /* 0x040fe40000000000 */
[----:B------:R-:W-:Y:S01]  /*0720*/  VIADD R26, R0, 0x2 ;  /* 0x00000002001a7836 */ /* 0x000fe20000000000 */
[----:B0-----:R-:W-:-:S11]  /*0730*/  DADD R30, -R30, UR4 ;  /* 0x000000041e1e7e29 */ /* 0x001fd60008000100 */
.L_x_226:
        /* <DEDUP_REMOVED lines=10> */
.L_x_210:
        /* <DEDUP_REMOVED lines=12> */
[----:B------:R-:W-:-:S07]  /*08a0*/  MOV R2, 0x8c0 ;  /* 0x000008c000027802 */ /* 0x000fce0000000f00 */
[----:B------:R-:W-:Y:S05]  /*08b0*/  CALL.REL.NOINC `($__internal_7_$__cuda_sm20_div_s64) ;  /* 0x0000002000bc7944 */ /* 0x000fea0003c00000 */
[----:B------:R-:W-:Y:S02]  /*08c0*/  IADD3 R9, P0, RZ, -R6, RZ ;  /* 0x80000006ff097210 */ /* 0x000fe40007f1e0ff */
        /* <DEDUP_REMOVED lines=10> */
.L_x_199:
        /* <DEDUP_REMOVED lines=18> */
[----:B------:R-:W-:Y:S01]  /*0a90*/  @P1 VIADD R3, R3, 0x1 ;  /* 0x0000000103031836 */ /* 0x000fe20000000000 */
[----:B------:R-:W-:-:S04]  /*0aa0*/  @!P3 LOP3.LUT R3, RZ, R12, RZ, 0x33, !PT ;  /* 0x0000000cff03b212 */ /* 0x000fc800078e33ff */
[----:B------:R-:W-:-:S05]  /*0ab0*/  IADD3 R5, -R3, RZ, RZ ;  /* 0x000000ff03057210 */ /* 0x000fca0007ffe1ff */
[----:B------:R-:W-:Y:S02]  /*0ac0*/  IMAD R5, R12, R5, R14 ;  /* 0x000000050c057224 */ /* 0x000fe400078e020e */
[----:B------:R-:W-:-:S07]  /*0ad0*/  IMAD.MOV.U32 R12, RZ, RZ, R3 ;  /* 0x000000ffff0c7224 */ /* 0x000fce00078e0003 */
.L_x_200:
[----:B------:R-:W-:Y:S05]  /*0ae0*/  BSYNC B0 ;  /* 0x0000000000007941 */ /* 0x000fea0003800000 */
.L_x_198:
[----:B------:R-:W0:Y:S01]  /*0af0*/  LDC.64 R14, c[0x0][R0+0x208] ;  /* 0x00008200000e7b82 */ /* 0x000e220000000a00 */
[-C--:B------:R-:W-:Y:S01]  /*0b00*/  LOP3.LUT R17, R17, R16.reuse, RZ, 0x3c, !PT ;  /* 0x0000001011117212 */ /* 0x080fe200078e3cff */
[----:B------:R-:W-:Y:S03]  /*0b10*/  BSSY B0, `(.L_x_201) ;  /* 0x0000034000007945 */ /* 0x000fe60003800000 */
[----:B------:R-:W-:-:S03]  /*0b20*/  LOP3.LUT R16, R17, R16, RZ, 0x3c, !PT ;  /* 0x0000001011107212 */ /* 0x000fc600078e3cff */
[----:B------:R-:W1:Y:S01]  /*0b30*/  LDC.64 R2, c[0x0][R0+0x2d8] ;  /* 0x0000b60000027b82 */ /* 0x000e620000000a00 */
[----:B------:R-:W-:Y:S02]  /*0b40*/  LOP3.LUT R17, R17, R16, RZ, 0x3c, !PT ;  /* 0x0000001011117212 */ /* 0x000fe400078e3cff */
        /* <DEDUP_REMOVED lines=12> */
[----:B------:R-:W-:Y:S05]  /*0c10*/  CALL.REL.NOINC `($__internal_7_$__cuda_sm20_div_s64) ;  /* 0x0000001c00e47944 */ /* 0x000fea0003c00000 */
        /* <DEDUP_REMOVED lines=12> */
.L_x_202:
        /* <DEDUP_REMOVED lines=23> */
.L_x_203:
[----:B------:R-:W-:Y:S05]  /*0e50*/  BSYNC B0 ;  /* 0x0000000000007941 */ /* 0x000fea0003800000 */
.L_x_201:
        /* <DEDUP_REMOVED lines=29> */
.L_x_205:
        /* <DEDUP_REMOVED lines=23> */
.L_x_206:
[----:B------:R-:W-:Y:S05]  /*11a0*/  BSYNC B0 ;  /* 0x0000000000007941 */ /* 0x000fea0003800000 */
.L_x_204:
        /* <DEDUP_REMOVED lines=17> */
[----:B------:R-:W-:Y:S05]  /*12c0*/  CALL.REL.NOINC `($__internal_7_$__cuda_sm20_div_s64) ;  /* 0x0000001800387944 */ /* 0x000fea0003c00000 */
[----:B------:R-:W-:Y:S01]  /*12d0*/  IADD3 R7, P0, RZ, -R6, RZ ;  /* 0x80000006ff077210 */ /* 0x000fe20007f1e0ff */
[----:B------:R-:W-:Y:S01]  /*12e0*/  IMAD.MOV.U32 R2, RZ, RZ, R12 ;  /* 0x000000ffff027224 */ /* 0x000fe200078e000c */
[----:B------:R-:W-:-:S03]  /*12f0*/  MOV R3, R13 ;  /* 0x0000000d00037202 */ /* 0x000fc60000000f00 */
[----:B------:R-:W-:Y:S02]  /*1300*/  IMAD.X R5, RZ, RZ, ~R4, P0 ;  /* 0x000000ffff057224 */ /* 0x000fe400000e0e04 */
[----:B------:R-:W-:-:S04]  /*1310*/  IMAD.WIDE.U32 R2, R14, R7, R2 ;  /* 0x000000070e027225 */ /* 0x000fc800078e0002 */
[----:B------:R-:W-:Y:S02]  /*1320*/  IMAD R5, R5, R14, RZ ;  /* 0x0000000e05057224 */ /* 0x000fe400078e02ff */
[----:B------:R-:W-:Y:S02]  /*1330*/  IMAD.MOV.U32 R14, RZ, RZ, R6 ;  /* 0x000000ffff0e7224 */ /* 0x000fe400078e0006 */
[----:B------:R-:W-:Y:S02]  /*1340*/  IMAD R5, R15, R7, R5 ;  /* 0x000000070f057224 */ /* 0x000fe400078e0205 */
[----:B------:R-:W-:-:S03]  /*1350*/  IMAD.MOV.U32 R13, RZ, RZ, R2 ;  /* 0x000000ffff0d7224 */ /* 0x000fc600078e0002 */
[----:B------:R-:W-:Y:S01]  /*1360*/  IADD3 R9, R3, R5, RZ ;  /* 0x0000000503097210 */ /* 0x000fe20007ffe0ff */
[----:B------:R-:W-:Y:S01]  /*1370*/  IMAD.MOV.U32 R5, RZ, RZ, R4 ;  /* 0x000000ffff057224 */ /* 0x000fe200078e0004 */
[----:B------:R-:W-:Y:S06]  /*1380*/  BRA `(.L_x_209) ;  /* 0x00000000005c7947 */ /* 0x000fec0003800000 */
.L_x_208:
        /* <DEDUP_REMOVED lines=21> */
[----:B------:R-:W-:Y:S01]  /*14e0*/  IMAD R13, R14, R13, R12 ;  /* 0x0000000d0e0d7224 */ /* 0x000fe200078e020c */
[----:B------:R-:W-:-:S07]  /*14f0*/  MOV R14, R3 ;  /* 0x00000003000e7202 */ /* 0x000fce0000000f00 */
.L_x_209:
[----:B------:R-:W-:Y:S05]  /*1500*/  BSYNC B0 ;  /* 0x0000000000007941 */ /* 0x000fea0003800000 */
.L_x_207:
[----:B------:R-:W0:Y:S01]  /*1510*/  LDC.64 R2, c[0x0][R0+0x2c0] ;  /* 0x0000b00000027b82 */ /* 0x000e220000000a00 */
[----:B------:R-:W-:Y:S02]  /*1520*/  IMAD.MOV.U32 R6, RZ, RZ, R16 ;  /* 0x000000ffff067224 */ /* 0x000fe400078e0010 */
[----:B------:R-:W-:Y:S02]  /*1530*/  IMAD.MOV.U32 R7, RZ, RZ, R23 ;  /* 0x000000ffff077224 */ /* 0x000fe400078e0017 */
[-C--:B0-----:R-:W-:Y:S02]  /*1540*/  IMAD R3, R3, R13.reuse, RZ ;  /* 0x0000000d03037224 */ /* 0x081fe400078e02ff */
[----:B------:R-:W-:-:S04]  /*1550*/  IMAD.WIDE.U32 R6, R2, R13, R6 ;  /* 0x0000000d02067225 */ /* 0x000fc800078e0006 */
[----:B------:R-:W-:Y:S01]  /*1560*/  IMAD R3, R2, R9, R3 ;  /* 0x0000000902037224 */ /* 0x000fe200078e0203 */
[----:B------:R-:W-:-:S03]  /*1570*/  MOV R17, R6 ;  /* 0x0000000600117202 */ /* 0x000fc60000000f00 */
[----:B------:R-:W-:Y:S01]  /*1580*/  IMAD.IADD R16, R7, 0x1, R3 ;  /* 0x0000000107107824 */ /* 0x000fe200078e0203 */
[----:B------:R-:W-:Y:S06]  /*1590*/  @P2 BRA `(.L_x_210) ;  /* 0xfffffff000902947 */ /* 0x000fec000383ffff */
.L_x_197:
        /* <DEDUP_REMOVED lines=15> */
[----:B------:R-:W-:Y:S01]  /*1690*/  MOV R15, R5 ;  /* 0x00000005000f7202 */ /* 0x000fe20000000f00 */
[--C-:B------:R-:W-:Y:S02]  /*16a0*/  IMAD.MOV.U32 R5, RZ, RZ, R4.reuse ;  /* 0x000000ffff057224 */ /* 0x100fe400078e0004 */
        /* <DEDUP_REMOVED lines=8> */
.L_x_213:
        /* <DEDUP_REMOVED lines=23> */
.L_x_214:
[----:B------:R-:W-:Y:S05]  /*18a0*/  BSYNC B0 ;  /* 0x0000000000007941 */ /* 0x000fea0003800000 */
.L_x_212:
[----:B------:R-:W0:Y:S01]  /*18b0*/  LDC.64 R2, c[0x0][R21+0x2d8] ;  /* 0x0000b60015027b82 */ /* 0x000e220000000a00 */
[----:B------:R-:W-:Y:S01]  /*18c0*/  ISETP.NE.AND P0, PT, R28, 0x1, PT ;  /* 0x000000011c00780c */ /* 0x000fe20003f05270 */
[----:B------:R-:W-:Y:S02]  /*18d0*/  IMAD.MOV.U32 R6, RZ, RZ, R17 ;  /* 0x000000ffff067224 */ /* 0x000fe400078e0011 */
[----:B------:R-:W-:Y:S02]  /*18e0*/  IMAD.MOV.U32 R7, RZ, RZ, R16 ;  /* 0x000000ffff077224 */ /* 0x000fe400078e0010 */
[-C--:B0-----:R-:W-:Y:S02]  /*18f0*/  IMAD R0, R3, R13.reuse, RZ ;  /* 0x0000000d03007224 */ /* 0x081fe400078e02ff */
[----:B------:R-:W-:-:S04]  /*1900*/  IMAD.WIDE.U32 R6, R2, R13, R6 ;  /* 0x0000000d02067225 */ /* 0x000fc800078e0006 */
[----:B------:R-:W-:Y:S01]  /*1910*/  IMAD R9, R2, R9, R0 ;  /* 0x0000000902097224 */ /* 0x000fe200078e0200 */
[----:B------:R-:W-:-:S03]  /*1920*/  MOV R17, R6 ;  /* 0x0000000600117202 */ /* 0x000fc60000000f00 */
[----:B------:R-:W-:Y:S01]  /*1930*/  IMAD.IADD R16, R7, 0x1, R9 ;  /* 0x0000000107107824 */ /* 0x000fe200078e0209 */
        /* <DEDUP_REMOVED lines=22> */
.L_x_216:
        /* <DEDUP_REMOVED lines=23> */
.L_x_217:
[----:B------:R-:W-:Y:S05]  /*1c10*/  BSYNC B0 ;  /* 0x0000000000007941 */ /* 0x000fea0003800000 */
.L_x_215:
        /* <DEDUP_REMOVED lines=31> */
.L_x_219:
        /* <DEDUP_REMOVED lines=23> */
.L_x_220:
[----:B------:R-:W-:Y:S05]  /*1f80*/  BSYNC B0 ;  /* 0x0000000000007941 */ /* 0x000fea0003800000 */
.L_x_218:
[----:B------:R-:W0:Y:S01]  /*1f90*/  LDC.64 R2, c[0x0][R21+0x2c8] ;  /* 0x0000b20015027b82 */ /* 0x000e220000000a00 */
[----:B------:R-:W-:Y:S02]  /*1fa0*/  IMAD.MOV.U32 R6, RZ, RZ, R17 ;  /* 0x000000ffff067224 */ /* 0x000fe400078e0011 */
[----:B------:R-:W-:Y:S02]  /*1fb0*/  IMAD.MOV.U32 R7, RZ, RZ, R16 ;  /* 0x000000ffff077224 */ /* 0x000fe400078e0010 */
[-C--:B0-----:R-:W-:Y:S02]  /*1fc0*/  IMAD R0, R3, R13.reuse, RZ ;  /* 0x0000000d03007224 */ /* 0x081fe400078e02ff */
[----:B------:R-:W-:-:S04]  /*1fd0*/  IMAD.WIDE.U32 R6, R2, R13, R6 ;  /* 0x0000000d02067225 */ /* 0x000fc800078e0006 */
[----:B------:R-:W-:Y:S01]  /*1fe0*/  IMAD R9, R2, R9, R0 ;  /* 0x0000000902097224 */ /* 0x000fe200078e0200 */
[----:B------:R-:W-:-:S03]  /*1ff0*/  MOV R17, R6 ;  /* 0x0000000600117202 */ /* 0x000fc60000000f00 */
[----:B------:R-:W-:-:S07]  /*2000*/  IMAD.IADD R16, R7, 0x1, R9 ;  /* 0x0000000107107824 */ /* 0x000fce00078e0209 */
.L_x_211:
[----:B------:R-:W-:Y:S01]  /*2010*/  ULDC.64 UR4, c[0x0][0x620] ;  /* 0x0001880000047ab9 */ /* 0x000fe20000000a00 */
[----:B------:R-:W-:Y:S01]  /*2020*/  MOV R3, R16 ;  /* 0x0000001000037202 */ /* 0x000fe20000000f00 */
[----:B------:R-:W-:Y:S02]  /*2030*/  IMAD R5, R5, UR4, RZ ;  /* 0x0000000405057c24 */ /* 0x000fe4000f8e02ff */
[----:B------:R-:W-:Y:S02]  /*2040*/  IMAD.MOV.U32 R2, RZ, RZ, R17 ;  /* 0x000000ffff027224 */ /* 0x000fe400078e0011 */
[C---:B------:R-:W-:Y:S02]  /*2050*/  IMAD R5, R14.reuse, UR5, R5 ;  /* 0x000000050e057c24 */ /* 0x040fe4000f8e0205 */
[----:B------:R-:W-:Y:S01]  /*2060*/  IMAD.WIDE.U32 R2, R14, UR4, R2 ;  /* 0x000000040e027c25 */ /* 0x000fe2000f8e0002 */
[----:B------:R-:W-:-:S03]  /*2070*/  ULDC.64 UR4, c[0x0][0x550] ;  /* 0x0001540000047ab9 */ /* 0x000fc60000000a00 */
[----:B------:R-:W-:Y:S01]  /*2080*/  IMAD.IADD R3, R3, 0x1, R5 ;  /* 0x0000000103037824 */ /* 0x000fe200078e0205 */
[----:B------:R-:W-:-:S04]  /*2090*/  LEA R4, P0, R2, UR4, 0x3 ;  /* 0x0000000402047c11 */ /* 0x000fc8000f8018ff */
        /* <DEDUP_REMOVED lines=27> */
[----:B------:R-:W-:Y:S01]  /*2250*/  MOV R9, R31 ;  /* 0x0000001f00097202 */ /* 0x000fe20000000f00 */
[----:B------:R-:W-:Y:S01]  /*2260*/  IMAD.MOV.U32 R8, RZ, RZ, R30 ;  /* 0x000000ffff087224 */ /* 0x000fe200078e001e */
[----:B------:R-:W-:-:S07]  /*2270*/  MOV R2, 0x2290 ;  /* 0x0000229000027802 */ /* 0x000fce0000000f00 */
[----:B------:R-:W-:Y:S05]  /*2280*/  CALL.REL.NOINC `($__internal_6_$__cuda_sm20_div_rn_f64_full) ;  /* 0x0000000000e07944 */ /* 0x000fea0003c00000 */
[----:B------:R-:W-:Y:S02]  /*2290*/  IMAD.MOV.U32 R2, RZ, RZ, R14 ;  /* 0x000000ffff027224 */ /* 0x000fe400078e000e */
[----:B------:R-:W-:-:S07]  /*22a0*/  IMAD.MOV.U32 R3, RZ, RZ, R15 ;  /* 0x000000ffff037224 */ /* 0x000fce00078e000f */
.L_x_224:
[----:B------:R-:W-:Y:S05]  /*22b0*/  BSYNC B1 ;  /* 0x0000000000017941 */ /* 0x000fea0003800000 */
.L_x_223:
[----:B------:R-:W0:Y:S01]  /*22c0*/  F2I.F64.TRUNC R2, R2 ;  /* 0x0000000200027311 */ /* 0x000e22000030d100 */
[----:B------:R-:W1:Y:S01]  /*22d0*/  S2UR UR5, SR_CgaCtaId ;  /* 0x00000000000579c3 */ /* 0x000e620000008800 */
[----:B------:R-:W-:Y:S01]  /*22e0*/  ULDC.64 UR8, c[0x0][0x6f0] ;  /* 0x0001bc0000087ab9 */ /* 0x000fe20000000a00 */
[----:B------:R-:W-:Y:S01]  /*22f0*/  UMOV UR4, 0x400 ;  /* 0x0000040000047882 */ /* 0x000fe20000000000 */
[----:B0-----:R-:W-:Y:S02]  /*2300*/  ISETP.NE.U32.AND P0, PT, R2, UR8, PT ;  /* 0x0000000802007c0c */ /* 0x001fe4000bf05070 */
[----:B------:R-:W-:-:S04]  /*2310*/  SHF.R.S32.HI R0, RZ, 0x1f, R2 ;  /* 0x0000001fff007819 */ /* 0x000fc80000011402 */
[----:B------:R-:W-:Y:S02]  /*2320*/  ISETP.NE.AND.EX P0, PT, R0, UR9, PT, P0 ;  /* 0x0000000900007c0c */ /* 0x000fe4000bf05300 */
[----:B------:R-:W-:Y:S01]  /*2330*/  IADD3 R0, R2, -0x1, RZ ;  /* 0xffffffff02007810 */ /* 0x000fe20007ffe0ff */
[----:B-1----:R-:W-:-:S10]  /*2340*/  ULEA UR4, UR5, UR4, 0x18 ;  /* 0x0000000405047291 */ /* 0x002fd4000f8ec03f */
[----:B------:R-:W-:-:S05]  /*2350*/  @P0 IMAD.MOV R0, RZ, RZ, R2 ;  /* 0x000000ffff000224 */ /* 0x000fca00078e0202 */
[----:B------:R-:W-:-:S07]  /*2360*/  LEA R9, R0, UR4, 0x3 ;  /* 0x0000000400097c11 */ /* 0x000fce000f8e18ff */
.L_x_225:
[----:B------:R-:W0:Y:S02]  /*2370*/  LDS.64 R4, [R9] ;  /* 0x0000000009047984 */ /* 0x000e240000000a00 */
[----:B0-----:R-:W-:-:S10]  /*2380*/  DADD R6, R4, 1 ;  /* 0x3ff0000004067429 */ /* 0x001fd40000000000 */
[----:B------:R-:W0:Y:S02]  /*2390*/  ATOMS.CAST.SPIN.64 R6, [R9], R4, R6 ;  /* 0x000000040906738d */ /* 0x000e240001800406 */
[----:B0-----:R-:W-:-:S04]  /*23a0*/  ISETP.EQ.U32.AND P0, PT, R6, 0x1, PT ;  /* 0x000000010600780c */ /* 0x001fc80003f02070 */
[----:B------:R-:W-:-:S13]  /*23b0*/  ISETP.EQ.U32.AND.EX P0, PT, R7, RZ, PT, P0 ;  /* 0x000000ff0700720c */ /* 0x000fda0003f02100 */
[----:B------:R-:W-:Y:S05]  /*23c0*/  @!P0 BRA `(.L_x_225) ;  /* 0xfffffffc00e88947 */ /* 0x000fea000383ffff */
.L_x_222:
[----:B------:R-:W-:Y:S05]  /*23d0*/  BSYNC B0 ;  /* 0x0000000000007941 */ /* 0x000fea0003800000 */
.L_x_221:
        /* <DEDUP_REMOVED lines=8> */
.L_x_189:
[----:B------:R-:W-:Y:S05]  /*2460*/  WARPSYNC.ALL ;  /* 0x0000000000007948 */ /* 0x000fea0003800000 */
[----:B------:R-:W-:Y:S06]  /*2470*/  BAR.SYNC.DEFER_BLOCKING 0x0 ;  /* 0x0000000000007b1d */ /* 0x000fec0000010000 */
[----:B------:R-:W-:-:S02]  /*2480*/  ULDC.64 UR12, c[0x0][0x218] ;  /* 0x00008600000c7ab9 */ /* 0x000fc40000000a00 */
[----:B------:R-:W-:-:S04]  /*2490*/  ISETP.GE.U32.AND P0, PT, R34, UR12, PT ;  /* 0x0000000c22007c0c */ /* 0x000fc8000bf06070 */
[----:B------:R-:W-:-:S13]  /*24a0*/  ISETP.GE.AND.EX P0, PT, RZ, UR13, PT, P0 ;  /* 0x0000000dff007c0c */ /* 0x000fda000bf06300 */
[----:B------:R-:W-:Y:S05]  /*24b0*/  @P0 EXIT ;  /* 0x000000000000094d */ /* 0x000fea0003800000 */
[----:B------:R-:W0:Y:S01]  /*24c0*/  S2UR UR5, SR_CgaCtaId ;  /* 0x00000000000579c3 */ /* 0x000e220000008800 */
[----:B------:R-:W-:Y:S01]  /*24d0*/  MOV R0, RZ ;  /* 0x000000ff00007202 */ /* 0x000fe20000000f00 */
[----:B------:R-:W-:Y:S01]  /*24e0*/  UMOV UR4, 0x400 ;  /* 0x0000040000047882 */ /* 0x000fe20000000000 */
[----:B------:R-:W-:Y:S01]  /*24f0*/  ULDC.64 UR8, c[0x0][0x2e0] ;  /* 0x0000b80000087ab9 */ /* 0x000fe20000000a00 */
[----:B------:R-:W-:Y:S01]  /*2500*/  ULDC.64 UR10, c[0x0][0x210] ;  /* 0x00008400000a7ab9 */ /* 0x000fe20000000a00 */
[----:B0-----:R-:W-:-:S12]  /*2510*/  ULEA UR4, UR5, UR4, 0x18 ;  /* 0x0000000405047291 */ /* 0x001fd8000f8ec03f */
.L_x_227:
[----:B0-----:R-:W-:Y:S01]  /*2520*/  LEA R2, R34, UR4, 0x3 ;  /* 0x0000000422027c11 */ /* 0x001fe2000f8e18ff */
[----:B------:R-:W-:Y:S02]  /*2530*/  IMAD R7, R0, UR8, RZ ;  /* 0x0000000800077c24 */ /* 0x000fe4000f8e02ff */
[----:B------:R-:W-:-:S03]  /*2540*/  IMAD.WIDE.U32 R4, R34, UR8, RZ ;  /* 0x0000000822047c25 */ /* 0x000fc6000f8e00ff */
[----:B------:R-:W0:Y:S01]  /*2550*/  LDS.64 R2, [R2] ;  /* 0x0000000002027984 */ /* 0x000e220000000a00 */
[----:B------:R-:W-:Y:S01]  /*2560*/  IMAD R7, R34, UR9, R7 ;  /* 0x0000000922077c24 */ /* 0x000fe2000f8e0207 */
[----:B------:R-:W-:-:S03]  /*2570*/  LEA R6, P0, R4, UR10, 0x3 ;  /* 0x0000000a04067c11 */ /* 0x000fc6000f8018ff */
[----:B------:R-:W-:-:S05]  /*2580*/  IMAD.IADD R5, R5, 0x1, R7 ;  /* 0x0000000105057824 */ /* 0x000fca00078e0207 */
[----:B------:R-:W-:Y:S02]  /*2590*/  LEA.HI.X R7, R4, UR11, R5, 0x3, P0 ;  /* 0x0000000b04077c11 */ /* 0x000fe400080f1c05 */
[----:B------:R-:W-:-:S05]  /*25a0*/  IADD3 R34, P0, R27, R34, RZ ;  /* 0x000000221b227210 */ /* 0x000fca0007f1e0ff */
[----:B------:R-:W-:Y:S01]  /*25b0*/  IMAD.X R0, RZ, RZ, R0, P0 ;  /* 0x000000ffff007224 */ /* 0x000fe200000e0600 */
[----:B------:R-:W-:-:S04]  /*25c0*/  ISETP.GE.U32.AND P0, PT, R34, UR12, PT ;  /* 0x0000000c22007c0c */ /* 0x000fc8000bf06070 */
[----:B------:R-:W-:Y:S01]  /*25d0*/  ISETP.GE.AND.EX P0, PT, R0, UR13, PT, P0 ;  /* 0x0000000d00007c0c */ /* 0x000fe2000bf06300 */
[----:B0-----:R0:W-:-:S12]  /*25e0*/  REDG.E.ADD.F64.RN.STRONG.GPU desc[UR6][R6.64], R2 ;  /* 0x00000002060079a6 */ /* 0x0011d8000c10ff86 */
[----:B------:R-:W-:Y:S05]  /*25f0*/  @!P0 BRA `(.L_x_227) ;  /* 0xfffffffc00c88947 */ /* 0x000fea000383ffff */
[----:B------:R-:W-:Y:S05]  /*2600*/  EXIT ;  /* 0x000000000000794d */ /* 0x000fea0003800000 */
        .weak           $__internal_6_$__cuda_sm20_div_rn_f64_full
        .type           $__internal_6_$__cuda_sm20_div_rn_f64_full,@function
        .size           $__internal_6_$__cuda_sm20_div_rn_f64_full,($__internal_7_$__cuda_sm20_div_s64 - $__internal_6_$__cuda_sm20_div_rn_f64_full)
$__internal_6_$__cuda_sm20_div_rn_f64_full:
[C---:B------:R-:W-:Y:S01]  /*2610*/  FSETP.GEU.AND P1, PT, |R9|.reuse, 1.469367938527859385e-39, PT ;  /* 0x001000000900780b */ /* 0x040fe20003f2e200 */
[----:B------:R-:W-:Y:S01]  /*2620*/  IMAD.MOV.U32 R14, RZ, RZ, 0x1 ;  /* 0x00000001ff0e7424 */ /* 0x000fe200078e00ff */
[----:B------:R-:W-:Y:S01]  /*2630*/  LOP3.LUT R6, R9, 0x800fffff, RZ, 0xc0, !PT ;  /* 0x800fffff09067812 */ /* 0x000fe200078ec0ff */
[----:B------:R-:W-:Y:S01]  /*2640*/  BSSY B2, `(.L_x_228) ;  /* 0x0000054000027945 */ /* 0x000fe20003800000 */
[C---:B------:R-:W-:Y:S02]  /*2650*/  FSETP.GEU.AND P3, PT, |R11|.reuse, 1.469367938527859385e-39, PT ;  /* 0x001000000b00780b */ /* 0x040fe40003f6e200 */
[----:B------:R-:W-:Y:S02]  /*2660*/  LOP3.LUT R7, R6, 0x3ff00000, RZ, 0xfc, !PT ;  /* 0x3ff0000006077812 */ /* 0x000fe400078efcff */
[----:B------:R-:W-:Y:S02]  /*2670*/  MOV R6, R8 ;  /* 0x0000000800067202 */ /* 0x000fe40000000f00 */
[----:B------:R-:W-:-:S02]  /*2680*/  LOP3.LUT R3, R11, 0x7ff00000, RZ, 0xc0, !PT ;  /* 0x7ff000000b037812 */ /* 0x000fc400078ec0ff */
[----:B------:R-:W-:Y:S01]  /*2690*/  LOP3.LUT R4, R9, 0x7ff00000, RZ, 0xc0, !PT ;  /* 0x7ff0000009047812 */ /* 0x000fe200078ec0ff */
[----:B------:R-:W-:Y:S02]  /*26a0*/  @!P1 DMUL R6, R8, 8.98846567431157953865e+307 ;  /* 0x7fe0000008069828 */ /* 0x000fe40000000000 */
[----:B------:R-:W-:Y:S01]  /*26b0*/  IMAD.MOV.U32 R28, RZ, RZ, R3 ;  /* 0x000000ffff1c7224 */ /* 0x000fe200078e0003 */
[----:B------:R-:W-:Y:S02]  /*26c0*/  ISETP.GE.U32.AND P2, PT, R3, R4, PT ;  /* 0x000000040300720c */ /* 0x000fe40003f46070 */
[----:B------:R-:W-:Y:S01]  /*26d0*/  @!P3 LOP3.LUT R0, R9, 0x7ff00000, RZ, 0xc0, !PT ;  /* 0x7ff000000900b812 */ /* 0x000fe200078ec0ff */
[----:B------:R-:W0:Y:S03]  /*26e0*/  MUFU.RCP64H R15, R7 ;  /* 0x00000007000f7308 */ /* 0x000e260000001800 */
[----:B------:R-:W-:Y:S01]  /*26f0*/  @!P3 ISETP.GE.U32.AND P4, PT, R3, R0, PT ;  /* 0x000000000300b20c */ /* 0x000fe20003f86070 */
[----:B------:R-:W-:Y:S01]  /*2700*/  IMAD.MOV.U32 R0, RZ, RZ, 0x1ca00000 ;  /* 0x1ca00000ff007424 */ /* 0x000fe200078e00ff */
[----:B------:R-:W-:-:S04]  /*2710*/  @!P1 LOP3.LUT R4, R7, 0x7ff00000, RZ, 0xc0, !PT ;  /* 0x7ff0000007049812 */ /* 0x000fc800078ec0ff */
[----:B------:R-:W-:Y:S01]  /*2720*/  @!P3 SEL R17, R0, 0x63400000, !P4 ;  /* 0x634000000011b807 */ /* 0x000fe20006000000 */
[----:B------:R-:W-:-:S03]  /*2730*/  VIADD R36, R4, 0xffffffff ;  /* 0xffffffff04247836 */ /* 0x000fc60000000000 */
        /* <DEDUP_REMOVED lines=13> */
[----:B------:R-:W-:Y:S01]  /*2810*/  DMUL R14, R16, R12 ;  /* 0x0000000c100e7228 */ /* 0x000fe20000000000 */
[----:B------:R-:W-:-:S04]  /*2820*/  IADD3 R35, R28, -0x1, RZ ;  /* 0xffffffff1c237810 */ /* 0x000fc80007ffe0ff */
[----:B------:R-:W-:-:S03]  /*2830*/  ISETP.GT.U32.AND P1, PT, R35, 0x7feffffe, PT ;  /* 0x7feffffe2300780c */ /* 0x000fc60003f24070 */
[----:B------:R-:W-:Y:S01]  /*2840*/  DFMA R18, R14, -R6, R12 ;  /* 0x800000060e12722b */ /* 0x000fe2000000000c */
[----:B------:R-:W-:-:S07]  /*2850*/  ISETP.GT.U32.OR P1, PT, R36, 0x7feffffe, P1 ;  /* 0x7feffffe2400780c */ /* 0x000fce0000f24470 */
[----:B------:R-:W-:-:S06]  /*2860*/  DFMA R18, R16, R18, R14 ;  /* 0x000000121012722b */ /* 0x000fcc000000000e */
[----:B------:R-:W-:Y:S05]  /*2870*/  @P1 BRA `(.L_x_229) ;  /* 0x00000000006c1947 */ /* 0x000fea0003800000 */
[----:B------:R-:W-:-:S04]  /*2880*/  LOP3.LUT R10, R9, 0x7ff00000, RZ, 0xc0, !PT ;  /* 0x7ff00000090a7812 */ /* 0x000fc800078ec0ff */
[CC--:B------:R-:W-:Y:S02]  /*2890*/  VIADDMNMX R4, R3.reuse, -R10.reuse, 0xb9600000, !PT ;  /* 0xb960000003047446 */ /* 0x0c0fe4000780090a */
[----:B------:R-:W-:Y:S01]  /*28a0*/  ISETP.GE.U32.AND P1, PT, R3, R10, PT ;  /* 0x0000000a0300720c */ /* 0x000fe20003f26070 */
[----:B------:R-:W-:Y:S01]  /*28b0*/  IMAD.MOV.U32 R10, RZ, RZ, RZ ;  /* 0x000000ffff0a7224 */ /* 0x000fe200078e00ff */
[----:B------:R-:W-:Y:S02]  /*28c0*/  VIMNMX R4, R4, 0x46a00000, PT ;  /* 0x46a0000004047848 */ /* 0x000fe40003fe0100 */
[----:B------:R-:W-:-:S05]  /*28d0*/  SEL R3, R0, 0x63400000, !P1 ;  /* 0x6340000000037807 */ /* 0x000fca0004800000 */
[----:B------:R-:W-:-:S05]  /*28e0*/  IMAD.IADD R0, R4, 0x1, -R3 ;  /* 0x0000000104007824 */ /* 0x000fca00078e0a03 */
[----:B------:R-:W-:-:S06]  /*28f0*/  IADD3 R11, R0, 0x7fe00000, RZ ;  /* 0x7fe00000000b7810 */ /* 0x000fcc0007ffe0ff */
[----:B------:R-:W-:-:S10]  /*2900*/  DMUL R14, R18, R10 ;  /* 0x0000000a120e7228 */ /* 0x000fd40000000000 */
[----:B------:R-:W-:-:S13]  /*2910*/  FSETP.GTU.AND P1, PT, |R15|, 1.469367938527859385e-39, PT ;  /* 0x001000000f00780b */ /* 0x000fda0003f2c200 */
[----:B------:R-:W-:Y:S05]  /*2920*/  @P1 BRA `(.L_x_230) ;  /* 0x0000000000941947 */ /* 0x000fea0003800000 */
[----:B------:R-:W-:Y:S01]  /*2930*/  DFMA R6, R18, -R6, R12 ;  /* 0x800000061206722b */ /* 0x000fe2000000000c */
[----:B------:R-:W-:-:S09]  /*2940*/  IMAD.MOV.U32 R10, RZ, RZ, RZ ;  /* 0x000000ffff0a7224 */ /* 0x000fd200078e00ff */
[C---:B------:R-:W-:Y:S02]  /*2950*/  FSETP.NEU.AND P1, PT, R7.reuse, RZ, PT ;  /* 0x000000ff0700720b */ /* 0x040fe40003f2d000 */
[----:B------:R-:W-:-:S04]  /*2960*/  LOP3.LUT R9, R7, 0x80000000, R9, 0x48, !PT ;  /* 0x8000000007097812 */ /* 0x000fc800078e4809 */
[----:B------:R-:W-:-:S07]  /*2970*/  LOP3.LUT R11, R9, R11, RZ, 0xfc, !PT ;  /* 0x0000000b090b7212 */ /* 0x000fce00078efcff */
[----:B------:R-:W-:Y:S05]  /*2980*/  @!P1 BRA `(.L_x_230) ;  /* 0x00000000007c9947 */ /* 0x000fea0003800000 */
[C---:B------:R-:W-:Y:S01]  /*2990*/  IADD3 R7, -R0.reuse, RZ, RZ ;  /* 0x000000ff00077210 */ /* 0x040fe20007ffe1ff */
[----:B------:R-:W-:Y:S01]  /*29a0*/  IMAD.MOV.U32 R6, RZ, RZ, RZ ;  /* 0x000000ffff067224 */ /* 0x000fe200078e00ff */
[----:B------:R-:W-:Y:S01]  /*29b0*/  DMUL.RP R10, R18, R10 ;  /* 0x0000000a120a7228 */ /* 0x000fe20000008000 */
[----:B------:R-:W-:-:S04]  /*29c0*/  IADD3 R3, -R0, -0x43300000, RZ ;  /* 0xbcd0000000037810 */ /* 0x000fc80007ffe1ff */
[----:B------:R-:W-:-:S05]  /*29d0*/  DFMA R6, R14, -R6, R18 ;  /* 0x800000060e06722b */ /* 0x000fca0000000012 */
[----:B------:R-:W-:-:S05]  /*29e0*/  LOP3.LUT R9, R11, R9, RZ, 0x3c, !PT ;  /* 0x000000090b097212 */ /* 0x000fca00078e3cff */
[----:B------:R-:W-:-:S04]  /*29f0*/  FSETP.NEU.AND P1, PT, |R7|, R3, PT ;  /* 0x000000030700720b */ /* 0x000fc80003f2d200 */
[----:B------:R-:W-:Y:S02]  /*2a00*/  FSEL R14, R10, R14, !P1 ;  /* 0x0000000e0a0e7208 */ /* 0x000fe40004800000 */
[----:B------:R-:W-:Y:S01]  /*2a10*/  FSEL R15, R9, R15, !P1 ;  /* 0x0000000f090f7208 */ /* 0x000fe20004800000 */
[----:B------:R-:W-:Y:S06]  /*2a20*/  BRA `(.L_x_230) ;  /* 0x0000000000547947 */ /* 0x000fec0003800000 */
.L_x_229:
        /* <DEDUP_REMOVED lines=12> */
[----:B------:R-:W-:Y:S02]  /*2af0*/  @!P1 IMAD.MOV.U32 R14, RZ, RZ, RZ ;  /* 0x000000ffff0e9224 */ /* 0x000fe400078e00ff */
[----:B------:R-:W-:Y:S01]  /*2b00*/  @P1 IMAD.MOV.U32 R14, RZ, RZ, RZ ;  /* 0x000000ffff0e1224 */ /* 0x000fe200078e00ff */
[----:B------:R-:W-:Y:S01]  /*2b10*/  @P1 MOV R15, R0 ;  /* 0x00000000000f1202 */ /* 0x000fe20000000f00 */
[----:B------:R-:W-:Y:S06]  /*2b20*/  BRA `(.L_x_230) ;  /* 0x0000000000147947 */ /* 0x000fec0003800000 */
.L_x_232:
[----:B------:R-:W-:Y:S01]  /*2b30*/  LOP3.LUT R15, R9, 0x80000, RZ, 0xfc, !PT ;  /* 0x00080000090f7812 */ /* 0x000fe200078efcff */
[----:B------:R-:W-:Y:S01]  /*2b40*/  IMAD.MOV.U32 R14, RZ, RZ, R8 ;  /* 0x000000ffff0e7224 */ /* 0x000fe200078e0008 */
[----:B------:R-:W-:Y:S06]  /*2b50*/  BRA `(.L_x_230) ;  /* 0x0000000000087947 */ /* 0x000fec0003800000 */
.L_x_231:
[----:B------:R-:W-:Y:S02]  /*2b60*/  LOP3.LUT R15, R11, 0x80000, RZ, 0xfc, !PT ;  /* 0x000800000b0f7812 */ /* 0x000fe400078efcff */
[----:B------:R-:W-:-:S07]  /*2b70*/  MOV R14, R10 ;  /* 0x0000000a000e7202 */ /* 0x000fce0000000f00 */
.L_x_230:
[----:B------:R-:W-:Y:S05]  /*2b80*/  BSYNC B2 ;  /* 0x0000000000027941 */ /* 0x000fea0003800000 */
.L_x_228:
[----:B------:R-:W-:-:S04]  /*2b90*/  IMAD.MOV.U32 R3, RZ, RZ, 0x0 ;  /* 0x00000000ff037424 */ /* 0x000fc800078e00ff */
[----:B------:R-:W-:Y:S05]  /*2ba0*/  RET.REL.NODEC R2 `(_ZN2at4cuda17kernelHistogram1DIddlLi1ELi2ELin1ELNS0_23CUDAHistogramMemoryTypeE0EZNS0_21CUDA_tensor_histogramIddLb0EEEbNS_6TensorES4_S4_lNS_14AccumulateTypeIT0_Lb1EE4typeES8_NS0_13TensorArgTypeES9_S9_EUllE0_EEvNS0_6detail10TensorInfoIT_T1_EESF_NSC_IKS6_SE_EElS8_S8_SE_T6_) ;  /* 0xffffffd402147950 */ /* 0x000fea0003c3ffff */
        .weak           $__internal_7_$__cuda_sm20_div_s64
        .type           $__internal_7_$__cuda_sm20_div_s64,@function
        .size           $__internal_7_$__cuda_sm20_div_s64,(.L_x_3537 - $__internal_7_$__cuda_sm20_div_s64)
$__internal_7_$__cuda_sm20_div_s64:
[-C--:B------:R-:W-:Y:S02]  /*2bb0*/  IADD3 R10, P1, RZ, -R4.reuse, RZ ;  /* 0x80000004ff0a7210 */ /* 0x080fe40007f3e0ff */
[----:B------:R-:W-:Y:S02]  /*2bc0*/  ISETP.GE.AND P0, PT, R3, RZ, PT ;  /* 0x000000ff0300720c */ /* 0x000fe40003f06270 */
[-C--:B------:R-:W-:Y:S02]  /*2bd0*/  IADD3.X R7, RZ, ~R3.reuse, RZ, P1, !PT ;  /* 0x80000003ff077210 */ /* 0x080fe40000ffe4ff */
[----:B------:R-:W-:Y:S02]  /*2be0*/  SEL R10, R10, R4, !P0 ;  /* 0x000000040a0a7207 */ /* 0x000fe40004000000 */
[----:B------:R-:W-:Y:S02]  /*2bf0*/  SEL R11, R7, R3, !P0 ;  /* 0x00000003070b7207 */ /* 0x000fe40004000000 */
[----:B------:R-:W-:-:S02]  /*2c00*/  ISETP.GE.AND P4, PT, R5, RZ, PT ;  /* 0x000000ff0500720c */ /* 0x000fc40003f86270 */
[----:B------:R-:W0:Y:S08]  /*2c10*/  I2F.U64.RP R7, R10 ;  /* 0x0000000a00077312 */ /* 0x000e300000309000 */
[----:B0-----:R-:W0:Y:S02]  /*2c20*/  MUFU.RCP R7, R7 ;  /* 0x0000000700077308 */ /* 0x001e240000001000 */
[----:B0-----:R-:W-:-:S06]  /*2c30*/  VIADD R7, R7, 0x1ffffffe ;  /* 0x1ffffffe07077836 */ /* 0x001fcc0000000000 */
[----:B------:R-:W0:Y:S02]  /*2c40*/  F2I.U64.TRUNC R8, R7 ;  /* 0x0000000700087311 */ /* 0x000e24000020d800 */
[----:B0-----:R-:W-:-:S04]  /*2c50*/  IMAD.WIDE.U32 R18, R8, R10, RZ ;  /* 0x0000000a08127225 */ /* 0x001fc800078e00ff */
[C---:B------:R-:W-:Y:S01]  /*2c60*/  IMAD R7, R8.reuse, R11, R19 ;  /* 0x0000000b08077224 */ /* 0x040fe200078e0213 */
[----:B------:R-:W-:Y:S01]  /*2c70*/  IADD3 R20, P0, RZ, -R18, RZ ;  /* 0x80000012ff147210 */ /* 0x000fe20007f1e0ff */
[----:B------:R-:W-:Y:S02]  /*2c80*/  IMAD.MOV.U32 R19, RZ, RZ, R8 ;  /* 0x000000ffff137224 */ /* 0x000fe400078e0008 */
[----:B------:R-:W-:Y:S02]  /*2c90*/  IMAD R7, R9, R10, R7 ;  /* 0x0000000a09077224 */ /* 0x000fe400078e0207 */
[----:B------:R-:W-:-:S03]  /*2ca0*/  IMAD.HI.U32 R18, R8, R20, RZ ;  /* 0x0000001408127227 */ /* 0x000fc600078e00ff */
[----:B------:R-:W-:-:S05]  /*2cb0*/  IADD3.X R7, RZ, ~R7, RZ, P0, !PT ;  /* 0x80000007ff077210 */ /* 0x000fca00007fe4ff */
[----:B------:R-:W-:-:S04]  /*2cc0*/  IMAD.WIDE.U32 R18, P0, R8, R7, R18 ;  /* 0x0000000708127225 */ /* 0x000fc80007800012 */
[----:B------:R-:W-:-:S04]  /*2cd0*/  IMAD.HI.U32 R19, P1, R9, R20, R18 ;  /* 0x0000001409137227 */ /* 0x000fc80007820012 */
[CC--:B------:R-:W-:Y:S02]  /*2ce0*/  IMAD R18, R9.reuse, R7.reuse, RZ ;  /* 0x0000000709127224 */ /* 0x0c0fe400078e02ff */
[----:B------:R-:W-:-:S03]  /*2cf0*/  IMAD.HI.U32 R7, R9, R7, RZ ;  /* 0x0000000709077227 */ /* 0x000fc600078e00ff */
[----:B------:R-:W-:Y:S02]  /*2d00*/  IADD3 R19, P3, R18, R19, RZ ;  /* 0x0000001312137210 */ /* 0x000fe40007f7e0ff */
[----:B------:R-:W-:-:S03]  /*2d10*/  IADD3.X R7, R7, R9, RZ, P0, !PT ;  /* 0x0000000907077210 */ /* 0x000fc600007fe4ff */
[----:B------:R-:W-:Y:S01]  /*2d20*/  IMAD.WIDE.U32 R8, R19, R10, RZ ;  /* 0x0000000a13087225 */ /* 0x000fe200078e00ff */
[----:B------:R-:W-:-:S03]  /*2d30*/  IADD3.X R7, RZ, RZ, R7, P3, P1 ;  /* 0x000000ffff077210 */ /* 0x000fc60001fe2407 */
[----:B------:R-:W-:Y:S01]  /*2d40*/  IMAD R18, R19, R11, R9 ;  /* 0x0000000b13127224 */ /* 0x000fe200078e0209 */
[----:B------:R-:W-:-:S03]  /*2d50*/  IADD3 R9, P0, RZ, -R8, RZ ;  /* 0x80000008ff097210 */ /* 0x000fc60007f1e0ff */
[----:B------:R-:W-:Y:S02]  /*2d60*/  IMAD R8, R7, R10, R18 ;  /* 0x0000000a07087224 */ /* 0x000fe400078e0212 */
[----:B------:R-:W-:-:S04]  /*2d70*/  IMAD.HI.U32 R18, R19, R9, RZ ;  /* 0x0000000913127227 */ /* 0x000fc800078e00ff */
[----:B------:R-:W-:-:S04]  /*2d80*/  IMAD.X R8, RZ, RZ, ~R8, P0 ;  /* 0x000000ffff087224 */ /* 0x000fc800000e0e08 */
[----:B------:R-:W-:-:S04]  /*2d90*/  IMAD.WIDE.U32 R18, P0, R19, R8, R18 ;  /* 0x0000000813127225 */ /* 0x000fc80007800012 */
[----:B------:R-:W-:Y:S01]  /*2da0*/  IMAD.HI.U32 R9, P1, R7, R9, R18 ;  /* 0x0000000907097227 */ /* 0x000fe20007820012 */
[----:B------:R-:W-:-:S03]  /*2db0*/  IADD3 R19, P5, RZ, -R6, RZ ;  /* 0x80000006ff137210 */ /* 0x000fc60007fbe0ff */
[----:B------:R-:W-:Y:S01]  /*2dc0*/  IMAD R18, R7, R8, RZ ;  /* 0x0000000807127224 */ /* 0x000fe200078e02ff */
[----:B------:R-:W-:Y:S02]  /*2dd0*/  SEL R19, R19, R6, !P4 ;  /* 0x0000000613137207 */ /* 0x000fe40006000000 */
[----:B------:R-:W-:Y:S02]  /*2de0*/  IADD3.X R6, RZ, ~R5, RZ, P5, !PT ;  /* 0x80000005ff067210 */ /* 0x000fe40002ffe4ff */
[----:B------:R-:W-:Y:S01]  /*2df0*/  IADD3 R18, P3, R18, R9, RZ ;  /* 0x0000000912127210 */ /* 0x000fe20007f7e0ff */
[----:B------:R-:W-:Y:S01]  /*2e00*/  IMAD.HI.U32 R9, R7, R8, RZ ;  /* 0x0000000807097227 */ /* 0x000fe200078e00ff */
[----:B------:R-:W-:-:S03]  /*2e10*/  SEL R6, R6, R5, !P4 ;  /* 0x0000000506067207 */ /* 0x000fc60006000000 */
[----:B------:R-:W-:Y:S01]  /*2e20*/  IMAD.X R7, R9, 0x1, R7, P0 ;  /* 0x0000000109077824 */ /* 0x000fe200000e0607 */
[----:B------:R-:W-:Y:S01]  /*2e30*/  HFMA2.MMA R9, -RZ, RZ, 0, 0 ;  /* 0x00000000ff097435 */ /* 0x000fe200000001ff */
[----:B------:R-:W-:-:S03]  /*2e40*/  IMAD.HI.U32 R8, R18, R19, RZ ;  /* 0x0000001312087227 */ /* 0x000fc600078e00ff */
[----:B------:R-:W-:-:S04]  /*2e50*/  IADD3.X R7, RZ, RZ, R7, P3, P1 ;  /* 0x000000ffff077210 */ /* 0x000fc80001fe2407 */
[----:B------:R-:W-:-:S04]  /*2e60*/  IMAD.WIDE.U32 R8, R18, R6, R8 ;  /* 0x0000000612087225 */ /* 0x000fc800078e0008 */
[----:B------:R-:W-:-:S04]  /*2e70*/  IMAD.HI.U32 R18, P0, R7, R19, R8 ;  /* 0x0000001307127227 */ /* 0x000fc80007800008 */
[CC--:B------:R-:W-:Y:S02]  /*2e80*/  IMAD R8, R7.reuse, R6.reuse, RZ ;  /* 0x0000000607087224 */ /* 0x0c0fe400078e02ff */
[----:B------:R-:W-:-:S03]  /*2e90*/  IMAD.HI.U32 R9, R7, R6, RZ ;  /* 0x0000000607097227 */ /* 0x000fc600078e00ff */
[----:B------:R-:W-:Y:S01]  /*2ea0*/  IADD3 R7, P1, R8, R18, RZ ;  /* 0x0000001208077210 */ /* 0x000fe20007f3e0ff */
[----:B------:R-:W-:-:S04]  /*2eb0*/  IMAD.X R18, RZ, RZ, R9, P0 ;  /* 0x000000ffff127224 */ /* 0x000fc800000e0609 */
[----:B------:R-:W-:Y:S01]  /*2ec0*/  IMAD.WIDE.U32 R8, R7, R10, RZ ;  /* 0x0000000a07087225 */ /* 0x000fe200078e00ff */
[----:B------:R-:W-:-:S03]  /*2ed0*/  IADD3.X R18, RZ, R18, RZ, P1, !PT ;  /* 0x00000012ff127210 */ /* 0x000fc60000ffe4ff */
[C---:B------:R-:W-:Y:S01]  /*2ee0*/  IMAD R9, R7.reuse, R11, R9 ;  /* 0x0000000b07097224 */ /* 0x040fe200078e0209 */
[----:B------:R-:W-:Y:S02]  /*2ef0*/  IADD3 R8, P1, -R8, R19, RZ ;  /* 0x0000001308087210 */ /* 0x000fe40007f3e1ff */
[----:B------:R-:W-:Y:S01]  /*2f00*/  IADD3 R19, P3, R7, 0x1, RZ ;  /* 0x0000000107137810 */ /* 0x000fe20007f7e0ff */
[-C--:B------:R-:W-:Y:S01]  /*2f10*/  IMAD R9, R18, R10.reuse, R9 ;  /* 0x0000000a12097224 */ /* 0x080fe200078e0209 */
[----:B------:R-:W-:-:S03]  /*2f20*/  ISETP.GE.U32.AND P0, PT, R8, R10, PT ;  /* 0x0000000a0800720c */ /* 0x000fc60003f06070 */
[----:B------:R-:W-:Y:S01]  /*2f30*/  IMAD.X R6, R6, 0x1, ~R9, P1 ;  /* 0x0000000106067824 */ /* 0x000fe200008e0e09 */
[----:B------:R-:W-:-:S04]  /*2f40*/  IADD3 R9, P1, R8, -R10, RZ ;  /* 0x8000000a08097210 */ /* 0x000fc80007f3e0ff */
[----:B------:R-:W-:-:S04]  /*2f50*/  ISETP.GE.U32.AND.EX P0, PT, R6, R11, PT, P0 ;  /* 0x0000000b0600720c */ /* 0x000fc80003f06100 */
[----:B------:R-:W-:Y:S01]  /*2f60*/  SEL R20, R9, R8, P0 ;  /* 0x0000000809147207 */ /* 0x000fe20000000000 */
[----:B------:R-:W-:Y:S01]  /*2f70*/  IMAD.X R9, RZ, RZ, R18, P3 ;  /* 0x000000ffff097224 */ /* 0x000fe200018e0612 */
[----:B------:R-:W-:Y:S02]  /*2f80*/  IADD3.X R8, R6, ~R11, RZ, P1, !PT ;  /* 0x8000000b06087210 */ /* 0x000fe40000ffe4ff */
[----:B------:R-:W-:Y:S02]  /*2f90*/  SEL R7, R19, R7, P0 ;  /* 0x0000000713077207 */ /* 0x000fe40000000000 */
[----:B------:R-:W-:Y:S02]  /*2fa0*/  SEL R8, R8, R6, P0 ;  /* 0x0000000608087207 */ /* 0x000fe40000000000 */
[----:B------:R-:W-:Y:S02]  /*2fb0*/  ISETP.GE.U32.AND P1, PT, R20, R10, PT ;  /* 0x0000000a1400720c */ /* 0x000fe40003f26070 */
[----:B------:R-:W-:-:S02]  /*2fc0*/  SEL R18, R9, R18, P0 ;  /* 0x0000001209127207 */ /* 0x000fc40000000000 */
[----:B------:R-:W-:Y:S02]  /*2fd0*/  IADD3 R6, P3, R7, 0x1, RZ ;  /* 0x0000000107067810 */ /* 0x000fe40007f7e0ff */
[----:B------:R-:W-:Y:S02]  /*2fe0*/  ISETP.GE.U32.AND.EX P0, PT, R8, R11, PT, P1 ;  /* 0x0000000b0800720c */ /* 0x000fe40003f06110 */
[-C--:B------:R-:W-:Y:S02]  /*2ff0*/  IADD3.X R8, RZ, R18.reuse, RZ, P3, !PT ;  /* 0x00000012ff087210 */ /* 0x080fe40001ffe4ff */
[----:B------:R-:W-:Y:S02]  /*3000*/  SEL R6, R6, R7, P0 ;  /* 0x0000000706067207 */ /* 0x000fe40000000000 */
[----:B------:R-:W-:Y:S02]  /*3010*/  SEL R8, R8, R18, P0 ;  /* 0x0000001208087207 */ /* 0x000fe40000000000 */
[----:B------:R-:W-:-:S02]  /*3020*/  IADD3 R9, P3, RZ, -R6, RZ ;  /* 0x80000006ff097210 */ /* 0x000fc40007f7e0ff */
[----:B------:R-:W-:Y:S02]  /*3030*/  LOP3.LUT R7, R3, R5, RZ, 0x3c, !PT ;  /* 0x0000000503077212 */ /* 0x000fe400078e3cff */
[----:B------:R-:W-:Y:S01]  /*3040*/  ISETP.NE.U32.AND P0, PT, R4, RZ, PT ;  /* 0x000000ff0400720c */ /* 0x000fe20003f05070 */
[----:B------:R-:W-:Y:S01]  /*3050*/  IMAD.X R4, RZ, RZ, ~R8, P3 ;  /* 0x000000ffff047224 */ /* 0x000fe200018e0e08 */
[----:B------:R-:W-:Y:S02]  /*3060*/  ISETP.GE.AND P1, PT, R7, RZ, PT ;  /* 0x000000ff0700720c */ /* 0x000fe40003f26270 */
[----:B------:R-:W-:Y:S02]  /*3070*/  ISETP.NE.AND.EX P0, PT, R3, RZ, PT, P0 ;  /* 0x000000ff0300720c */ /* 0x000fe40003f05300 */
[----:B------:R-:W-:Y:S02]  /*3080*/  MOV R3, 0x0 ;  /* 0x0000000000037802 */ /* 0x000fe40000000f00 */
[----:B------:R-:W-:-:S02]  /*3090*/  SEL R6, R9, R6, !P1 ;  /* 0x0000000609067207 */ /* 0x000fc40004800000 */
[----:B------:R-:W-:Y:S02]  /*30a0*/  SEL R4, R4, R8, !P1 ;  /* 0x0000000804047207 */ /* 0x000fe40004800000 */
[----:B------:R-:W-:Y:S02]  /*30b0*/  SEL R6, R6, 0xffffffff, P0 ;  /* 0xffffffff06067807 */ /* 0x000fe40000000000 */
[----:B------:R-:W-:Y:S01]  /*30c0*/  SEL R4, R4, 0xffffffff, P0 ;  /* 0xffffffff04047807 */ /* 0x000fe20000000000 */
[----:B------:R-:W-:Y:S06]  /*30d0*/  RET.REL.NODEC R2 `(_ZN2at4cuda17kernelHistogram1DIddlLi1ELi2ELin1ELNS0_23CUDAHistogramMemoryTypeE0EZNS0_21CUDA_tensor_histogramIddLb0EEEbNS_6TensorES4_S4_lNS_14AccumulateTypeIT0_Lb1EE4typeES8_NS0_13TensorArgTypeES9_S9_EUllE0_EEvNS0_6detail10TensorInfoIT_T1_EESF_NSC_IKS6_SE_EElS8_S8_SE_T6_) ;  /* 0xffffffcc02c87950 */ /* 0x000fec0003c3ffff */
.L_x_233:
        /* <DEDUP_REMOVED lines=10> */
.L_x_3537:


//--------------------- .text._ZN2at4cuda17kernelHistogram1DIddlLi1ELi2ELin1ELNS0_23CUDAHistogramMemoryTypeE1EZNS0_21CUDA_tensor_histogramIddLb0EEEbNS_6TensorES4_S4_lNS_14AccumulateTypeIT0_Lb1EE4typeES8_NS0_13TensorArgTypeES9_S9_EUllE_EEvNS0_6detail10TensorInfoIT_T1_EESF_NSC_IKS6_SE_EElS8_S8_SE_T6_ --------------------------
	.section	.text._ZN2at4cuda17kernelHistogram1DIddlLi1ELi2ELin1ELNS0_23CUDAHistogramMemoryTypeE1EZNS0_21CUDA_tensor_histogramIddLb0EEEbNS_6TensorES4_S4_lNS_14AccumulateTypeIT0_Lb1EE4typeES8_NS0_13TensorArgTypeES9_S9_EUllE_EEvNS0_6detail10TensorInfoIT_T1_EESF_NSC_IKS6_SE_EElS8_S8_SE_T6_,"ax",@progbits
	.align	128
        .global         _ZN2at4cuda17kernelHistogram1DIddlLi1ELi2ELin1ELNS0_23CUDAHistogramMemoryTypeE1EZNS0_21CUDA_tensor_histogramIddLb0EEEbNS_6TensorES4_S4_lNS_14AccumulateTypeIT0_Lb1EE4typeES8_NS0_13TensorArgTypeES9_S9_EUllE_EEvNS0_6detail10TensorInfoIT_T1_EESF_NSC_IKS6_SE_EElS8_S8_SE_T6_
        .type           _ZN2at4cuda17kernelHistogram1DIddlLi1ELi2ELin1ELNS0_23CUDAHistogramMemoryTypeE1EZNS0_21CUDA_tensor_histogramIddLb0EEEbNS_6TensorES4_S4_lNS_14AccumulateTypeIT0_Lb1EE4typeES8_NS0_13TensorArgTypeES9_S9_EUllE_EEvNS0_6detail10TensorInfoIT_T1_EESF_NSC_IKS6_SE_EElS8_S8_SE_T6_,@function
        .size           _ZN2at4cuda17kernelHistogram1DIddlLi1ELi2ELin1ELNS0_23CUDAHistogramMemoryTypeE1EZNS0_21CUDA_tensor_histogramIddLb0EEEbNS_6TensorES4_S4_lNS_14AccumulateTypeIT0_Lb1EE4typeES8_NS0_13TensorArgTypeES9_S9_EUllE_EEvNS0_6detail10TensorInfoIT_T1_EESF_NSC_IKS6_SE_EElS8_S8_SE_T6_,(.L_x_3539 - _ZN2at4cuda17kernelHistogram1DIddlLi1ELi2ELin1ELNS0_23CUDAHistogramMemoryTypeE1EZNS0_21CUDA_tensor_histogramIddLb0EEEbNS_6TensorES4_S4_lNS_14AccumulateTypeIT0_Lb1EE4typeES8_NS0_13TensorArgTypeES9_S9_EUllE_EEvNS0_6detail10TensorInfoIT_T1_EESF_NSC_IKS6_SE_EElS8_S8_SE_T6_)
        .other          _ZN2at4cuda17kernelHistogram1DIddlLi1ELi2ELin1ELNS0_23CUDAHistogramMemoryTypeE1EZNS0_21CUDA_tensor_histogramIddLb0EEEbNS_6TensorES4_S4_lNS_14AccumulateTypeIT0_Lb1EE4typeES8_NS0_13TensorArgTypeES9_S9_EUllE_EEvNS0_6detail10TensorInfoIT_T1_EESF_NSC_IKS6_SE_EElS8_S8_SE_T6_,@"STO_CUDA_ENTRY STV_DEFAULT"
_ZN2at4cuda17kernelHistogram1DIddlLi1ELi2ELin1ELNS0_23CUDAHistogramMemoryTypeE1EZNS0_21CUDA_tensor_histogramIddLb0EEEbNS_6TensorES4_S4_lNS_14AccumulateTypeIT0_Lb1EE4typeES8_NS0_13TensorArgTypeES9_S9_EUllE_EEvNS0_6detail10TensorInfoIT_T1_EESF_NSC_IKS6_SE_EElS8_S8_SE_T6_:
.text._ZN2at4cuda17kernelHistogram1DIddlLi1ELi2ELin1ELNS0_23CUDAHistogramMemoryTypeE1EZNS0_21CUDA_tensor_histogramIddLb0EEEbNS_6TensorES4_S4_lNS_14AccumulateTypeIT0_Lb1EE4typeES8_NS0_13TensorArgTypeES9_S9_EUllE_EEvNS0_6detail10TensorInfoIT_T1_EESF_NSC_IKS6_SE_EElS8_S8_SE_T6_:
        /* <DEDUP_REMOVED lines=11> */
[----:B------:R-:W1:Y:S01]  /*00b0*/  I2F.F64.S64 R20, UR6 ;  /* 0x0000000600147d12 */ /* 0x000e620008301c00 */
[----:B------:R-:W-:Y:S01]  /*00c0*/  ULDC.64 UR6, c[0x0][0x208] ;  /* 0x0000820000067ab9 */ /* 0x000fe20000000a00 */
[----:B0-----:R-:W-:-:S13]  /*00d0*/  ISETP.GT.AND P0, PT, R3, 0x1, PT ;  /* 0x000000010300780c */ /* 0x001fda0003f04270 */
[----:B-1----:R-:W-:Y:S05]  /*00e0*/  @P0 BRA `(.L_x_234) ;  /* 0x0000000400500947 */ /* 0x002fea0003800000 */
[----:B------:R-:W0:Y:S01]  /*00f0*/  LDC.64 R6, c[0x0][0x6f8] ;  /* 0x0001be00ff067b82 */ /* 0x000e220000000a00 */
[----:B------:R-:W-:Y:S01]  /*0100*/  BSSY B0, `(.L_x_235) ;  /* 0x0000051000007945 */ /* 0x000fe20003800000 */
[----:B------:R-:W-:Y:S01]  /*0110*/  ULDC.64 UR8, c[0x0][0x700] ;  /* 0x0001c00000087ab9 */ /* 0x000fe20000000a00 */
[----:B------:R-:W-:Y:S01]  /*0120*/  IMAD.MOV.U32 R10, RZ, RZ, RZ ;  /* 0x000000ffff0a7224 */ /* 0x000fe200078e00ff */
[----:B------:R-:W-:Y:S01]  /*0130*/  ULDC UR5, c[0x0][0xc] ;  /* 0x0000030000057ab9 */ /* 0x000fe20000000800 */
[----:B------:R-:W-:Y:S01]  /*0140*/  ULDC.64 UR22, c[0x0][0x700] ;  /* 0x0001c00000167ab9 */ /* 0x000fe20000000a00 */
[----:B------:R-:W-:Y:S01]  /*0150*/  ULDC.64 UR24, c[0x0][0x708] ;  /* 0x0001c20000187ab9 */ /* 0x000fe20000000a00 */
[----:B------:R-:W-:Y:S01]  /*0160*/  ULDC.64 UR10, c[0x0][0x620] ;  /* 0x00018800000a7ab9 */ /* 0x000fe20000000a00 */
[----:B------:R-:W1:Y:S01]  /*0170*/  LDC.64 R8, c[0x0][0x6f8] ;  /* 0x0001be00ff087b82 */ /* 0x000e620000000a00 */
[----:B------:R-:W-:Y:S01]  /*0180*/  UIMAD UR4, UR4, UR5, URZ ;  /* 0x00000005040472a4 */ /* 0x000fe2000f8e023f */
[----:B------:R-:W-:Y:S01]  /*0190*/  ULDC.64 UR12, c[0x0][0x6f0] ;  /* 0x0001bc00000c7ab9 */ /* 0x000fe20000000a00 */
[----:B------:R-:W-:Y:S01]  /*01a0*/  ULDC.64 UR14, c[0x0][0x2e0] ;  /* 0x0000b800000e7ab9 */ /* 0x000fe20000000a00 */
[----:B------:R-:W-:Y:S01]  /*01b0*/  ULDC.64 UR16, c[0x0][0x210] ;  /* 0x0000840000107ab9 */ /* 0x000fe20000000a00 */
[----:B------:R-:W-:Y:S01]  /*01c0*/  ULDC.64 UR18, c[0x0][0x7e0] ;  /* 0x0001f80000127ab9 */ /* 0x000fe20000000a00 */
[----:B------:R-:W-:Y:S01]  /*01d0*/  ULDC.64 UR20, c[0x0][0x710] ;  /* 0x0001c40000147ab9 */ /* 0x000fe20000000a00 */
[----:B0-----:R-:W-:Y:S01]  /*01e0*/  DADD R6, -R6, UR8 ;  /* 0x0000000806067e29 */ /* 0x001fe20008000100 */
[----:B------:R-:W-:-:S10]  /*01f0*/  ULDC.64 UR8, c[0x0][0x550] ;  /* 0x0001540000087ab9 */ /* 0x000fd40000000a00 */
.L_x_240:
[----:B------:R-:W-:Y:S02]  /*0200*/  IMAD R0, R10, UR10, RZ ;  /* 0x0000000a0a007c24 */ /* 0x000fe4000f8e02ff */
[----:B------:R-:W-:-:S04]  /*0210*/  IMAD.WIDE.U32 R2, R11, UR10, RZ ;  /* 0x0000000a0b027c25 */ /* 0x000fc8000f8e00ff */
[----:B0-----:R-:W-:Y:S01]  /*0220*/  IMAD R5, R11, UR11, R0 ;  /* 0x0000000b0b057c24 */ /* 0x001fe2000f8e0200 */
[----:B------:R-:W-:-:S03]  /*0230*/  LEA R4, P0, R2, UR8, 0x3 ;  /* 0x0000000802047c11 */ /* 0x000fc6000f8018ff */
[----:B------:R-:W-:-:S05]  /*0240*/  IMAD.IADD R3, R3, 0x1, R5 ;  /* 0x0000000103037824 */ /* 0x000fca00078e0205 */
[----:B------:R-:W-:-:S05]  /*0250*/  LEA.HI.X R5, R2, UR9, R3, 0x3, P0 ;  /* 0x0000000902057c11 */ /* 0x000fca00080f1c03 */
[----:B------:R-:W2:Y:S01]  /*0260*/  LDG.E.64 R12, desc[UR6][R4.64] ;  /* 0x00000006040c7981 */ /* 0x000ea2000c1e1b00 */
[----:B------:R-:W-:Y:S05]  /*0270*/  YIELD ;  /* 0x0000000000007946 */ /* 0x000fea0003800000 */
[----:B------:R-:W-:Y:S01]  /*0280*/  BSSY B1, `(.L_x_236) ;  /* 0x0000033000017945 */ /* 0x000fe20003800000 */
[----:B--2---:R-:W-:-:S06]  /*0290*/  DSETP.GTU.AND P0, PT, R12, UR22, PT ;  /* 0x000000160c007e2a */ /* 0x004fcc000bf0c000 */
[----:B-1----:R-:W-:-:S14]  /*02a0*/  DSETP.LTU.OR P0, PT, R12, R8, P0 ;  /* 0x000000080c00722a */ /* 0x002fdc0000709400 */
[----:B------:R-:W-:Y:S05]  /*02b0*/  @P0 BRA `(.L_x_237) ;  /* 0x0000000000bc0947 */ /* 0x000fea0003800000 */
[----:B------:R-:W0:Y:S01]  /*02c0*/  MUFU.RCP64H R3, R7 ;  /* 0x0000000700037308 */ /* 0x000e220000001800 */
[----:B------:R-:W-:Y:S01]  /*02d0*/  MOV R2, 0x1 ;  /* 0x0000000100027802 */ /* 0x000fe20000000f00 */
        /* <DEDUP_REMOVED lines=20> */
[----:B------:R-:W-:Y:S05]  /*0420*/  CALL.REL.NOINC `($__internal_8_$__cuda_sm20_div_rn_f64_full) ;  /* 0x0000001c00d07944 */ /* 0x000fea0003c00000 */
[----:B------:R-:W-:Y:S01]  /*0430*/  IMAD.MOV.U32 R2, RZ, RZ, R4 ;  /* 0x000000ffff027224 */ /* 0x000fe200078e0004 */
[----:B------:R-:W-:-:S07]  /*0440*/  MOV R3, R5 ;  /* 0x0000000500037202 */ /* 0x000fce0000000f00 */
.L_x_239:
[----:B------:R-:W-:Y:S05]  /*0450*/  BSYNC B2 ;  /* 0x0000000000027941 */ /* 0x000fea0003800000 */
.L_x_238:
[----:B------:R-:W-:Y:S02]  /*0460*/  IMAD R0, R10, UR18, RZ ;  /* 0x000000120a007c24 */ /* 0x000fe4000f8e02ff */
[----:B------:R-:W-:-:S04]  /*0470*/  IMAD.WIDE.U32 R4, R11, UR18, RZ ;  /* 0x000000120b047c25 */ /* 0x000fc8000f8e00ff */
[----:B------:R-:W-:Y:S01]  /*0480*/  IMAD R13, R11, UR19, R0 ;  /* 0x000000130b0d7c24 */ /* 0x000fe2000f8e0200 */
[----:B------:R-:W-:-:S03]  /*0490*/  LEA R14, P0, R4, UR20, 0x3 ;  /* 0x00000014040e7c11 */ /* 0x000fc6000f8018ff */
[----:B------:R-:W-:-:S05]  /*04a0*/  IMAD.IADD R5, R5, 0x1, R13 ;  /* 0x0000000105057824 */ /* 0x000fca00078e020d */
[----:B------:R-:W-:-:S05]  /*04b0*/  LEA.HI.X R15, R4, UR21, R5, 0x3, P0 ;  /* 0x00000015040f7c11 */ /* 0x000fca00080f1c05 */
[----:B------:R0:W2:Y:S01]  /*04c0*/  LDG.E.64 R4, desc[UR6][R14.64] ;  /* 0x000000060e047981 */ /* 0x0000a2000c1e1b00 */
[----:B------:R-:W1:Y:S02]  /*04d0*/  F2I.F64.TRUNC R2, R2 ;  /* 0x0000000200027311 */ /* 0x000e64000030d100 */
[----:B-1----:R-:W-:Y:S02]  /*04e0*/  ISETP.NE.U32.AND P0, PT, R2, UR12, PT ;  /* 0x0000000c02007c0c */ /* 0x002fe4000bf05070 */
[----:B------:R-:W-:-:S04]  /*04f0*/  SHF.R.S32.HI R0, RZ, 0x1f, R2 ;  /* 0x0000001fff007819 */ /* 0x000fc80000011402 */
[----:B------:R-:W-:-:S04]  /*0500*/  ISETP.NE.AND.EX P0, PT, R0, UR13, PT, P0 ;  /* 0x0000000d00007c0c */ /* 0x000fc8000bf05300 */
[----:B------:R-:W-:-:S04]  /*0510*/  SEL R13, RZ, 0xffffffff, P0 ;  /* 0xffffffffff0d7807 */ /* 0x000fc80000000000 */
[----:B------:R-:W-:-:S05]  /*0520*/  IADD3 R16, P0, R2, R13, RZ ;  /* 0x0000000d02107210 */ /* 0x000fca0007f1e0ff */
[----:B------:R-:W-:Y:S02]  /*0530*/  IMAD.X R0, R0, 0x1, R13, P0 ;  /* 0x0000000100007824 */ /* 0x000fe400000e060d */
[----:B------:R-:W-:-:S04]  /*0540*/  IMAD.WIDE.U32 R12, R16, UR14, RZ ;  /* 0x0000000e100c7c25 */ /* 0x000fc8000f8e00ff */
[----:B------:R-:W-:Y:S01]  /*0550*/  IMAD R17, R0, UR14, RZ ;  /* 0x0000000e00117c24 */ /* 0x000fe2000f8e02ff */
[----:B0-----:R-:W-:-:S03]  /*0560*/  LEA R14, P0, R12, UR16, 0x3 ;  /* 0x000000100c0e7c11 */ /* 0x001fc6000f8018ff */
[----:B------:R-:W-:-:S05]  /*0570*/  IMAD R17, R16, UR15, R17 ;  /* 0x0000000f10117c24 */ /* 0x000fca000f8e0211 */
[----:B------:R-:W-:-:S04]  /*0580*/  IADD3 R3, R13, R17, RZ ;  /* 0x000000110d037210 */ /* 0x000fc80007ffe0ff */
[----:B------:R-:W-:-:S05]  /*0590*/  LEA.HI.X R15, R12, UR17, R3, 0x3, P0 ;  /* 0x000000110c0f7c11 */ /* 0x000fca00080f1c03 */
[----:B--2---:R0:W-:Y:S02]  /*05a0*/  REDG.E.ADD.F64.RN.STRONG.GPU desc[UR6][R14.64], R4 ;  /* 0x000000040e0079a6 */ /* 0x0041e4000c10ff86 */
.L_x_237:
[----:B------:R-:W-:Y:S05]  /*05b0*/  BSYNC B1 ;  /* 0x0000000000017941 */ /* 0x000fea0003800000 */
.L_x_236:
[----:B------:R-:W-:-:S05]  /*05c0*/  IADD3 R11, P0, R11, UR4, RZ ;  /* 0x000000040b0b7c10 */ /* 0x000fca000ff1e0ff */
[----:B------:R-:W-:Y:S01]  /*05d0*/  IMAD.X R10, RZ, RZ, R10, P0 ;  /* 0x000000ffff0a7224 */ /* 0x000fe200000e060a */
[----:B------:R-:W-:-:S04]  /*05e0*/  ISETP.GE.U32.AND P0, PT, R11, UR24, PT ;  /* 0x000000180b007c0c */ /* 0x000fc8000bf06070 */
[----:B------:R-:W-:-:S13]  /*05f0*/  ISETP.GE.AND.EX P0, PT, R10, UR25, PT, P0 ;  /* 0x000000190a007c0c */ /* 0x000fda000bf06300 */
[----:B------:R-:W-:Y:S05]  /*0600*/  @!P0 BRA `(.L_x_240) ;  /* 0xfffffff800fc8947 */ /* 0x000fea000383ffff */
[----:B------:R-:W-:Y:S05]  /*0610*/  BSYNC B0 ;  /* 0x0000000000007941 */ /* 0x000fea0003800000 */
.L_x_235:
[----:B------:R-:W-:Y:S05]  /*0620*/  EXIT ;  /* 0x000000000000794d */ /* 0x000fea0003800000 */
.L_x_234:
[----:B------:R-:W0:Y:S01]  /*0630*/  LDC.64 R18, c[0x0][0x6f8] ;  /* 0x0001be00ff127b82 */ /* 0x000e220000000a00 */
[----:B------:R-:W-:Y:S01]  /*0640*/  LOP3.LUT R0, RZ, R3, RZ, 0x33, !PT ;  /* 0x00000003ff007212 */ /* 0x000fe200078e33ff */
[----:B------:R-:W-:Y:S01]  /*0650*/  ULDC.64 UR8, c[0x0][0x700] ;  /* 0x0001c00000087ab9 */ /* 0x000fe20000000a00 */
[----:B------:R-:W-:Y:S02]  /*0660*/  IMAD.MOV.U32 R9, RZ, RZ, R11 ;  /* 0x000000ffff097224 */ /* 0x000fe400078e000b */
[----:B------:R-:W-:Y:S01]  /*0670*/  VIMNMX R0, R0, -0x3, !PT ;  /* 0xfffffffd00007848 */ /* 0x000fe20007fe0100 */
[----:B------:R-:W-:-:S04]  /*0680*/  IMAD.MOV.U32 R8, RZ, RZ, RZ ;  /* 0x000000ffff087224 */ /* 0x000fc800078e00ff */
[----:B------:R-:W-:-:S05]  /*0690*/  IMAD.IADD R3, R0, 0x1, R3 ;  /* 0x0000000100037824 */ /* 0x000fca00078e0203 */
[C---:B------:R-:W-:Y:S02]  /*06a0*/  IADD3 R10, R3.reuse, 0x2, RZ ;  /* 0x00000002030a7810 */ /* 0x040fe40007ffe0ff */
[----:B------:R-:W-:Y:S02]  /*06b0*/  IADD3 R7, R3, 0x1, RZ ;  /* 0x0000000103077810 */ /* 0x000fe40007ffe0ff */
[----:B------:R-:W-:Y:S01]  /*06c0*/  LOP3.LUT R10, R10, 0x3, RZ, 0xc0, !PT ;  /* 0x000000030a0a7812 */ /* 0x000fe200078ec0ff */
[----:B0-----:R-:W-:-:S04]  /*06d0*/  DADD R18, -R18, UR8 ;  /* 0x0000000812127e29 */ /* 0x001fc80008000100 */
[----:B------:R-:W-:-:S07]  /*06e0*/  IMAD.IADD R6, R3, 0x1, -R10 ;  /* 0x0000000103067824 */ /* 0x000fce00078e0a0a */
.L_x_269:
[----:B0-----:R-:W0:Y:S01]  /*06f0*/  LDC R3, c[0x0][0x6e8] ;  /* 0x0001ba00ff037b82 */ /* 0x001e220000000800 */
        /* <DEDUP_REMOVED lines=11> */
.L_x_254:
        /* <DEDUP_REMOVED lines=10> */
[----:B------:R-:W-:Y:S05]  /*0850*/  CALL.REL.NOINC `($__internal_9_$__cuda_sm20_div_s64) ;  /* 0x0000002000387944 */ /* 0x000fea0003c00000 */
        /* <DEDUP_REMOVED lines=9> */
.L_x_243:
        /* <DEDUP_REMOVED lines=22> */
.L_x_244:
[----:B------:R-:W-:Y:S05]  /*0a50*/  BSYNC B0 ;  /* 0x0000000000007941 */ /* 0x000fea0003800000 */
.L_x_242:
        /* <DEDUP_REMOVED lines=28> */
.L_x_246:
        /* <DEDUP_REMOVED lines=23> */
.L_x_247:
[----:B------:R-:W-:Y:S05]  /*0d90*/  BSYNC B0 ;  /* 0x0000000000007941 */ /* 0x000fea0003800000 */
.L_x_245:
        /* <DEDUP_REMOVED lines=17> */
[----:B------:R-:W-:Y:S05]  /*0eb0*/  CALL.REL.NOINC `($__internal_9_$__cuda_sm20_div_s64) ;  /* 0x0000001800a07944 */ /* 0x000fea0003c00000 */
        /* <DEDUP_REMOVED lines=12> */
.L_x_249:
        /* <DEDUP_REMOVED lines=23> */
.L_x_250:
[----:B------:R-:W-:Y:S05]  /*10f0*/  BSYNC B0 ;  /* 0x0000000000007941 */ /* 0x000fea0003800000 */
.L_x_248:
        /* <DEDUP_REMOVED lines=17> */
[----:B------:R-:W-:Y:S05]  /*1210*/  CALL.REL.NOINC `($__internal_9_$__cuda_sm20_div_s64) ;  /* 0x0000001400c87944 */ /* 0x000fea0003c00000 */
        /* <DEDUP_REMOVED lines=10> */
.L_x_252:
        /* <DEDUP_REMOVED lines=23> */
.L_x_253:
[----:B------:R-:W-:Y:S05]  /*1430*/  BSYNC B0 ;  /* 0x0000000000007941 */ /* 0x000fea0003800000 */
.L_x_251:
        /* <DEDUP_REMOVED lines=11> */
.L_x_241:
        /* <DEDUP_REMOVED lines=24> */
.L_x_257:
        /* <DEDUP_REMOVED lines=23> */
.L_x_258:
[----:B------:R-:W-:Y:S05]  /*17e0*/  BSYNC B0 ;  /* 0x0000000000007941 */ /* 0x000fea0003800000 */
.L_x_256:
        /* <DEDUP_REMOVED lines=27> */
.L_x_260:
        /* <DEDUP_REMOVED lines=23> */
.L_x_261:
[----:B------:R-:W-:Y:S05]  /*1b10*/  BSYNC B0 ;  /* 0x0000000000007941 */ /* 0x000fea0003800000 */
.L_x_259:
        /* <DEDUP_REMOVED lines=17> */
[----:B------:R-:W-:Y:S05]  /*1c30*/  CALL.REL.NOINC `($__internal_9_$__cuda_sm20_div_s64) ;  /* 0x0000000c00407944 */ /* 0x000fea0003c00000 */
        /* <DEDUP_REMOVED lines=9> */
.L_x_263:
        /* <DEDUP_REMOVED lines=23> */
.L_x_264:
[----:B------:R-:W-:Y:S05]  /*1e40*/  BSYNC B0 ;  /* 0x0000000000007941 */ /* 0x000fea0003800000 */
.L_x_262:
[----:B------:R-:W0:Y:S02]  /*1e50*/  LDC.64 R2, c[0x0][R5+0x2c8] ;  /* 0x0000b20005027b82 */ /* 0x000e240000000a00 */
[-C--:B0-----:R-:W-:Y:S02]  /*1e60*/  IMAD R0, R3, R22.reuse, RZ ;  /* 0x0000001603007224 */ /* 0x081fe400078e02ff */
[----:B------:R-:W-:-:S04]  /*1e70*/  IMAD.WIDE.U32 R16, R2, R22, R16 ;  /* 0x0000001602107225 */ /* 0x000fc800078e0010 */
[----:B------:R-:W-:-:S04]  /*1e80*/  IMAD R11, R2, R11, R0 ;  /* 0x0000000b020b7224 */ /* 0x000fc800078e0200 */
[----:B------:R-:W-:-:S07]  /*1e90*/  IMAD.IADD R17, R17, 0x1, R11 ;  /* 0x0000000111117824 */ /* 0x000fce00078e020b */
.L_x_255:
        /* <DEDUP_REMOVED lines=37> */
[----:B------:R-:W-:Y:S05]  /*20f0*/  CALL.REL.NOINC `($__internal_8_$__cuda_sm20_div_rn_f64_full) ;  /* 0x00000000009c7944 */ /* 0x000fea0003c00000 */
[----:B------:R-:W-:Y:S01]  /*2100*/  MOV R2, R4 ;  /* 0x0000000400027202 */ /* 0x000fe20000000f00 */
[----:B------:R-:W-:-:S07]  /*2110*/  IMAD.MOV.U32 R3, RZ, RZ, R5 ;  /* 0x000000ffff037224 */ /* 0x000fce00078e0005 */
.L_x_268:
[----:B------:R-:W-:Y:S05]  /*2120*/  BSYNC B1 ;  /* 0x0000000000017941 */ /* 0x000fea0003800000 */
.L_x_267:
[----:B------:R-:W-:Y:S02]  /*2130*/  ULDC.64 UR8, c[0x0][0x7e0] ;  /* 0x0001f80000087ab9 */ /* 0x000fe40000000a00 */
[----:B------:R-:W-:Y:S02]  /*2140*/  IMAD R0, R8, UR8, RZ ;  /* 0x0000000808007c24 */ /* 0x000fe4000f8e02ff */
[----:B------:R-:W-:-:S04]  /*2150*/  IMAD.WIDE.U32 R4, R9, UR8, RZ ;  /* 0x0000000809047c25 */ /* 0x000fc8000f8e00ff */
[----:B------:R-:W-:Y:S01]  /*2160*/  IMAD R11, R9, UR9, R0 ;  /* 0x00000009090b7c24 */ /* 0x000fe2000f8e0200 */
[----:B------:R-:W-:Y:S02]  /*2170*/  ULDC.64 UR8, c[0x0][0x710] ;  /* 0x0001c40000087ab9 */ /* 0x000fe40000000a00 */
[----:B------:R-:W-:Y:S02]  /*2180*/  LEA R12, P0, R4, UR8, 0x3 ;  /* 0x00000008040c7c11 */ /* 0x000fe4000f8018ff */
[----:B------:R-:W-:-:S04]  /*2190*/  IADD3 R5, R5, R11, RZ ;  /* 0x0000000b05057210 */ /* 0x000fc80007ffe0ff */
[----:B------:R-:W-:Y:S01]  /*21a0*/  LEA.HI.X R13, R4, UR9, R5, 0x3, P0 ;  /* 0x00000009040d7c11 */ /* 0x000fe200080f1c05 */
[----:B------:R-:W0:Y:S01]  /*21b0*/  F2I.F64.TRUNC R2, R2 ;  /* 0x0000000200027311 */ /* 0x000e22000030d100 */
[----:B------:R-:W-:-:S03]  /*21c0*/  ULDC.64 UR8, c[0x0][0x6f0] ;  /* 0x0001bc0000087ab9 */ /* 0x000fc60000000a00 */
[----:B------:R1:W2:Y:S01]  /*21d0*/  LDG.E.64 R4, desc[UR6][R12.64] ;  /* 0x000000060c047981 */ /* 0x0002a2000c1e1b00 */
[----:B0-----:R-:W-:Y:S02]  /*21e0*/  ISETP.NE.U32.AND P0, PT, R2, UR8, PT ;  /* 0x0000000802007c0c */ /* 0x001fe4000bf05070 */
[----:B------:R-:W-:-:S04]  /*21f0*/  SHF.R.S32.HI R0, RZ, 0x1f, R2 ;  /* 0x0000001fff007819 */ /* 0x000fc80000011402 */
[----:B------:R-:W-:Y:S01]  /*2200*/  ISETP.NE.AND.EX P0, PT, R0, UR9, PT, P0 ;  /* 0x0000000900007c0c */ /* 0x000fe2000bf05300 */
[----:B------:R-:W-:-:S03]  /*2210*/  ULDC.64 UR8, c[0x0][0x2e0] ;  /* 0x0000b80000087ab9 */ /* 0x000fc60000000a00 */
[----:B------:R-:W-:-:S04]  /*2220*/  SEL R15, RZ, 0xffffffff, P0 ;  /* 0xffffffffff0f7807 */ /* 0x000fc80000000000 */
[----:B------:R-:W-:-:S05]  /*2230*/  IADD3 R11, P0, R2, R15, RZ ;  /* 0x0000000f020b7210 */ /* 0x000fca0007f1e0ff */
[----:B------:R-:W-:Y:S02]  /*2240*/  IMAD.X R0, R0, 0x1, R15, P0 ;  /* 0x0000000100007824 */ /* 0x000fe400000e060f */
[----:B-1----:R-:W-:-:S04]  /*2250*/  IMAD.WIDE.U32 R12, R11, UR8, RZ ;  /* 0x000000080b0c7c25 */ /* 0x002fc8000f8e00ff */
[----:B------:R-:W-:-:S04]  /*2260*/  IMAD R0, R0, UR8, RZ ;  /* 0x0000000800007c24 */ /* 0x000fc8000f8e02ff */
[----:B------:R-:W-:Y:S01]  /*2270*/  IMAD R3, R11, UR9, R0 ;  /* 0x000000090b037c24 */ /* 0x000fe2000f8e0200 */
[----:B------:R-:W-:Y:S02]  /*2280*/  ULDC.64 UR8, c[0x0][0x210] ;  /* 0x0000840000087ab9 */ /* 0x000fe40000000a00 */
[----:B------:R-:W-:Y:S02]  /*2290*/  LEA R2, P0, R12, UR8, 0x3 ;  /* 0x000000080c027c11 */ /* 0x000fe4000f8018ff */
[----:B------:R-:W-:-:S04]  /*22a0*/  IADD3 R3, R13, R3, RZ ;  /* 0x000000030d037210 */ /* 0x000fc80007ffe0ff */
[----:B------:R-:W-:-:S05]  /*22b0*/  LEA.HI.X R3, R12, UR9, R3, 0x3, P0 ;  /* 0x000000090c037c11 */ /* 0x000fca00080f1c03 */
[----:B--2---:R0:W-:Y:S02]  /*22c0*/  REDG.E.ADD.F64.RN.STRONG.GPU desc[UR6][R2.64], R4 ;  /* 0x00000004020079a6 */ /* 0x0041e4000c10ff86 */
.L_x_266:
[----:B------:R-:W-:Y:S05]  /*22d0*/  BSYNC B0 ;  /* 0x0000000000007941 */ /* 0x000fea0003800000 */
.L_x_265:
[----:B------:R-:W1:Y:S01]  /*22e0*/  LDC R0, c[0x0][0xc] ;  /* 0x00000300ff007b82 */ /* 0x000e620000000800 */
[----:B------:R-:W-:Y:S01]  /*22f0*/  ULDC.64 UR8, c[0x0][0x708] ;  /* 0x0001c20000087ab9 */ /* 0x000fe20000000a00 */
[----:B-1----:R-:W-:-:S05]  /*2300*/  IMAD R0, R0, UR4, RZ ;  /* 0x0000000400007c24 */ /* 0x002fca000f8e02ff */
[----:B------:R-:W-:-:S05]  /*2310*/  IADD3 R9, P0, R0, R9, RZ ;  /* 0x0000000900097210 */ /* 0x000fca0007f1e0ff */
[----:B------:R-:W-:Y:S01]  /*2320*/  IMAD.X R8, RZ, RZ, R8, P0 ;  /* 0x000000ffff087224 */ /* 0x000fe200000e0608 */
[----:B------:R-:W-:-:S04]  /*2330*/  ISETP.GE.U32.AND P0, PT, R9, UR8, PT ;  /* 0x0000000809007c0c */ /* 0x000fc8000bf06070 */
[----:B------:R-:W-:-:S13]  /*2340*/  ISETP.GE.AND.EX P0, PT, R8, UR9, PT, P0 ;  /* 0x0000000908007c0c */ /* 0x000fda000bf06300 */
[----:B------:R-:W-:Y:S05]  /*2350*/  @!P0 BRA `(.L_x_269) ;  /* 0xffffffe000e48947 */ /* 0x000fea000383ffff */
[----:B------:R-:W-:Y:S05]  /*2360*/  EXIT ;  /* 0x000000000000794d */ /* 0x000fea0003800000 */
        .weak           $__internal_8_$__cuda_sm20_div_rn_f64_full
        .type           $__internal_8_$__cuda_sm20_div_rn_f64_full,@function
        .size           $__internal_8_$__cuda_sm20_div_rn_f64_full,($__internal_9_$__cuda_sm20_div_s64 - $__internal_8_$__cuda_sm20_div_rn_f64_full)
$__internal_8_$__cuda_sm20_div_rn_f64_full:
        /* <DEDUP_REMOVED lines=9> */
[----:B------:R-:W-:-:S03]  /*2400*/  @!P0 DMUL R14, R16, 8.98846567431157953865e+307 ;  /* 0x7fe00000100e8828 */ /* 0x000fc60000000000 */
[C---:B------:R-:W-:Y:S02]  /*2410*/  ISETP.GE.U32.AND P1, PT, R2.reuse, R4, PT ;  /* 0x000000040200720c */ /* 0x040fe40003f26070 */
[----:B------:R-:W-:Y:S01]  /*2420*/  @!P2 LOP3.LUT R3, R17, 0x7ff00000, RZ, 0xc0, !PT ;  /* 0x7ff000001103a812 */ /* 0x000fe200078ec0ff */
[----:B------:R-:W0:Y:S01]  /*2430*/  MUFU.RCP64H R13, R15 ;  /* 0x0000000f000d7308 */ /* 0x000e220000001800 */
[----:B------:R-:W-:Y:S02]  /*2440*/  @!P2 MOV R28, RZ ;  /* 0x000000ff001ca202 */ /* 0x000fe40000000f00 */
[----:B------:R-:W-:Y:S02]  /*2450*/  @!P2 ISETP.GE.U32.AND P3, PT, R2, R3, PT ;  /* 0x000000030200a20c */ /* 0x000fe40003f66070 */
[----:B------:R-:W-:Y:S02]  /*2460*/  MOV R3, 0x1ca00000 ;  /* 0x1ca0000000037802 */ /* 0x000fe40000000f00 */
[----:B------:R-:W-:-:S02]  /*2470*/  @!P0 LOP3.LUT R4, R15, 0x7ff00000, RZ, 0xc0, !PT ;  /* 0x7ff000000f048812 */ /* 0x000fc400078ec0ff */
[----:B------:R-:W-:-:S03]  /*2480*/  @!P2 SEL R5, R3, 0x63400000, !P3 ;  /* 0x634000000305a807 */ /* 0x000fc60005800000 */
[----:B------:R-:W-:Y:S01]  /*2490*/  VIADD R31, R4, 0xffffffff ;  /* 0xffffffff041f7836 */ /* 0x000fe20000000000 */
[----:B------:R-:W-:Y:S01]  /*24a0*/  @!P2 LOP3.LUT R5, R5, 0x80000000, R23, 0xf8, !PT ;  /* 0x800000000505a812 */ /* 0x000fe200078ef817 */
[----:B0-----:R-:W-:-:S03]  /*24b0*/  DFMA R24, R12, -R14, 1 ;  /* 0x3ff000000c18742b */ /* 0x001fc6000000080e */
[----:B------:R-:W-:Y:S01]  /*24c0*/  @!P2 LOP3.LUT R29, R5, 0x100000, RZ, 0xfc, !PT ;  /* 0x00100000051da812 */ /* 0x000fe200078efcff */
[----:B------:R-:W-:-:S04]  /*24d0*/  IMAD.MOV.U32 R5, RZ, RZ, R2 ;  /* 0x000000ffff057224 */ /* 0x000fc800078e0002 */
[----:B------:R-:W-:-:S08]  /*24e0*/  DFMA R24, R24, R24, R24 ;  /* 0x000000181818722b */ /* 0x000fd00000000018 */
[----:B------:R-:W-:Y:S01]  /*24f0*/  DFMA R24, R12, R24, R12 ;  /* 0x000000180c18722b */ /* 0x000fe2000000000c */
[----:B------:R-:W-:Y:S01]  /*2500*/  SEL R13, R3, 0x63400000, !P1 ;  /* 0x63400000030d7807 */ /* 0x000fe20004800000 */
[----:B------:R-:W-:-:S03]  /*2510*/  IMAD.MOV.U32 R12, RZ, RZ, R22 ;  /* 0x000000ffff0c7224 */ /* 0x000fc600078e0016 */
        /* <DEDUP_REMOVED lines=14> */
[----:B------:R-:W-:Y:S02]  /*2600*/  ISETP.GE.U32.AND P0, PT, R2, R5, PT ;  /* 0x000000050200720c */ /* 0x000fe40003f06070 */
[----:B------:R-:W-:Y:S02]  /*2610*/  VIMNMX R4, R4, 0x46a00000, PT ;  /* 0x46a0000004047848 */ /* 0x000fe40003fe0100 */
[----:B------:R-:W-:-:S04]  /*2620*/  SEL R3, R3, 0x63400000, !P0 ;  /* 0x6340000003037807 */ /* 0x000fc80004000000 */
[----:B------:R-:W-:Y:S02]  /*2630*/  IADD3 R22, -R3, R4, RZ ;  /* 0x0000000403167210 */ /* 0x000fe40007ffe1ff */
[----:B------:R-:W-:-:S03]  /*2640*/  MOV R4, RZ ;  /* 0x000000ff00047202 */ /* 0x000fc60000000f00 */
[----:B------:R-:W-:-:S06]  /*2650*/  VIADD R5, R22, 0x7fe00000 ;  /* 0x7fe0000016057836 */ /* 0x000fcc0000000000 */
        /* <DEDUP_REMOVED lines=9> */
[----:B------:R-:W-:Y:S01]  /*26f0*/  IADD3 R13, -R22, RZ, RZ ;  /* 0x000000ff160d7210 */ /* 0x000fe20007ffe1ff */
[----:B------:R-:W-:Y:S01]  /*2700*/  IMAD.MOV.U32 R12, RZ, RZ, RZ ;  /* 0x000000ffff0c7224 */ /* 0x000fe200078e00ff */
        /* <DEDUP_REMOVED lines=8> */
.L_x_271:
[----:B------:R-:W-:-:S14]  /*2790*/  DSETP.NAN.AND P0, PT, R22, R22, PT ;  /* 0x000000161600722a */ /* 0x000fdc0003f08000 */
[----:B------:R-:W-:Y:S05]  /*27a0*/  @P0 BRA `(.L_x_273) ;  /* 0x0000000000440947 */ /* 0x000fea0003800000 */
[----:B------:R-:W-:-:S14]  /*27b0*/  DSETP.NAN.AND P0, PT, R16, R16, PT ;  /* 0x000000101000722a */ /* 0x000fdc0003f08000 */
[----:B------:R-:W-:Y:S05]  /*27c0*/  @P0 BRA `(.L_x_274) ;  /* 0x0000000000300947 */ /* 0x000fea0003800000 */
[----:B------:R-:W-:Y:S01]  /*27d0*/  ISETP.NE.AND P0, PT, R5, R4, PT ;  /* 0x000000040500720c */ /* 0x000fe20003f05270 */
[----:B------:R-:W-:Y:S01]  /*27e0*/  IMAD.MOV.U32 R3, RZ, RZ, -0x80000 ;  /* 0xfff80000ff037424 */ /* 0x000fe200078e00ff */
[----:B------:R-:W-:-:S11]  /*27f0*/  MOV R2, 0x0 ;  /* 0x0000000000027802 */ /* 0x000fd60000000f00 */
[----:B------:R-:W-:Y:S05]  /*2800*/  @!P0 BRA `(.L_x_272) ;  /* 0x0000000000348947 */ /* 0x000fea0003800000 */
[----:B------:R-:W-:Y:S02]  /*2810*/  ISETP.NE.AND P0, PT, R5, 0x7ff00000, PT ;  /* 0x7ff000000500780c */ /* 0x000fe40003f05270 */
[----:B------:R-:W-:Y:S02]  /*2820*/  LOP3.LUT R3, R23, 0x80000000, R17, 0x48, !PT ;  /* 0x8000000017037812 */ /* 0x000fe400078e4811 */
[----:B------:R-:W-:-:S13]  /*2830*/  ISETP.EQ.OR P0, PT, R4, RZ, !P0 ;  /* 0x000000ff0400720c */ /* 0x000fda0004702670 */
[----:B------:R-:W-:Y:S02]  /*2840*/  @P0 LOP3.LUT R4, R3, 0x7ff00000, RZ, 0xfc, !PT ;  /* 0x7ff0000003040812 */ /* 0x000fe400078efcff */
[----:B------:R-:W-:Y:S01]  /*2850*/  @!P0 MOV R2, RZ ;  /* 0x000000ff00028202 */ /* 0x000fe20000000f00 */
[----:B------:R-:W-:Y:S01]  /*2860*/  @P0 IMAD.MOV.U32 R2, RZ, RZ, RZ ;  /* 0x000000ffff020224 */ /* 0x000fe200078e00ff */
[----:B------:R-:W-:Y:S01]  /*2870*/  @P0 MOV R3, R4 ;  /* 0x0000000400030202 */ /* 0x000fe20000000f00 */
[----:B------:R-:W-:Y:S06]  /*2880*/  BRA `(.L_x_272) ;  /* 0x0000000000147947 */ /* 0x000fec0003800000 */
.L_x_274:
[----:B------:R-:W-:Y:S01]  /*2890*/  LOP3.LUT R3, R17, 0x80000, RZ, 0xfc, !PT ;  /* 0x0008000011037812 */ /* 0x000fe200078efcff */
[----:B------:R-:W-:Y:S01]  /*28a0*/  IMAD.MOV.U32 R2, RZ, RZ, R16 ;  /* 0x000000ffff027224 */ /* 0x000fe200078e0010 */
[----:B------:R-:W-:Y:S06]  /*28b0*/  BRA `(.L_x_272) ;  /* 0x0000000000087947 */ /* 0x000fec0003800000 */
.L_x_273:
[----:B------:R-:W-:Y:S02]  /*28c0*/  LOP3.LUT R3, R23, 0x80000, RZ, 0xfc, !PT ;  /* 0x0008000017037812 */ /* 0x000fe400078efcff */
[----:B------:R-:W-:-:S07]  /*28d0*/  MOV R2, R22 ;  /* 0x0000001600027202 */ /* 0x000fce0000000f00 */
.L_x_272:
[----:B------:R-:W-:Y:S05]  /*28e0*/  BSYNC B3 ;  /* 0x0000000000037941 */ /* 0x000fea0003800000 */
.L_x_270:
[----:B------:R-:W-:Y:S01]  /*28f0*/  MOV R5, R3 ;  /* 0x0000000300057202 */ /* 0x000fe20000000f00 */
[----:B------:R-:W-:Y:S01]  /*2900*/  HFMA2.MMA R3, -RZ, RZ, 0, 0 ;  /* 0x00000000ff037435 */ /* 0x000fe200000001ff */
[----:B------:R-:W-:Y:S02]  /*2910*/  IMAD.MOV.U32 R4, RZ, RZ, R2 ;  /* 0x000000ffff047224 */ /* 0x000fe400078e0002 */
[----:B------:R-:W-:-:S04]  /*2920*/  IMAD.MOV.U32 R2, RZ, RZ, R0 ;  /* 0x000000ffff027224 */ /* 0x000fc800078e0000 */
[----:B------:R-:W-:Y:S05]  /*2930*/  RET.REL.NODEC R2 `(_ZN2at4cuda17kernelHistogram1DIddlLi1ELi2ELin1ELNS0_23CUDAHistogramMemoryTypeE1EZNS0_21CUDA_tensor_histogramIddLb0EEEbNS_6TensorES4_S4_lNS_14AccumulateTypeIT0_Lb1EE4typeES8_NS0_13TensorArgTypeES9_S9_EUllE_EEvNS0_6detail10TensorInfoIT_T1_EESF_NSC_IKS6_SE_EElS8_S8_SE_T6_) ;  /* 0xffffffd402b07950 */ /* 0x000fea0003c3ffff */
        .weak           $__internal_9_$__cuda_sm20_div_s64
        .type           $__internal_9_$__cuda_sm20_div_s64,@function
        .size           $__internal_9_$__cuda_sm20_div_s64,(.L_x_3539 - $__internal_9_$__cuda_sm20_div_s64)
$__internal_9_$__cuda_sm20_div_s64:
        /* <DEDUP_REMOVED lines=83> */
[----:B------:R-:W-:Y:S06]  /*2e70*/  RET.REL.NODEC R22 `(_ZN2at4cuda17kernelHistogram1DIddlLi1ELi2ELin1ELNS0_23CUDAHistogramMemoryTypeE1EZNS0_21CUDA_tensor_histogramIddLb0EEEbNS_6TensorES4_S4_lNS_14AccumulateTypeIT0_Lb1EE4typeES8_NS0_13TensorArgTypeES9_S9_EUllE_EEvNS0_6detail10TensorInfoIT_T1_EESF_NSC_IKS6_SE_EElS8_S8_SE_T6_) ;  /* 0xffffffd016607950 */ /* 0x000fec0003c3ffff */
.L_x_275:
        /* <DEDUP_REMOVED lines=16> */
.L_x_3539:


//--------------------- .text._ZN2at4cuda17kernelHistogram1DIddlLi1ELi2ELin1ELNS0_23CUDAHistogramMemoryTypeE0EZNS0_21CUDA_tensor_histogramIddLb0EEEbNS_6TensorES4_S4_lNS_14AccumulateTypeIT0_Lb1EE4typeES8_NS0_13TensorArgTypeES9_S9_EUllE_EEvNS0_6detail10TensorInfoIT_T1_EESF_NSC_IKS6_SE_EElS8_S8_SE_T6_ --------------------------
	.section	.text._ZN2at4cuda17kernelHistogram1DIddlLi1ELi2ELin1ELNS0_23CUDAHistogramMemoryTypeE0EZNS0_21CUDA_tensor_histogramIddLb0EEEbNS_6TensorES4_S4_lNS_14AccumulateTypeIT0_Lb1EE4typeES8_NS0_13TensorArgTypeES9_S9_EUllE_EEvNS0_6detail10TensorInfoIT_T1_EESF_NSC_IKS6_SE_EElS8_S8_SE_T6_,"ax",@progbits
	.align	128
        .global         _ZN2at4cuda17kernelHistogram1DIddlLi1ELi2ELin1ELNS0_23CUDAHistogramMemoryTypeE0EZNS0_21CUDA_tensor_histogramIddLb0EEEbNS_6TensorES4_S4_lNS_14AccumulateTypeIT0_Lb1EE4typeES8_NS0_13TensorArgTypeES9_S9_EUllE_EEvNS0_6detail10TensorInfoIT_T1_EESF_NSC_IKS6_SE_EElS8_S8_SE_T6_
        .type           _ZN2at4cuda17kernelHistogram1DIddlLi1ELi2ELin1ELNS0_23CUDAHistogramMemoryTypeE0EZNS0_21CUDA_tensor_histogramIddLb0EEEbNS_6TensorES4_S4_lNS_14AccumulateTypeIT0_Lb1EE4typeES8_NS0_13TensorArgTypeES9_S9_EUllE_EEvNS0_6detail10TensorInfoIT_T1_EESF_NSC_IKS6_SE_EElS8_S8_SE_T6_,@function
        .size           _ZN2at4cuda17kernelHistogram1DIddlLi1ELi2ELin1ELNS0_23CUDAHistogramMemoryTypeE0EZNS0_21CUDA_tensor_histogramIddLb0EEEbNS_6TensorES4_S4_lNS_14AccumulateTypeIT0_Lb1EE4typeES8_NS0_13TensorArgTypeES9_S9_EUllE_EEvNS0_6detail10TensorInfoIT_T1_EESF_NSC_IKS6_SE_EElS8_S8_SE_T6_,(.L_x_3541 - _ZN2at4cuda17kernelHistogram1DIddlLi1ELi2ELin1ELNS0_23CUDAHistogramMemoryTypeE0EZNS0_21CUDA_tensor_histogramIddLb0EEEbNS_6TensorES4_S4_lNS_14AccumulateTypeIT0_Lb1EE4typeES8_NS0_13TensorArgTypeES9_S9_EUllE_EEvNS0_6detail10TensorInfoIT_T1_EESF_NSC_IKS6_SE_EElS8_S8_SE_T6_)
        .other          _ZN2at4cuda17kernelHistogram1DIddlLi1ELi2ELin1ELNS0_23CUDAHistogramMemoryTypeE0EZNS0_21CUDA_tensor_histogramIddLb0EEEbNS_6TensorES4_S4_lNS_14AccumulateTypeIT0_Lb1EE4typeES8_NS0_13TensorArgTypeES9_S9_EUllE_EEvNS0_6detail10TensorInfoIT_T1_EESF_NSC_IKS6_SE_EElS8_S8_SE_T6_,@"STO_CUDA_ENTRY STV_DEFAULT"
_ZN2at4cuda17kernelHistogram1DIddlLi1ELi2ELin1ELNS0_23CUDAHistogramMemoryTypeE0EZNS0_21CUDA_tensor_histogramIddLb0EEEbNS_6TensorES4_S4_lNS_14AccumulateTypeIT0_Lb1EE4typeES8_NS0_13TensorArgTypeES9_S9_EUllE_EEvNS0_6detail10TensorInfoIT_T1_EESF_NSC_IKS6_SE_EElS8_S8_SE_T6_:
.text._ZN2at4cuda17kernelHistogram1DIddlLi1ELi2ELin1ELNS0_23CUDAHistogramMemoryTypeE0EZNS0_21CUDA_tensor_histogramIddLb0EEEbNS_6TensorES4_S4_lNS_14AccumulateTypeIT0_Lb1EE4typeES8_NS0_13TensorArgTypeES9_S9_EUllE_EEvNS0_6detail10TensorInfoIT_T1_EESF_NSC_IKS6_SE_EElS8_S8_SE_T6_:
        /* <DEDUP_REMOVED lines=13> */
.L_x_278:
[----:B------:R-:W-:Y:S02]  /*00d0*/  LEA R2, R5, R0, 0x3 ;  /* 0x0000000005027211 */ /* 0x000fe400078e18ff */
[----:B-1----:R-:W-:-:S03]  /*00e0*/  IADD3 R5, P0, R4, R5, RZ ;  /* 0x0000000504057210 */ /* 0x002fc60007f1e0ff */
[----:B------:R0:W-:Y:S02]  /*00f0*/  STS.64 [R2], RZ ;  /* 0x000000ff02007388 */ /* 0x0001e40000000a00 */
[----:B------:R-:W-:Y:S01]  /*0100*/  IMAD.X R3, RZ, RZ, R3, P0 ;  /* 0x000000ffff037224 */ /* 0x000fe200000e0603 */
[----:B------:R-:W-:-:S04]  /*0110*/  ISETP.GE.U32.AND P0, PT, R5, UR4, PT ;  /* 0x0000000405007c0c */ /* 0x000fc8000bf06070 */
[----:B------:R-:W-:-:S13]  /*0120*/  ISETP.GE.AND.EX P0, PT, R3, UR5, PT, P0 ;  /* 0x0000000503007c0c */ /* 0x000fda000bf06300 */
[----:B0-----:R-:W-:Y:S05]  /*0130*/  @!P0 BRA `(.L_x_278) ;  /* 0xfffffffc00e48947 */ /* 0x001fea000383ffff */
.L_x_277:
[----:B------:R-:W-:Y:S05]  /*0140*/  BSYNC B0 ;  /* 0x0000000000007941 */ /* 0x000fea0003800000 */
.L_x_276:
        /* <DEDUP_REMOVED lines=23> */
.L_x_286:
        /* <DEDUP_REMOVED lines=12> */
[----:B------:R-:W-:Y:S01]  /*0380*/  BSSY B0, `(.L_x_281) ;  /* 0x0000033000007945 */ /* 0x000fe20003800000 */
[----:B--2---:R-:W-:-:S06]  /*0390*/  DSETP.GTU.AND P0, PT, R8, UR4, PT ;  /* 0x0000000408007e2a */ /* 0x004fcc000bf0c000 */
[----:B0-----:R-:W-:-:S14]  /*03a0*/  DSETP.LTU.OR P0, PT, R8, R10, P0 ;  /* 0x0000000a0800722a */ /* 0x001fdc0000709400 */
        /* <DEDUP_REMOVED lines=19> */
[----:B------:R-:W-:Y:S02]  /*04e0*/  MOV R9, R23 ;  /* 0x0000001700097202 */ /* 0x000fe40000000f00 */
[----:B------:R-:W-:-:S07]  /*04f0*/  MOV R2, 0x510 ;  /* 0x0000051000027802 */ /* 0x000fce0000000f00 */
[----:B------:R-:W-:Y:S05]  /*0500*/  CALL.REL.NOINC `($__internal_10_$__cuda_sm20_div_rn_f64_full) ;  /* 0x0000002000847944 */ /* 0x000fea0003c00000 */
[----:B------:R-:W-:Y:S02]  /*0510*/  IMAD.MOV.U32 R2, RZ, RZ, R14 ;  /* 0x000000ffff027224 */ /* 0x000fe400078e000e */
[----:B------:R-:W-:-:S07]  /*0520*/  IMAD.MOV.U32 R3, RZ, RZ, R15 ;  /* 0x000000ffff037224 */ /* 0x000fce00078e000f */
.L_x_284:
[----:B------:R-:W-:Y:S05]  /*0530*/  BSYNC B1 ;  /* 0x0000000000017941 */ /* 0x000fea0003800000 */
.L_x_283:
        /* <DEDUP_REMOVED lines=10> */
[----:B------:R1:W5:Y:S01]  /*05e0*/  LDG.E.64 R6, desc[UR6][R8.64] ;  /* 0x0000000608067981 */ /* 0x000362000c1e1b00 */
[----:B0-----:R-:W-:Y:S02]  /*05f0*/  ISETP.NE.U32.AND P0, PT, R2, UR4, PT ;  /* 0x0000000402007c0c */ /* 0x001fe4000bf05070 */
[----:B------:R-:W-:-:S04]  /*0600*/  SHF.R.S32.HI R0, RZ, 0x1f, R2 ;  /* 0x0000001fff007819 */ /* 0x000fc80000011402 */
[----:B------:R-:W-:Y:S01]  /*0610*/  ISETP.NE.AND.EX P0, PT, R0, UR5, PT, P0 ;  /* 0x0000000500007c0c */ /* 0x000fe2000bf05300 */
[----:B------:R-:W-:-:S12]  /*0620*/  VIADD R0, R2, 0xffffffff ;  /* 0xffffffff02007836 */ /* 0x000fd80000000000 */
[----:B------:R-:W-:-:S05]  /*0630*/  @P0 IMAD.MOV R0, RZ, RZ, R2 ;  /* 0x000000ffff000224 */ /* 0x000fca00078e0202 */
[----:B-1----:R-:W-:-:S07]  /*0640*/  LEA R13, R0, R21, 0x3 ;  /* 0x00000015000d7211 */ /* 0x002fce00078e18ff */
.L_x_285:
[----:B------:R-:W0:Y:S02]  /*0650*/  LDS.64 R8, [R13] ;  /* 0x000000000d087984 */ /* 0x000e240000000a00 */
[----:B0----5:R-:W-:-:S10]  /*0660*/  DADD R10, R6, R8 ;  /* 0x00000000060a7229 */ /* 0x021fd40000000008 */
[----:B------:R-:W0:Y:S02]  /*0670*/  ATOMS.CAST.SPIN.64 R10, [R13], R8, R10 ;  /* 0x000000080d0a738d */ /* 0x000e24000180040a */
[----:B0-----:R-:W-:-:S04]  /*0680*/  ISETP.EQ.U32.AND P0, PT, R10, 0x1, PT ;  /* 0x000000010a00780c */ /* 0x001fc80003f02070 */
[----:B------:R-:W-:-:S13]  /*0690*/  ISETP.EQ.U32.AND.EX P0, PT, R11, RZ, PT, P0 ;  /* 0x000000ff0b00720c */ /* 0x000fda0003f02100 */
[----:B------:R-:W-:Y:S05]  /*06a0*/  @!P0 BRA `(.L_x_285) ;  /* 0xfffffffc00e88947 */ /* 0x000fea000383ffff */
.L_x_282:
[----:B------:R-:W-:Y:S05]  /*06b0*/  BSYNC B0 ;  /* 0x0000000000007941 */ /* 0x000fea0003800000 */
.L_x_281:
[----:B------:R-:W-:Y:S01]  /*06c0*/  IADD3 R24, P0, R5, R24, RZ ;  /* 0x0000001805187210 */ /* 0x000fe20007f1e0ff */
[----:B------:R-:W-:-:S04]  /*06d0*/  ULDC.64 UR4, c[0x0][0x708] ;  /* 0x0001c20000047ab9 */ /* 0x000fc80000000a00 */
[----:B------:R-:W-:Y:S01]  /*06e0*/  IMAD.X R20, RZ, RZ, R20, P0 ;  /* 0x000000ffff147224 */ /* 0x000fe200000e0614 */
[----:B------:R-:W-:-:S04]  /*06f0*/  ISETP.GE.U32.AND P0, PT, R24, UR4, PT ;  /* 0x0000000418007c0c */ /* 0x000fc8000bf06070 */
[----:B------:R-:W-:-:S13]  /*0700*/  ISETP.GE.AND.EX P0, PT, R20, UR5, PT, P0 ;  /* 0x0000000514007c0c */ /* 0x000fda000bf06300 */
[----:B------:R-:W-:Y:S05]  /*0710*/  @!P0 BRA `(.L_x_286) ;  /* 0xfffffff800e88947 */ /* 0x000fea000383ffff */
[----:B------:R-:W-:Y:S05]  /*0720*/  BRA `(.L_x_279) ;  /* 0x0000001c00907947 */ /* 0x000fea0003800000 */
.L_x_280:
[----:B------:R-:W0:Y:S01]  /*0730*/  LDC.64 R30, c[0x0][0x6f8] ;  /* 0x0001be00ff1e7b82 */ /* 0x000e220000000a00 */
[----:B------:R-:W-:Y:S01]  /*0740*/  LOP3.LUT R0, RZ, R3, RZ, 0x33, !PT ;  /* 0x00000003ff007212 */ /* 0x000fe200078e33ff */
[----:B------:R-:W-:Y:S01]  /*0750*/  ULDC.64 UR4, c[0x0][0x700] ;  /* 0x0001c00000047ab9 */ /* 0x000fe20000000a00 */
[----:B------:R-:W-:Y:S02]  /*0760*/  MOV R25, RZ ;  /* 0x000000ff00197202 */ /* 0x000fe40000000f00 */
[----:B------:R-:W-:-:S05]  /*0770*/  VIMNMX R0, R0, -0x3, !PT ;  /* 0xfffffffd00007848 */ /* 0x000fca0007fe0100 */
[----:B------:R-:W-:-:S04]  /*0780*/  IMAD.IADD R0, R0, 0x1, R3 ;  /* 0x0000000100007824 */ /* 0x000fc800078e0203 */
[C---:B------:R-:W-:Y:S02]  /*0790*/  VIADD R29, R0.reuse, 0x1 ;  /* 0x00000001001d7836 */ /* 0x040fe40000000000 */
[----:B------:R-:W-:Y:S01]  /*07a0*/  VIADD R26, R0, 0x2 ;  /* 0x00000002001a7836 */ /* 0x000fe20000000000 */
[----:B0-----:R-:W-:-:S11]  /*07b0*/  DADD R30, -R30, UR4 ;  /* 0x000000041e1e7e29 */ /* 0x001fd60008000100 */
.L_x_316:
        /* <DEDUP_REMOVED lines=10> */
.L_x_300:
        /* <DEDUP_REMOVED lines=13> */
[----:B------:R-:W-:Y:S05]  /*0930*/  CALL.REL.NOINC `($__internal_11_$__cuda_sm20_div_s64) ;  /* 0x0000002000e07944 */ /* 0x000fea0003c00000 */
        /* <DEDUP_REMOVED lines=11> */
.L_x_289:
        /* <DEDUP_REMOVED lines=23> */
.L_x_290:
[----:B------:R-:W-:Y:S05]  /*0b60*/  BSYNC B0 ;  /* 0x0000000000007941 */ /* 0x000fea0003800000 */
.L_x_288:
        /* <DEDUP_REMOVED lines=18> */
[----:B------:R-:W-:Y:S05]  /*0c90*/  CALL.REL.NOINC `($__internal_11_$__cuda_sm20_div_s64) ;  /* 0x0000002000087944 */ /* 0x000fea0003c00000 */
        /* <DEDUP_REMOVED lines=12> */
.L_x_292:
        /* <DEDUP_REMOVED lines=23> */
.L_x_293:
[----:B------:R-:W-:Y:S05]  /*0ed0*/  BSYNC B0 ;  /* 0x0000000000007941 */ /* 0x000fea0003800000 */
.L_x_291:
        /* <DEDUP_REMOVED lines=29> */
.L_x_295:
        /* <DEDUP_REMOVED lines=23> */
.L_x_296:
[----:B------:R-:W-:Y:S05]  /*1220*/  BSYNC B0 ;  /* 0x0000000000007941 */ /* 0x000fea0003800000 */
.L_x_294:
        /* <DEDUP_REMOVED lines=17> */
[----:B------:R-:W-:Y:S05]  /*1340*/  CALL.REL.NOINC `($__internal_11_$__cuda_sm20_div_s64) ;  /* 0x00000018005c7944 */ /* 0x000fea0003c00000 */
        /* <DEDUP_REMOVED lines=12> */
.L_x_298:
        /* <DEDUP_REMOVED lines=23> */
.L_x_299:
[----:B------:R-:W-:Y:S05]  /*1580*/  BSYNC B0 ;  /* 0x0000000000007941 */ /* 0x000fea0003800000 */
.L_x_297:
        /* <DEDUP_REMOVED lines=9> */
.L_x_287:
        /* <DEDUP_REMOVED lines=25> */
.L_x_303:
        /* <DEDUP_REMOVED lines=23> */
.L_x_304:
[----:B------:R-:W-:Y:S05]  /*1920*/  BSYNC B0 ;  /* 0x0000000000007941 */ /* 0x000fea0003800000 */
.L_x_302:
        /* <DEDUP_REMOVED lines=31> */
.L_x_306:
        /* <DEDUP_REMOVED lines=23> */
.L_x_307:
[----:B------:R-:W-:Y:S05]  /*1c90*/  BSYNC B0 ;  /* 0x0000000000007941 */ /* 0x000fea0003800000 */
.L_x_305:
        /* <DEDUP_REMOVED lines=31> */
.L_x_309:
        /* <DEDUP_REMOVED lines=23> */
.L_x_310:
[----:B------:R-:W-:Y:S05]  /*2000*/  BSYNC B0 ;  /* 0x0000000000007941 */ /* 0x000fea0003800000 */
.L_x_308:
        /* <DEDUP_REMOVED lines=8> */
.L_x_301:
        /* <DEDUP_REMOVED lines=39> */
[----:B------:R-:W-:Y:S05]  /*2300*/  CALL.REL.NOINC `($__internal_10_$__cuda_sm20_div_rn_f64_full) ;  /* 0x0000000400047944 */ /* 0x000fea0003c00000 */
[----:B------:R-:W-:Y:S02]  /*2310*/  IMAD.MOV.U32 R2, RZ, RZ, R14 ;  /* 0x000000ffff027224 */ /* 0x000fe400078e000e */
[----:B------:R-:W-:-:S07]  /*2320*/  IMAD.MOV.U32 R3, RZ, RZ, R15 ;  /* 0x000000ffff037224 */ /* 0x000fce00078e000f */
.L_x_314:
[----:B------:R-:W-:Y:S05]  /*2330*/  BSYNC B1 ;  /* 0x0000000000017941 */ /* 0x000fea0003800000 */
.L_x_313:
[----:B------:R-:W-:Y:S01]  /*2340*/  ULDC.64 UR4, c[0x0][0x7e0] ;  /* 0x0001f80000047ab9 */ /* 0x000fe20000000a00 */
[----:B------:R-:W0:Y:S01]  /*2350*/  F2I.F64.TRUNC R2, R2 ;  /* 0x0000000200027311 */ /* 0x000e22000030d100 */
[----:B------:R-:W-:Y:S01]  /*2360*/  IMAD R7, R25, UR4, RZ ;  /* 0x0000000419077c24 */ /* 0x000fe2000f8e02ff */
[----:B------:R-:W-:Y:S01]  /*2370*/  ULDC.64 UR8, c[0x0][0x6f0] ;  /* 0x0001bc0000087ab9 */ /* 0x000fe20000000a00 */
[----:B------:R-:W-:-:S04]  /*2380*/  IMAD.WIDE.U32 R4, R24, UR4, RZ ;  /* 0x0000000418047c25 */ /* 0x000fc8000f8e00ff */
[----:B------:R-:W-:Y:S01]  /*2390*/  IMAD R7, R24, UR5, R7 ;  /* 0x0000000518077c24 */ /* 0x000fe2000f8e0207 */
[----:B------:R-:W-:Y:S02]  /*23a0*/  ULDC.64 UR4, c[0x0][0x710] ;  /* 0x0001c40000047ab9 */ /* 0x000fe40000000a00 */
[----:B------:R-:W-:Y:S02]  /*23b0*/  LEA R6, P0, R4, UR4, 0x3 ;  /* 0x0000000404067c11 */ /* 0x000fe4000f8018ff */
[----:B------:R-:W-:-:S04]  /*23c0*/  IADD3 R5, R5, R7, RZ ;  /* 0x0000000705057210 */ /* 0x000fc80007ffe0ff */
[----:B------:R-:W-:-:S05]  /*23d0*/  LEA.HI.X R7, R4, UR5, R5, 0x3, P0 ;  /* 0x0000000504077c11 */ /* 0x000fca00080f1c05 */
[----:B------:R1:W5:Y:S01]  /*23e0*/  LDG.E.64 R8, desc[UR6][R6.64] ;  /* 0x0000000606087981 */ /* 0x000362000c1e1b00 */
[----:B------:R-:W2:Y:S01]  /*23f0*/  S2UR UR5, SR_CgaCtaId ;  /* 0x00000000000579c3 */ /* 0x000ea20000008800 */
[----:B0-----:R-:W-:Y:S01]  /*2400*/  ISETP.NE.U32.AND P0, PT, R2, UR8, PT ;  /* 0x0000000802007c0c */ /* 0x001fe2000bf05070 */
[----:B------:R-:W-:Y:S01]  /*2410*/  UMOV UR4, 0x400 ;  /* 0x0000040000047882 */ /* 0x000fe20000000000 */
[----:B------:R-:W-:-:S04]  /*2420*/  SHF.R.S32.HI R0, RZ, 0x1f, R2 ;  /* 0x0000001fff007819 */ /* 0x000fc80000011402 */
[----:B------:R-:W-:Y:S01]  /*2430*/  ISETP.NE.AND.EX P0, PT, R0, UR9, PT, P0 ;  /* 0x0000000900007c0c */ /* 0x000fe2000bf05300 */
[----:B------:R-:W-:-:S12]  /*2440*/  VIADD R0, R2, 0xffffffff ;  /* 0xffffffff02007836 */ /* 0x000fd80000000000 */
[----:B------:R-:W-:Y:S01]  /*2450*/  @P0 IMAD.MOV R0, RZ, RZ, R2 ;  /* 0x000000ffff000224 */ /* 0x000fe200078e0202 */
[----:B--2---:R-:W-:-:S06]  /*2460*/  ULEA UR4, UR5, UR4, 0x18 ;  /* 0x0000000405047291 */ /* 0x004fcc000f8ec03f */
[----:B-1----:R-:W-:-:S07]  /*2470*/  LEA R11, R0, UR4, 0x3 ;  /* 0x00000004000b7c11 */ /* 0x002fce000f8e18ff */
.L_x_315:
[----:B------:R-:W0:Y:S02]  /*2480*/  LDS.64 R4, [R11] ;  /* 0x000000000b047984 */ /* 0x000e240000000a00 */
[----:B0----5:R-:W-:-:S10]  /*2490*/  DADD R6, R8, R4 ;  /* 0x0000000008067229 */ /* 0x021fd40000000004 */
[----:B------:R-:W0:Y:S02]  /*24a0*/  ATOMS.CAST.SPIN.64 R6, [R11], R4, R6 ;  /* 0x000000040b06738d */ /* 0x000e240001800406 */
[----:B0-----:R-:W-:-:S04]  /*24b0*/  ISETP.EQ.U32.AND P0, PT, R6, 0x1, PT ;  /* 0x000000010600780c */ /* 0x001fc80003f02070 */
[----:B------:R-:W-:-:S13]  /*24c0*/  ISETP.EQ.U32.AND.EX P0, PT, R7, RZ, PT, P0 ;  /* 0x000000ff0700720c */ /* 0x000fda0003f02100 */
[----:B------:R-:W-:Y:S05]  /*24d0*/  @!P0 BRA `(.L_x_315) ;  /* 0xfffffffc00e88947 */ /* 0x000fea000383ffff */
.L_x_312:
[----:B------:R-:W-:Y:S05]  /*24e0*/  BSYNC B0 ;  /* 0x0000000000007941 */ /* 0x000fea0003800000 */
.L_x_311:
[----:B------:R-:W-:Y:S02]  /*24f0*/  ULDC UR4, c[0x0][0xc] ;  /* 0x0000030000047ab9 */ /* 0x000fe40000000800 */
[----:B------:R-:W-:Y:S01]  /*2500*/  IMAD R3, R27, UR4, RZ ;  /* 0x000000041b037c24 */ /* 0x000fe2000f8e02ff */
[----:B------:R-:W-:-:S04]  /*2510*/  ULDC.64 UR4, c[0x0][0x708] ;  /* 0x0001c20000047ab9 */ /* 0x000fc80000000a00 */
[----:B------:R-:W-:-:S04]  /*2520*/  IADD3 R24, P0, R3, R24, RZ ;  /* 0x0000001803187210 */ /* 0x000fc80007f1e0ff */
[----:B------:R-:W-:Y:S02]  /*2530*/  IADD3.X R25, RZ, R25, RZ, P0, !PT ;  /* 0x00000019ff197210 */ /* 0x000fe400007fe4ff */
[----:B------:R-:W-:-:S04]  /*2540*/  ISETP.GE.U32.AND P0, PT, R24, UR4, PT ;  /* 0x0000000418007c0c */ /* 0x000fc8000bf06070 */
[----:B------:R-:W-:-:S13]  /*2550*/  ISETP.GE.AND.EX P0, PT, R25, UR5, PT, P0 ;  /* 0x0000000519007c0c */ /* 0x000fda000bf06300 */
[----:B------:R-:W-:Y:S05]  /*2560*/  @!P0 BRA `(.L_x_316) ;  /* 0xffffffe000948947 */ /* 0x000fea000383ffff */
.L_x_279:
[----:B------:R-:W-:Y:S05]  /*2570*/  WARPSYNC.ALL ;  /* 0x0000000000007948 */ /* 0x000fea0003800000 */
[----:B------:R-:W-:Y:S06]  /*2580*/  BAR.SYNC.DEFER_BLOCKING 0x0 ;  /* 0x0000000000007b1d */ /* 0x000fec0000010000 */
[----:B------:R-:W-:-:S02]  /*2590*/  ULDC.64 UR12, c[0x0][0x218] ;  /* 0x00008600000c7ab9 */ /* 0x000fc40000000a00 */
[----:B------:R-:W-:-:S04]  /*25a0*/  ISETP.GE.U32.AND P0, PT, R34, UR12, PT ;  /* 0x0000000c22007c0c */ /* 0x000fc8000bf06070 */
[----:B------:R-:W-:-:S13]  /*25b0*/  ISETP.GE.AND.EX P0, PT, RZ, UR13, PT, P0 ;  /* 0x0000000dff007c0c */ /* 0x000fda000bf06300 */
[----:B------:R-:W-:Y:S05]  /*25c0*/  @P0 EXIT ;  /* 0x000000000000094d */ /* 0x000fea0003800000 */
[----:B------:R-:W0:Y:S01]  /*25d0*/  S2UR UR5, SR_CgaCtaId ;  /* 0x00000000000579c3 */ /* 0x000e220000008800 */
[----:B------:R-:W-:Y:S01]  /*25e0*/  IMAD.MOV.U32 R0, RZ, RZ, RZ ;  /* 0x000000ffff007224 */ /* 0x000fe200078e00ff */
[----:B------:R-:W-:Y:S01]  /*25f0*/  UMOV UR4, 0x400 ;  /* 0x0000040000047882 */ /* 0x000fe20000000000 */
[----:B------:R-:W-:Y:S01]  /*2600*/  ULDC.64 UR8, c[0x0][0x2e0] ;  /* 0x0000b80000087ab9 */ /* 0x000fe20000000a00 */
[----:B------:R-:W-:Y:S01]  /*2610*/  ULDC.64 UR10, c[0x0][0x210] ;  /* 0x00008400000a7ab9 */ /* 0x000fe20000000a00 */
[----:B0-----:R-:W-:-:S12]  /*2620*/  ULEA UR4, UR5, UR4, 0x18 ;  /* 0x0000000405047291 */ /* 0x001fd8000f8ec03f */
.L_x_317:
        /* <DEDUP_REMOVED lines=12> */
[----:B0-----:R0:W-:-:S12]  /*26f0*/  REDG.E.ADD.F64.RN.STRONG.GPU desc[UR6][R6.64], R2 ;  /* 0x00000002060079a6 */ /* 0x0011d8000c10ff86 */
[----:B------:R-:W-:Y:S05]  /*2700*/  @!P0 BRA `(.L_x_317) ;  /* 0xfffffffc00c88947 */ /* 0x000fea000383ffff */
[----:B------:R-:W-:Y:S05]  /*2710*/  EXIT ;  /* 0x000000000000794d */ /* 0x000fea0003800000 */
        .weak           $__internal_10_$__cuda_sm20_div_rn_f64_full
        .type           $__internal_10_$__cuda_sm20_div_rn_f64_full,@function
        .size           $__internal_10_$__cuda_sm20_div_rn_f64_full,($__internal_11_$__cuda_sm20_div_s64 - $__internal_10_$__cuda_sm20_div_rn_f64_full)
$__internal_10_$__cuda_sm20_div_rn_f64_full:
[C---:B------:R-:W-:Y:S01]  /*2720*/  FSETP.GEU.AND P0, PT, |R9|.reuse, 1.469367938527859385e-39, PT ;  /* 0x001000000900780b */ /* 0x040fe20003f0e200 */
[----:B------:R-:W-:Y:S01]  /*2730*/  IMAD.MOV.U32 R14, RZ, RZ, 0x1 ;  /* 0x00000001ff0e7424 */ /* 0x000fe200078e00ff */
[----:B------:R-:W-:Y:S01]  /*2740*/  LOP3.LUT R6, R9, 0x800fffff, RZ, 0xc0, !PT ;  /* 0x800fffff09067812 */ /* 0x000fe200078ec0ff */
[----:B------:R-:W-:Y:S01]  /*2750*/  BSSY B2, `(.L_x_318) ;  /* 0x0000054000027945 */ /* 0x000fe20003800000 */
[C---:B------:R-:W-:Y:S02]  /*2760*/  FSETP.GEU.AND P2, PT, |R11|.reuse, 1.469367938527859385e-39, PT ;  /* 0x001000000b00780b */ /* 0x040fe40003f4e200 */
[----:B------:R-:W-:Y:S01]  /*2770*/  LOP3.LUT R7, R6, 0x3ff00000, RZ, 0xfc, !PT ;  /* 0x3ff0000006077812 */ /* 0x000fe200078efcff */
[----:B------:R-:W-:Y:S01]  /*2780*/  IMAD.MOV.U32 R6, RZ, RZ, R8 ;  /* 0x000000ffff067224 */ /* 0x000fe200078e0008 */
[----:B------:R-:W-:Y:S02]  /*2790*/  LOP3.LUT R3, R11, 0x7ff00000, RZ, 0xc0, !PT ;  /* 0x7ff000000b037812 */ /* 0x000fe400078ec0ff */
[----:B------:R-:W-:-:S02]  /*27a0*/  LOP3.LUT R4, R9, 0x7ff00000, RZ, 0xc0, !PT ;  /* 0x7ff0000009047812 */ /* 0x000fc400078ec0ff */
[----:B------:R-:W-:Y:S01]  /*27b0*/  MOV R28, R3 ;  /* 0x00000003001c7202 */ /* 0x000fe20000000f00 */
[----:B------:R-:W-:Y:S01]  /*27c0*/  @!P0 DMUL R6, R8, 8.98846567431157953865e+307 ;  /* 0x7fe0000008068828 */ /* 0x000fe20000000000 */
[----:B------:R-:W-:-:S03]  /*27d0*/  ISETP.GE.U32.AND P1, PT, R3, R4, PT ;  /* 0x000000040300720c */ /* 0x000fc60003f26070 */
[----:B------:R-:W-:Y:S02]  /*27e0*/  @!P2 LOP3.LUT R0, R9, 0x7ff00000, RZ, 0xc0, !PT ;  /* 0x7ff000000900a812 */ /* 0x000fe400078ec0ff */
[----:B------:R-:W0:Y:S02]  /*27f0*/  MUFU.RCP64H R15, R7 ;  /* 0x00000007000f7308 */ /* 0x000e240000001800 */
[----:B------:R-:W-:Y:S02]  /*2800*/  @!P2 ISETP.GE.U32.AND P3, PT, R3, R0, PT ;  /* 0x000000000300a20c */ /* 0x000fe40003f66070 */
[----:B------:R-:W-:Y:S02]  /*2810*/  MOV R0, 0x1ca00000 ;  /* 0x1ca0000000007802 */ /* 0x000fe40000000f00 */
[----:B------:R-:W-:Y:S02]  /*2820*/  @!P0 LOP3.LUT R4, R7, 0x7ff00000, RZ, 0xc0, !PT ;  /* 0x7ff0000007048812 */ /* 0x000fe400078ec0ff */
[----:B------:R-:W-:-:S03]  /*2830*/  @!P2 SEL R17, R0, 0x63400000, !P3 ;  /* 0x634000000011a807 */ /* 0x000fc60005800000 */
[----:B------:R-:W-:Y:S01]  /*2840*/  VIADD R36, R4, 0xffffffff ;  /* 0xffffffff04247836 */ /* 0x000fe20000000000 */
[----:B------:R-:W-:-:S04]  /*2850*/  @!P2 LOP3.LUT R18, R17, 0x80000000, R11, 0xf8, !PT ;  /* 0x800000001112a812 */ /* 0x000fc800078ef80b */
[----:B------:R-:W-:Y:S01]  /*2860*/  @!P2 LOP3.LUT R19, R18, 0x100000, RZ, 0xfc, !PT ;  /* 0x001000001213a812 */ /* 0x000fe200078efcff */
[----:B0-----:R-:W-:Y:S01]  /*2870*/  DFMA R12, R14, -R6, 1 ;  /* 0x3ff000000e0c742b */ /* 0x001fe20000000806 */
[----:B------:R-:W-:-:S07]  /*2880*/  @!P2 IMAD.MOV.U32 R18, RZ, RZ, RZ ;  /* 0x000000ffff12a224 */ /* 0x000fce00078e00ff */
        /* <DEDUP_REMOVED lines=18> */
[----:B------:R-:W-:Y:S01]  /*29b0*/  ISETP.GE.U32.AND P0, PT, R3, R10, PT ;  /* 0x0000000a0300720c */ /* 0x000fe20003f06070 */
[----:B------:R-:W-:Y:S01]  /*29c0*/  IMAD.MOV.U32 R10, RZ, RZ, RZ ;  /* 0x000000ffff0a7224 */ /* 0x000fe200078e00ff */
[----:B------:R-:W-:Y:S02]  /*29d0*/  VIMNMX R4, R4, 0x46a00000, PT ;  /* 0x46a0000004047848 */ /* 0x000fe40003fe0100 */
[----:B------:R-:W-:-:S04]  /*29e0*/  SEL R3, R0, 0x63400000, !P0 ;  /* 0x6340000000037807 */ /* 0x000fc80004000000 */
[----:B------:R-:W-:-:S05]  /*29f0*/  IADD3 R0, -R3, R4, RZ ;  /* 0x0000000403007210 */ /* 0x000fca0007ffe1ff */
[----:B------:R-:W-:-:S06]  /*2a00*/  VIADD R11, R0, 0x7fe00000 ;  /* 0x7fe00000000b7836 */ /* 0x000fcc0000000000 */
        /* <DEDUP_REMOVED lines=10> */
[----:B------:R-:W-:Y:S01]  /*2ab0*/  DMUL.RP R10, R18, R10 ;  /* 0x0000000a120a7228 */ /* 0x000fe20000008000 */
[----:B------:R-:W-:Y:S01]  /*2ac0*/  IMAD.MOV.U32 R6, RZ, RZ, RZ ;  /* 0x000000ffff067224 */ /* 0x000fe200078e00ff */
[----:B------:R-:W-:-:S05]  /*2ad0*/  IADD3 R3, -R0, -0x43300000, RZ ;  /* 0xbcd0000000037810 */ /* 0x000fca0007ffe1ff */
[----:B------:R-:W-:-:S03]  /*2ae0*/  DFMA R6, R14, -R6, R18 ;  /* 0x800000060e06722b */ /* 0x000fc60000000012 */
[----:B------:R-:W-:-:S07]  /*2af0*/  LOP3.LUT R9, R11, R9, RZ, 0x3c, !PT ;  /* 0x000000090b097212 */ /* 0x000fce00078e3cff */
[----:B------:R-:W-:-:S04]  /*2b00*/  FSETP.NEU.AND P0, PT, |R7|, R3, PT ;  /* 0x000000030700720b */ /* 0x000fc80003f0d200 */
[----:B------:R-:W-:Y:S02]  /*2b10*/  FSEL R14, R10, R14, !P0 ;  /* 0x0000000e0a0e7208 */ /* 0x000fe40004000000 */
[----:B------:R-:W-:Y:S01]  /*2b20*/  FSEL R15, R9, R15, !P0 ;  /* 0x0000000f090f7208 */ /* 0x000fe20004000000 */
[----:B------:R-:W-:Y:S06]  /*2b30*/  BRA `(.L_x_320) ;  /* 0x0000000000547947 */ /* 0x000fec0003800000 */
.L_x_319:
        /* <DEDUP_REMOVED lines=16> */
.L_x_322:
[----:B------:R-:W-:Y:S01]  /*2c40*/  LOP3.LUT R15, R9, 0x80000, RZ, 0xfc, !PT ;  /* 0x00080000090f7812 */ /* 0x000fe200078efcff */
[----:B------:R-:W-:Y:S01]  /*2c50*/  IMAD.MOV.U32 R14, RZ, RZ, R8 ;  /* 0x000000ffff0e7224 */ /* 0x000fe200078e0008 */
[----:B------:R-:W-:Y:S06]  /*2c60*/  BRA `(.L_x_320) ;  /* 0x0000000000087947 */ /* 0x000fec0003800000 */
.L_x_321:
[----:B------:R-:W-:Y:S02]  /*2c70*/  LOP3.LUT R15, R11, 0x80000, RZ, 0xfc, !PT ;  /* 0x000800000b0f7812 */ /* 0x000fe400078efcff */
[----:B------:R-:W-:-:S07]  /*2c80*/  MOV R14, R10 ;  /* 0x0000000a000e7202 */ /* 0x000fce0000000f00 */
.L_x_320:
[----:B------:R-:W-:Y:S05]  /*2c90*/  BSYNC B2 ;  /* 0x0000000000027941 */ /* 0x000fea0003800000 */
.L_x_318:
[----:B------:R-:W-:-:S04]  /*2ca0*/  IMAD.MOV.U32 R3, RZ, RZ, 0x0 ;  /* 0x00000000ff037424 */ /* 0x000fc800078e00ff */
[----:B------:R-:W-:Y:S05]  /*2cb0*/  RET.REL.NODEC R2 `(_ZN2at4cuda17kernelHistogram1DIddlLi1ELi2ELin1ELNS0_23CUDAHistogramMemoryTypeE0EZNS0_21CUDA_tensor_histogramIddLb0EEEbNS_6TensorES4_S4_lNS_14AccumulateTypeIT0_Lb1EE4typeES8_NS0_13TensorArgTypeES9_S9_EUllE_EEvNS0_6detail10TensorInfoIT_T1_EESF_NSC_IKS6_SE_EElS8_S8_SE_T6_) ;  /* 0xffffffd002d07950 */ /* 0x000fea0003c3ffff */
        .weak           $__internal_11_$__cuda_sm20_div_s64
        .type           $__internal_11_$__cuda_sm20_div_s64,@function
        .size           $__internal_11_$__cuda_sm20_div_s64,(.L_x_3541 - $__internal_11_$__cuda_sm20_div_s64)
$__internal_11_$__cuda_sm20_div_s64:
        /* <DEDUP_REMOVED lines=82> */
[----:B------:R-:W-:Y:S06]  /*31e0*/  RET.REL.NODEC R2 `(_ZN2at4cuda17kernelHistogram1DIddlLi1ELi2ELin1ELNS0_23CUDAHistogramMemoryTypeE0EZNS0_21CUDA_tensor_histogramIddLb0EEEbNS_6TensorES4_S4_lNS_14AccumulateTypeIT0_Lb1EE4typeES8_NS0_13TensorArgTypeES9_S9_EUllE_EEvNS0_6detail10TensorInfoIT_T1_EESF_NSC_IKS6_SE_EElS8_S8_SE_T6_) ;  /* 0xffffffcc02847950 */ /* 0x000fec0003c3ffff */
.L_x_323:
        /* <DEDUP_REMOVED lines=9> */
.L_x_3541:


//--------------------- .text._ZN2at4cuda17kernelHistogram1DIsslLi1ELi2ELin1ELNS0_23CUDAHistogramMemoryTypeE1EZNS0_21CUDA_tensor_histogramIssLb0EEEbNS_6TensorES4_S4_lNS_14AccumulateTypeIT0_Lb1EE4typeES8_NS0_13TensorArgTypeES9_S9_EUllE0_EEvNS0_6detail10TensorInfoIT_T1_EESF_NSC_IKS6_SE_EElS8_S8_SE_T6_ --------------------------
	.section	.text._ZN2at4cuda17kernelHistogram1DIsslLi1ELi2ELin1ELNS0_23CUDAHistogramMemoryTypeE1EZNS0_21CUDA_tensor_histogramIssLb0EEEbNS_6TensorES4_S4_lNS_14AccumulateTypeIT0_Lb1EE4typeES8_NS0_13TensorArgTypeES9_S9_EUllE0_EEvNS0_6detail10TensorInfoIT_T1_EESF_NSC_IKS6_SE_EElS8_S8_SE_T6_,"ax",@progbits
	.align	128
        .global         _ZN2at4cuda17kernelHistogram1DIsslLi1ELi2ELin1ELNS0_23CUDAHistogramMemoryTypeE1EZNS0_21CUDA_tensor_histogramIssLb0EEEbNS_6TensorES4_S4_lNS_14AccumulateTypeIT0_Lb1EE4typeES8_NS0_13TensorArgTypeES9_S9_EUllE0_EEvNS0_6detail10TensorInfoIT_T1_EESF_NSC_IKS6_SE_EElS8_S8_SE_T6_
        .type           _ZN2at4cuda17kernelHistogram1DIsslLi1ELi2ELin1ELNS0_23CUDAHistogramMemoryTypeE1EZNS0_21CUDA_tensor_histogramIssLb0EEEbNS_6TensorES4_S4_lNS_14AccumulateTypeIT0_Lb1EE4typeES8_NS0_13TensorArgTypeES9_S9_EUllE0_EEvNS0_6detail10TensorInfoIT_T1_EESF_NSC_IKS6_SE_EElS8_S8_SE_T6_,@function
        .size           _ZN2at4cuda17kernelHistogram1DIsslLi1ELi2ELin1ELNS0_23CUDAHistogramMemoryTypeE1EZNS0_21CUDA_tensor_histogramIssLb0EEEbNS_6TensorES4_S4_lNS_14AccumulateTypeIT0_Lb1EE4typeES8_NS0_13TensorArgTypeES9_S9_EUllE0_EEvNS0_6detail10TensorInfoIT_T1_EESF_NSC_IKS6_SE_EElS8_S8_SE_T6_,(.L_x_3542 - _ZN2at4cuda17kernelHistogram1DIsslLi1ELi2ELin1ELNS0_23CUDAHistogramMemoryTypeE1EZNS0_21CUDA_tensor_histogramIssLb0EEEbNS_6TensorES4_S4_lNS_14AccumulateTypeIT0_Lb1EE4typeES8_NS0_13TensorArgTypeES9_S9_EUllE0_EEvNS0_6detail10TensorInfoIT_T1_EESF_NSC_IKS6_SE_EElS8_S8_SE_T6_)
        .other          _ZN2at4cuda17kernelHistogram1DIsslLi1ELi2ELin1ELNS0_23CUDAHistogramMemoryTypeE1EZNS0_21CUDA_tensor_histogramIssLb0EEEbNS_6TensorES4_S4_lNS_14AccumulateTypeIT0_Lb1EE4typeES8_NS0_13TensorArgTypeES9_S9_EUllE0_EEvNS0_6detail10TensorInfoIT_T1_EESF_NSC_IKS6_SE_EElS8_S8_SE_T6_,@"STO_CUDA_ENTRY STV_DEFAULT"
_ZN2at4cuda17kernelHistogram1DIsslLi1ELi2ELin1ELNS0_23CUDAHistogramMemoryTypeE1EZNS0_21CUDA_tensor_histogramIssLb0EEEbNS_6TensorES4_S4_lNS_14AccumulateTypeIT0_Lb1EE4typeES8_NS0_13TensorArgTypeES9_S9_EUllE0_EEvNS0_6detail10TensorInfoIT_T1_EESF_NSC_IKS6_SE_EElS8_S8_SE_T6_:
.text._ZN2at4cuda17kernelHistogram1DIsslLi1ELi2ELin1ELNS0_23CUDAHistogramMemoryTypeE1EZNS0_21CUDA_tensor_histogramIssLb0EEEbNS_6TensorES4_S4_lNS_14AccumulateTypeIT0_Lb1EE4typeES8_NS0_13TensorArgTypeES9_S9_EUllE0_EEvNS0_6detail10TensorInfoIT_T1_EESF_NSC_IKS6_SE_EElS8_S8_SE_T6_:
        /* <DEDUP_REMOVED lines=11> */
[----:B------:R-:W-:Y:S01]  /*00b0*/  ULDC.64 UR8, c[0x0][0x6f8] ;  /* 0x0001be0000087ab9 */ /* 0x000fe20000000a00 */
[----:B------:R-:W-:Y:S01]  /*00c0*/  ULDC.64 UR10, c[0x0][0x208] ;  /* 0x00008200000a7ab9 */ /* 0x000fe20000000a00 */
[----:B------:R-:W-:Y:S01]  /*00d0*/  UIADD3 UR6, UP0, UR6, -UR8, URZ ;  /* 0x8000000806067290 */ /* 0x000fe2000ff1e03f */
[----:B------:R-:W-:-:S03]  /*00e0*/  IMAD.MOV.U32 R2, RZ, RZ, RZ ;  /* 0x000000ffff027224 */ /* 0x000fc600078e00ff */
[----:B------:R-:W-:Y:S01]  /*00f0*/  UIADD3.X UR7, UR7, ~UR9, URZ, UP0, !UPT ;  /* 0x8000000907077290 */ /* 0x000fe200087fe43f */
[----:B0-----:R-:W-:-:S13]  /*0100*/  ISETP.GT.AND P0, PT, R6, 0x1, PT ;  /* 0x000000010600780c */ /* 0x001fda0003f04270 */
[----:B------:R-:W-:Y:S05]  /*0110*/  @P0 BRA `(.L_x_324) ;  /* 0x0000000400900947 */ /* 0x000fea0003800000 */
[----:B------:R-:W-:Y:S02]  /*0120*/  ULDC UR4, c[0x0][0xc] ;  /* 0x0000030000047ab9 */ /* 0x000fe40000000800 */
[----:B------:R-:W-:-:S12]  /*0130*/  UIMAD UR4, UR5, UR4, URZ ;  /* 0x00000004050472a4 */ /* 0x000fd8000f8e023f */
.L_x_331:
[----:B------:R-:W-:Y:S01]  /*0140*/  ULDC.64 UR8, c[0x0][0x620] ;  /* 0x0001880000087ab9 */ /* 0x000fe20000000a00 */
[----:B0-----:R-:W0:Y:S01]  /*0150*/  LDC.64 R8, c[0x0][0x6f8] ;  /* 0x0001be00ff087b82 */ /* 0x001e220000000a00 */
[----:B------:R-:W-:Y:S01]  /*0160*/  IMAD R3, R2, UR8, RZ ;  /* 0x0000000802037c24 */ /* 0x000fe2000f8e02ff */
[----:B------:R-:W-:Y:S01]  /*0170*/  ULDC.64 UR12, c[0x0][0x708] ;  /* 0x0001c200000c7ab9 */ /* 0x000fe20000000a00 */
[----:B------:R-:W-:-:S04]  /*0180*/  IMAD.WIDE.U32 R4, R0, UR8, RZ ;  /* 0x0000000800047c25 */ /* 0x000fc8000f8e00ff */
[----:B------:R-:W-:Y:S01]  /*0190*/  IMAD R3, R0, UR9, R3 ;  /* 0x0000000900037c24 */ /* 0x000fe2000f8e0203 */
[----:B------:R-:W-:Y:S02]  /*01a0*/  ULDC.64 UR8, c[0x0][0x550] ;  /* 0x0001540000087ab9 */ /* 0x000fe40000000a00 */
[----:B------:R-:W-:Y:S01]  /*01b0*/  LEA R6, P0, R4, UR8, 0x1 ;  /* 0x0000000804067c11 */ /* 0x000fe2000f8008ff */
[----:B------:R-:W-:-:S05]  /*01c0*/  IMAD.IADD R3, R5, 0x1, R3 ;  /* 0x0000000105037824 */ /* 0x000fca00078e0203 */
[----:B------:R-:W-:Y:S01]  /*01d0*/  LEA.HI.X R7, R4, UR9, R3, 0x1, P0 ;  /* 0x0000000904077c11 */ /* 0x000fe200080f0c03 */
[----:B------:R-:W-:-:S05]  /*01e0*/  ULDC.64 UR8, c[0x0][0x700] ;  /* 0x0001c00000087ab9 */ /* 0x000fca0000000a00 */
[----:B------:R-:W2:Y:S01]  /*01f0*/  LDG.E.S16 R7, desc[UR10][R6.64] ;  /* 0x0000000a06077981 */ /* 0x000ea2000c1e1700 */
[----:B------:R-:W-:Y:S01]  /*0200*/  IADD3 R0, P0, R0, UR4, RZ ;  /* 0x0000000400007c10 */ /* 0x000fe2000ff1e0ff */
[----:B------:R-:W-:Y:S03]  /*0210*/  BSSY B0, `(.L_x_325) ;  /* 0x0000052000007945 */ /* 0x000fe60003800000 */
[----:B------:R-:W-:Y:S02]  /*0220*/  IADD3.X R2, RZ, R2, RZ, P0, !PT ;  /* 0x00000002ff027210 */ /* 0x000fe400007fe4ff */
[----:B------:R-:W-:-:S04]  /*0230*/  ISETP.GE.U32.AND P0, PT, R0, UR12, PT ;  /* 0x0000000c00007c0c */ /* 0x000fc8000bf06070 */
[----:B------:R-:W-:Y:S02]  /*0240*/  ISETP.GE.AND.EX P0, PT, R2, UR13, PT, P0 ;  /* 0x0000000d02007c0c */ /* 0x000fe4000bf06300 */
[----:B--2---:R-:W-:Y:S02]  /*0250*/  SHF.R.S32.HI R4, RZ, 0x1f, R7 ;  /* 0x0000001fff047819 */ /* 0x004fe40000011407 */
[C---:B0-----:R-:W-:Y:S02]  /*0260*/  ISETP.GE.U32.AND P1, PT, R7.reuse, R8, PT ;  /* 0x000000080700720c */ /* 0x041fe40003f26070 */
[----:B------:R-:W-:Y:S02]  /*0270*/  ISETP.GT.U32.AND P2, PT, R7, UR8, PT ;  /* 0x0000000807007c0c */ /* 0x000fe4000bf44070 */
[----:B------:R-:W-:-:S04]  /*0280*/  ISETP.GE.AND.EX P1, PT, R4, R9, PT, P1 ;  /* 0x000000090400720c */ /* 0x000fc80003f26310 */
[----:B------:R-:W-:-:S13]  /*0290*/  ISETP.GT.OR.EX P1, PT, R4, UR9, !P1, P2 ;  /* 0x0000000904007c0c */ /* 0x000fda000cf24720 */
[----:B------:R-:W-:Y:S05]  /*02a0*/  @P1 BRA `(.L_x_326) ;  /* 0x0000000400201947 */ /* 0x000fea0003800000 */
[----:B------:R-:W-:Y:S01]  /*02b0*/  IADD3 R3, P1, R7, -R8, RZ ;  /* 0x8000000807037210 */ /* 0x000fe20007f3e0ff */
[----:B------:R-:W-:Y:S01]  /*02c0*/  ULDC.64 UR8, c[0x0][0x6f0] ;  /* 0x0001bc0000087ab9 */ /* 0x000fe20000000a00 */
[----:B------:R-:W-:Y:S03]  /*02d0*/  BSSY B1, `(.L_x_327) ;  /* 0x0000021000017945 */ /* 0x000fe60003800000 */
[----:B------:R-:W-:Y:S02]  /*02e0*/  IMAD.X R4, R4, 0x1, ~R9, P1 ;  /* 0x0000000104047824 */ /* 0x000fe400008e0e09 */
[----:B------:R-:W-:-:S04]  /*02f0*/  IMAD.WIDE.U32 R24, R3, UR8, RZ ;  /* 0x0000000803187c25 */ /* 0x000fc8000f8e00ff */
[----:B------:R-:W-:-:S04]  /*0300*/  IMAD R4, R4, UR8, RZ ;  /* 0x0000000804047c24 */ /* 0x000fc8000f8e02ff */
[----:B------:R-:W-:-:S04]  /*0310*/  IMAD R3, R3, UR9, R4 ;  /* 0x0000000903037c24 */ /* 0x000fc8000f8e0204 */
[----:B------:R-:W-:-:S05]  /*0320*/  IMAD.IADD R3, R25, 0x1, R3 ;  /* 0x0000000119037824 */ /* 0x000fca00078e0203 */
[----:B------:R-:W-:-:S04]  /*0330*/  LOP3.LUT R4, R3, UR7, RZ, 0xfc, !PT ;  /* 0x0000000703047c12 */ /* 0x000fc8000f8efcff */
[----:B------:R-:W-:-:S13]  /*0340*/  ISETP.NE.U32.AND P1, PT, R4, RZ, PT ;  /* 0x000000ff0400720c */ /* 0x000fda0003f25070 */
[----:B------:R-:W-:Y:S05]  /*0350*/  @!P1 BRA `(.L_x_328) ;  /* 0x0000000000189947 */ /* 0x000fea0003800000 */
[----:B------:R-:W-:Y:S01]  /*0360*/  MOV R25, R3 ;  /* 0x0000000300197202 */ /* 0x000fe20000000f00 */
[----:B------:R-:W-:Y:S01]  /*0370*/  IMAD.U32 R20, RZ, RZ, UR6 ;  /* 0x00000006ff147e24 */ /* 0x000fe2000f8e00ff */
[----:B------:R-:W-:Y:S01]  /*0380*/  MOV R10, 0x3b0 ;  /* 0x000003b0000a7802 */ /* 0x000fe20000000f00 */
[----:B------:R-:W-:-:S07]  /*0390*/  IMAD.U32 R11, RZ, RZ, UR7 ;  /* 0x00000007ff0b7e24 */ /* 0x000fce000f8e00ff */
[----:B------:R-:W-:Y:S05]  /*03a0*/  CALL.REL.NOINC `($__internal_12_$__cuda_sm20_div_s64) ;  /* 0x00000020008c7944 */ /* 0x000fea0003c00000 */
[----:B------:R-:W-:Y:S05]  /*03b0*/  BRA `(.L_x_329) ;  /* 0x0000000000487947 */ /* 0x000fea0003800000 */
.L_x_328:
[----:B------:R-:W0:Y:S01]  /*03c0*/  I2F.U32.RP R3, UR6 ;  /* 0x0000000600037d06 */ /* 0x000e220008209000 */
[----:B------:R-:W-:-:S07]  /*03d0*/  ISETP.NE.U32.AND P3, PT, RZ, UR6, PT ;  /* 0x00000006ff007c0c */ /* 0x000fce000bf65070 */
[----:B0-----:R-:W0:Y:S02]  /*03e0*/  MUFU.RCP R3, R3 ;  /* 0x0000000300037308 */ /* 0x001e240000001000 */
[----:B0-----:R-:W-:-:S06]  /*03f0*/  IADD3 R4, R3, 0xffffffe, RZ ;  /* 0x0ffffffe03047810 */ /* 0x001fcc0007ffe0ff */
[----:B------:R0:W1:Y:S02]  /*0400*/  F2I.FTZ.U32.TRUNC.NTZ R5, R4 ;  /* 0x0000000400057305 */ /* 0x000064000021f000 */
[----:B0-----:R-:W-:Y:S02]  /*0410*/  IMAD.MOV.U32 R4, RZ, RZ, RZ ;  /* 0x000000ffff047224 */ /* 0x001fe400078e00ff */
[----:B-1----:R-:W-:-:S04]  /*0420*/  IMAD.MOV R7, RZ, RZ, -R5 ;  /* 0x000000ffff077224 */ /* 0x002fc800078e0a05 */
[----:B------:R-:W-:-:S04]  /*0430*/  IMAD R7, R7, UR6, RZ ;  /* 0x0000000607077c24 */ /* 0x000fc8000f8e02ff */
[----:B------:R-:W-:-:S06]  /*0440*/  IMAD.HI.U32 R5, R5, R7, R4 ;  /* 0x0000000705057227 */ /* 0x000fcc00078e0004 */
[----:B------:R-:W-:-:S05]  /*0450*/  IMAD.HI.U32 R22, R5, R24, RZ ;  /* 0x0000001805167227 */ /* 0x000fca00078e00ff */
[----:B------:R-:W-:-:S05]  /*0460*/  IADD3 R5, -R22, RZ, RZ ;  /* 0x000000ff16057210 */ /* 0x000fca0007ffe1ff */
[----:B------:R-:W-:-:S05]  /*0470*/  IMAD R24, R5, UR6, R24 ;  /* 0x0000000605187c24 */ /* 0x000fca000f8e0218 */
[----:B------:R-:W-:-:S13]  /*0480*/  ISETP.GE.U32.AND P1, PT, R24, UR6, PT ;  /* 0x0000000618007c0c */ /* 0x000fda000bf26070 */
[----:B------:R-:W-:Y:S02]  /*0490*/  @P1 VIADD R24, R24, -UR6 ;  /* 0x8000000618181c36 */ /* 0x000fe40008000000 */
[----:B------:R-:W-:-:S03]  /*04a0*/  @P1 VIADD R22, R22, 0x1 ;  /* 0x0000000116161836 */ /* 0x000fc60000000000 */
[----:B------:R-:W-:-:S13]  /*04b0*/  ISETP.GE.U32.AND P2, PT, R24, UR6, PT ;  /* 0x0000000618007c0c */ /* 0x000fda000bf46070 */
[----:B------:R-:W-:Y:S02]  /*04c0*/  @P2 IADD3 R22, R22, 0x1, RZ ;  /* 0x0000000116162810 */ /* 0x000fe40007ffe0ff */
[----:B------:R-:W-:-:S07]  /*04d0*/  @!P3 LOP3.LUT R22, RZ, UR6, RZ, 0x33, !PT ;  /* 0x00000006ff16bc12 */ /* 0x000fce000f8e33ff */
.L_x_329:
[----:B------:R-:W-:Y:S05]  /*04e0*/  BSYNC B1 ;  /* 0x0000000000017941 */ /* 0x000fea0003800000 */
.L_x_327:
[----:B------:R-:W-:Y:S01]  /*04f0*/  ULDC.64 UR8, c[0x0][0x6f0] ;  /* 0x0001bc0000087ab9 */ /* 0x000fe20000000a00 */
[----:B------:R-:W-:Y:S01]  /*0500*/  SHF.R.S32.HI R3, RZ, 0x1f, R22 ;  /* 0x0000001fff037819 */ /* 0x000fe20000011416 */
[----:B------:R-:W0:Y:S01]  /*0510*/  LDC.64 R4, c[0x0][0x210] ;  /* 0x00008400ff047b82 */ /* 0x000e220000000a00 */
[----:B------:R-:W-:-:S04]  /*0520*/  ISETP.NE.U32.AND P1, PT, R22, UR8, PT ;  /* 0x0000000816007c0c */ /* 0x000fc8000bf25070 */
[----:B------:R-:W-:Y:S01]  /*0530*/  ISETP.NE.AND.EX P1, PT, R3, UR9, PT, P1 ;  /* 0x0000000903007c0c */ /* 0x000fe2000bf25310 */
[----:B------:R-:W-:-:S03]  /*0540*/  ULDC.64 UR8, c[0x0][0x2e0] ;  /* 0x0000b80000087ab9 */ /* 0x000fc60000000a00 */
[----:B------:R-:W-:-:S04]  /*0550*/  SEL R6, RZ, 0xffffffff, P1 ;  /* 0xffffffffff067807 */ /* 0x000fc80000800000 */
[----:B------:R-:W-:-:S05]  /*0560*/  IADD3 R22, P1, R22, R6, RZ ;  /* 0x0000000616167210 */ /* 0x000fca0007f3e0ff */
[----:B------:R-:W-:Y:S02]  /*0570*/  IMAD.X R3, R3, 0x1, R6, P1 ;  /* 0x0000000103037824 */ /* 0x000fe400008e0606 */
[----:B------:R-:W-:-:S04]  /*0580*/  IMAD.WIDE.U32 R6, R22, UR8, RZ ;  /* 0x0000000816067c25 */ /* 0x000fc8000f8e00ff */
[----:B------:R-:W-:Y:S02]  /*0590*/  IMAD R3, R3, UR8, RZ ;  /* 0x0000000803037c24 */ /* 0x000fe4000f8e02ff */
[----:B------:R-:W-:Y:S02]  /*05a0*/  IMAD.SHL.U32 R9, R6, 0x2, RZ ;  /* 0x0000000206097824 */ /* 0x000fe400078e00ff */
[----:B------:R-:W-:-:S03]  /*05b0*/  IMAD R11, R22, UR9, R3 ;  /* 0x00000009160b7c24 */ /* 0x000fc6000f8e0203 */
[----:B0-----:R-:W-:Y:S01]  /*05c0*/  IADD3 R3, R9, R4, RZ ;  /* 0x0000000409037210 */ /* 0x001fe20007ffe0ff */
[----:B------:R-:W-:-:S03]  /*05d0*/  IMAD.IADD R7, R7, 0x1, R11 ;  /* 0x0000000107077824 */ /* 0x000fc600078e020b */
[----:B------:R-:W-:Y:S02]  /*05e0*/  LOP3.LUT R3, R3, 0x2, RZ, 0xc0, !PT ;  /* 0x0000000203037812 */ /* 0x000fe400078ec0ff */
[----:B------:R-:W-:Y:S02]  /*05f0*/  SHF.L.U64.HI R6, R6, 0x1, R7 ;  /* 0x0000000106067819 */ /* 0x000fe40000010207 */
[----:B------:R-:W-:-:S04]  /*0600*/  IADD3 R4, P1, P2, -R3, R4, R9 ;  /* 0x0000000403047210 */ /* 0x000fc80007a3e109 */
[----:B------:R-:W-:-:S05]  /*0610*/  IADD3.X R5, R5, -0x1, R6, P1, P2 ;  /* 0xffffffff05057810 */ /* 0x000fca0000fe4406 */
[----:B------:R0:W5:Y:S01]  /*0620*/  LDG.E R6, desc[UR10][R4.64] ;  /* 0x0000000a04067981 */ /* 0x000162000c1e1900 */
[----:B------:R-:W-:-:S04]  /*0630*/  ISETP.NE.U32.AND P1, PT, R3, RZ, PT ;  /* 0x000000ff0300720c */ /* 0x000fc80003f25070 */
[----:B------:R-:W-:-:S13]  /*0640*/  ISETP.NE.AND.EX P1, PT, RZ, RZ, PT, P1 ;  /* 0x000000ffff00720c */ /* 0x000fda0003f25310 */
.L_x_330:
[----:B-----5:R-:W-:Y:S01]  /*0650*/  SHF.R.U32.HI R3, RZ, 0x10, R6 ;  /* 0x00000010ff037819 */ /* 0x020fe20000011606 */
[----:B------:R-:W-:Y:S05]  /*0660*/  YIELD ;  /* 0x0000000000007946 */ /* 0x000fea0003800000 */
[----:B------:R-:W-:Y:S02]  /*0670*/  SEL R3, R3, R6, P1 ;  /* 0x0000000603037207 */ /* 0x000fe40000800000 */
[----:B------:R-:W-:Y:S02]  /*0680*/  LOP3.LUT R8, R6, 0xffff, RZ, 0xc0, !PT ;  /* 0x0000ffff06087812 */ /* 0x000fe400078ec0ff */
[----:B------:R-:W-:-:S02]  /*0690*/  PRMT R3, R3, 0x9910, RZ ;  /* 0x0000991003037816 */ /* 0x000fc400000000ff */
[----:B------:R-:W-:-:S03]  /*06a0*/  LOP3.LUT R10, R6, 0xffff0000, RZ, 0xc0, !PT ;  /* 0xffff0000060a7812 */ /* 0x000fc600078ec0ff */
[----:B------:R-:W-:-:S05]  /*06b0*/  VIADD R3, R3, 0x1 ;  /* 0x0000000103037836 */ /* 0x000fca0000000000 */
[C---:B------:R-:W-:Y:S02]  /*06c0*/  PRMT R7, R3.reuse, 0x1054, R8 ;  /* 0x0000105403077816 */ /* 0x040fe40000000008 */
[----:B------:R-:W-:-:S04]  /*06d0*/  LOP3.LUT R3, R3, 0xffff, RZ, 0xc0, !PT ;  /* 0x0000ffff03037812 */ /* 0x000fc800078ec0ff */
[----:B------:R-:W-:-:S06]  /*06e0*/  @!P1 LOP3.LUT R7, R3, R10, RZ, 0xfc, !PT ;  /* 0x0000000a03079212 */ /* 0x000fcc00078efcff */
[----:B------:R-:W2:Y:S02]  /*06f0*/  ATOMG.E.CAS.STRONG.GPU PT, R7, [R4], R6, R7 ;  /* 0x00000006040773a9 */ /* 0x000ea400001ee107 */
[-C--:B--2---:R-:W-:Y:S02]  /*0700*/  ISETP.NE.AND P2, PT, R6, R7.reuse, PT ;  /* 0x000000070600720c */ /* 0x084fe40003f45270 */
[----:B------:R-:W-:-:S11]  /*0710*/  MOV R6, R7 ;  /* 0x0000000700067202 */ /* 0x000fd60000000f00 */
[----:B------:R-:W-:Y:S05]  /*0720*/  @P2 BRA `(.L_x_330) ;  /* 0xfffffffc00c82947 */ /* 0x000fea000383ffff */
.L_x_326:
[----:B------:R-:W-:Y:S05]  /*0730*/  BSYNC B0 ;  /* 0x0000000000007941 */ /* 0x000fea0003800000 */
.L_x_325:
[----:B------:R-:W-:Y:S05]  /*0740*/  @!P0 BRA `(.L_x_331) ;  /* 0xfffffff8007c8947 */ /* 0x000fea000383ffff */
[----:B------:R-:W-:Y:S05]  /*0750*/  EXIT ;  /* 0x000000000000794d */ /* 0x000fea0003800000 */
.L_x_324:
[----:B------:R-:W-:-:S04]  /*0760*/  LOP3.LUT R3, RZ, R6, RZ, 0x33, !PT ;  /* 0x00000006ff037212 */ /* 0x000fc800078e33ff */
[----:B------:R-:W-:-:S05]  /*0770*/  VIMNMX R3, R3, -0x3, !PT ;  /* 0xfffffffd03037848 */ /* 0x000fca0007fe0100 */
[----:B------:R-:W-:-:S04]  /*0780*/  IMAD.IADD R6, R3, 0x1, R6 ;  /* 0x0000000103067824 */ /* 0x000fc800078e0206 */
[C---:B------:R-:W-:Y:S01]  /*0790*/  VIADD R3, R6.reuse, 0x2 ;  /* 0x0000000206037836 */ /* 0x040fe20000000000 */
[----:B------:R-:W-:-:S04]  /*07a0*/  IADD3 R4, R6, 0x1, RZ ;  /* 0x0000000106047810 */ /* 0x000fc80007ffe0ff */
[----:B------:R-:W-:-:S05]  /*07b0*/  LOP3.LUT R3, R3, 0x3, RZ, 0xc0, !PT ;  /* 0x0000000303037812 */ /* 0x000fca00078ec0ff */
[----:B------:R-:W-:-:S07]  /*07c0*/  IMAD.IADD R5, R6, 0x1, -R3 ;  /* 0x0000000106057824 */ /* 0x000fce00078e0a03 */
.L_x_362:
[----:B------:R-:W-:Y:S01]  /*07d0*/  ISETP.GE.U32.AND P0, PT, R4, 0x3, PT ;  /* 0x000000030400780c */ /* 0x000fe20003f06070 */
[----:B------:R-:W-:Y:S01]  /*07e0*/  ULDC UR8, c[0x0][0x6e8] ;  /* 0x0001ba0000087ab9 */ /* 0x000fe20000000800 */
[----:B------:R-:W-:Y:S01]  /*07f0*/  UMOV UR4, 0x340 ;  /* 0x0000034000047882 */ /* 0x000fe20000000000 */
[----:B------:R-:W-:Y:S01]  /*0800*/  ULDC UR9, c[0x0][0x6e8] ;  /* 0x0001ba0000097ab9 */ /* 0x000fe20000000800 */
[----:B------:R-:W-:Y:S01]  /*0810*/  UIMAD UR4, UR8, 0x8, UR4 ;  /* 0x00000008080478a4 */ /* 0x000fe2000f8e0204 */
[----:B------:R-:W-:Y:S01]  /*0820*/  MOV R6, UR9 ;  /* 0x0000000900067c02 */ /* 0x000fe20008000f00 */
[----:B------:R-:W-:Y:S01]  /*0830*/  HFMA2.MMA R9, -RZ, RZ, 0, 0 ;  /* 0x00000000ff097435 */ /* 0x000fe200000001ff */
[----:B------:R-:W-:Y:S02]  /*0840*/  IMAD.MOV.U32 R12, RZ, RZ, RZ ;  /* 0x000000ffff0c7224 */ /* 0x000fe400078e00ff */
[----:B------:R-:W-:Y:S02]  /*0850*/  IMAD.MOV.U32 R24, RZ, RZ, R0 ;  /* 0x000000ffff187224 */ /* 0x000fe400078e0000 */
[----:B------:R-:W-:-:S02]  /*0860*/  IMAD.MOV.U32 R25, RZ, RZ, R2 ;  /* 0x000000ffff197224 */ /* 0x000fc400078e0002 */
[----:B------:R-:W-:Y:S05]  /*0870*/  @!P0 BRA `(.L_x_332) ;  /* 0x0000000c005c8947 */ /* 0x000fea0003800000 */
[----:B------:R-:W-:Y:S01]  /*0880*/  BSSY B0, `(.L_x_332) ;  /* 0x00000d6000007945 */ /* 0x000fe20003800000 */
[----:B------:R-:W-:Y:S02]  /*0890*/  IMAD.U32 R7, RZ, RZ, UR4 ;  /* 0x00000004ff077e24 */ /* 0x000fe4000f8e00ff */
[----:B------:R-:W-:-:S07]  /*08a0*/  IMAD.MOV.U32 R8, RZ, RZ, R5 ;  /* 0x000000ffff087224 */ /* 0x000fce00078e0005 */
.L_x_345:
        /* <DEDUP_REMOVED lines=8> */
[----:B------:R-:W-:Y:S05]  /*0930*/  CALL.REL.NOINC `($__internal_12_$__cuda_sm20_div_s64) ;  /* 0x0000001c00287944 */ /* 0x000fea0003c00000 */
        /* <DEDUP_REMOVED lines=10> */
.L_x_334:
        /* <DEDUP_REMOVED lines=21> */
[----:B------:R-:W-:-:S07]  /*0b30*/  IMAD R17, R14, R17, R24 ;  /* 0x000000110e117224 */ /* 0x000fce00078e0218 */
.L_x_335:
[----:B------:R-:W-:Y:S05]  /*0b40*/  BSYNC B1 ;  /* 0x0000000000017941 */ /* 0x000fea0003800000 */
.L_x_333:
        /* <DEDUP_REMOVED lines=16> */
[----:B------:R-:W-:Y:S05]  /*0c50*/  CALL.REL.NOINC `($__internal_12_$__cuda_sm20_div_s64) ;  /* 0x0000001800607944 */ /* 0x000fea0003c00000 */
        /* <DEDUP_REMOVED lines=8> */
[----:B------:R-:W-:Y:S02]  /*0ce0*/  IMAD.MOV.U32 R14, RZ, RZ, R22 ;  /* 0x000000ffff0e7224 */ /* 0x000fe400078e0016 */
[----:B------:R-:W-:Y:S01]  /*0cf0*/  IMAD.MOV.U32 R15, RZ, RZ, R23 ;  /* 0x000000ffff0f7224 */ /* 0x000fe200078e0017 */
[----:B------:R-:W-:Y:S01]  /*0d00*/  IADD3 R19, R11, R13, RZ ;  /* 0x0000000d0b137210 */ /* 0x000fe20007ffe0ff */
[----:B------:R-:W-:Y:S06]  /*0d10*/  BRA `(.L_x_338) ;  /* 0x00000000005c7947 */ /* 0x000fec0003800000 */
.L_x_337:
[----:B------:R-:W0:Y:S01]  /*0d20*/  I2F.U32.RP R12, R14 ;  /* 0x0000000e000c7306 */ /* 0x000e220000209000 */
[----:B------:R-:W-:Y:S01]  /*0d30*/  IMAD.MOV R13, RZ, RZ, -R14 ;  /* 0x000000ffff0d7224 */ /* 0x000fe200078e0a0e */
[----:B------:R-:W-:Y:S01]  /*0d40*/  ISETP.NE.U32.AND P2, PT, R14, RZ, PT ;  /* 0x000000ff0e00720c */ /* 0x000fe20003f45070 */
[----:B------:R-:W-:Y:S02]  /*0d50*/  IMAD.MOV.U32 R19, RZ, RZ, RZ ;  /* 0x000000ffff137224 */ /* 0x000fe400078e00ff */
[----:B------:R-:W-:-:S03]  /*0d60*/  IMAD.MOV.U32 R15, RZ, RZ, RZ ;  /* 0x000000ffff0f7224 */ /* 0x000fc600078e00ff */
        /* <DEDUP_REMOVED lines=16> */
[----:B------:R-:W-:Y:S01]  /*0e70*/  IMAD R31, R14, R31, R30 ;  /* 0x0000001f0e1f7224 */ /* 0x000fe200078e021e */
[----:B------:R-:W-:-:S07]  /*0e80*/  MOV R14, R11 ;  /* 0x0000000b000e7202 */ /* 0x000fce0000000f00 */
.L_x_338:
[----:B------:R-:W-:Y:S05]  /*0e90*/  BSYNC B1 ;  /* 0x0000000000017941 */ /* 0x000fea0003800000 */
.L_x_336:
        /* <DEDUP_REMOVED lines=29> */
.L_x_340:
[----:B------:R-:W0:Y:S01]  /*1070*/  I2F.U32.RP R13, R12 ;  /* 0x0000000c000d7306 */ /* 0x000e220000209000 */
[----:B------:R-:W-:Y:S01]  /*1080*/  IMAD.MOV R15, RZ, RZ, -R12 ;  /* 0x000000ffff0f7224 */ /* 0x000fe200078e0a0c */
[----:B------:R-:W-:Y:S01]  /*1090*/  ISETP.NE.U32.AND P2, PT, R12, RZ, PT ;  /* 0x000000ff0c00720c */ /* 0x000fe20003f45070 */
[----:B------:R-:W-:-:S05]  /*10a0*/  IMAD.MOV.U32 R19, RZ, RZ, RZ ;  /* 0x000000ffff137224 */ /* 0x000fca00078e00ff */
[----:B0-----:R-:W0:Y:S02]  /*10b0*/  MUFU.RCP R13, R13 ;  /* 0x0000000d000d7308 */ /* 0x001e240000001000 */
[----:B0-----:R-:W-:Y:S01]  /*10c0*/  IADD3 R10, R13, 0xffffffe, RZ ;  /* 0x0ffffffe0d0a7810 */ /* 0x001fe20007ffe0ff */
[----:B------:R-:W-:-:S05]  /*10d0*/  IMAD.MOV.U32 R13, RZ, RZ, RZ ;  /* 0x000000ffff0d7224 */ /* 0x000fca00078e00ff */
        /* <DEDUP_REMOVED lines=16> */
.L_x_341:
[----:B------:R-:W-:Y:S05]  /*11e0*/  BSYNC B1 ;  /* 0x0000000000017941 */ /* 0x000fea0003800000 */
.L_x_339:
        /* <DEDUP_REMOVED lines=17> */
[----:B------:R-:W-:Y:S05]  /*1300*/  CALL.REL.NOINC `($__internal_12_$__cuda_sm20_div_s64) ;  /* 0x0000001000b47944 */ /* 0x000fea0003c00000 */
[-C--:B------:R-:W-:Y:S01]  /*1310*/  IADD3 R21, P0, RZ, -R22.reuse, RZ ;  /* 0x80000016ff157210 */ /* 0x080fe20007f1e0ff */
[----:B------:R-:W-:Y:S01]  /*1320*/  IMAD.MOV.U32 R10, RZ, RZ, R12 ;  /* 0x000000ffff0a7224 */ /* 0x000fe200078e000c */
[----:B------:R-:W-:Y:S01]  /*1330*/  MOV R24, R22 ;  /* 0x0000001600187202 */ /* 0x000fe20000000f00 */
[----:B------:R-:W-:Y:S01]  /*1340*/  IMAD.MOV.U32 R11, RZ, RZ, R13 ;  /* 0x000000ffff0b7224 */ /* 0x000fe200078e000d */
[-C--:B------:R-:W-:Y:S02]  /*1350*/  IADD3.X R19, RZ, ~R23.reuse, RZ, P0, !PT ;  /* 0x80000017ff137210 */ /* 0x080fe400007fe4ff */
[----:B------:R-:W-:Y:S01]  /*1360*/  MOV R25, R23 ;  /* 0x0000001700197202 */ /* 0x000fe20000000f00 */
[----:B------:R-:W-:-:S04]  /*1370*/  IMAD.WIDE.U32 R10, R14, R21, R10 ;  /* 0x000000150e0a7225 */ /* 0x000fc800078e000a */
[----:B------:R-:W-:Y:S02]  /*1380*/  IMAD R19, R19, R14, RZ ;  /* 0x0000000e13137224 */ /* 0x000fe400078e02ff */
[----:B------:R-:W-:Y:S02]  /*1390*/  IMAD.MOV.U32 R13, RZ, RZ, R10 ;  /* 0x000000ffff0d7224 */ /* 0x000fe400078e000a */
[----:B------:R-:W-:-:S04]  /*13a0*/  IMAD R15, R15, R21, R19 ;  /* 0x000000150f0f7224 */ /* 0x000fc800078e0213 */
[----:B------:R-:W-:Y:S01]  /*13b0*/  IMAD.IADD R15, R11, 0x1, R15 ;  /* 0x000000010b0f7824 */ /* 0x000fe200078e020f */
[----:B------:R-:W-:Y:S06]  /*13c0*/  BRA `(.L_x_344) ;  /* 0x0000000000587947 */ /* 0x000fec0003800000 */
.L_x_343:
        /* <DEDUP_REMOVED lines=9> */
[----:B------:R-:W-:-:S04]  /*1460*/  IMAD.HI.U32 R11, R11, R15, R10 ;  /* 0x0000000f0b0b7227 */ /* 0x000fc800078e000a */
[----:B------:R-:W-:Y:S02]  /*1470*/  IMAD.MOV.U32 R15, RZ, RZ, RZ ;  /* 0x000000ffff0f7224 */ /* 0x000fe400078e00ff */
        /* <DEDUP_REMOVED lines=11> */
.L_x_344:
[----:B------:R-:W-:Y:S05]  /*1530*/  BSYNC B1 ;  /* 0x0000000000017941 */ /* 0x000fea0003800000 */
.L_x_342:
[----:B------:R0:W1:Y:S01]  /*1540*/  LDC.64 R10, c[0x0][R7+0x2c0] ;  /* 0x0000b000070a7b82 */ /* 0x0000620000000a00 */
[----:B------:R-:W-:Y:S01]  /*1550*/  VIADD R8, R8, 0xfffffffc ;  /* 0xfffffffc08087836 */ /* 0x000fe20000000000 */
[----:B------:R-:W-:-:S04]  /*1560*/  MOV R17, R9 ;  /* 0x0000000900117202 */ /* 0x000fc80000000f00 */
[----:B------:R-:W-:Y:S01]  /*1570*/  ISETP.NE.AND P0, PT, R8, -0x2, PT ;  /* 0xfffffffe0800780c */ /* 0x000fe20003f05270 */
[----:B0-----:R-:W-:Y:S02]  /*1580*/  VIADD R7, R7, 0xffffffe0 ;  /* 0xffffffe007077836 */ /* 0x001fe40000000000 */
[-C--:B-1----:R-:W-:Y:S02]  /*1590*/  IMAD R11, R11, R13.reuse, RZ ;  /* 0x0000000d0b0b7224 */ /* 0x082fe400078e02ff */
[----:B------:R-:W-:-:S04]  /*15a0*/  IMAD.WIDE.U32 R12, R10, R13, R16 ;  /* 0x0000000d0a0c7225 */ /* 0x000fc800078e0010 */
[----:B------:R-:W-:-:S04]  /*15b0*/  IMAD R11, R10, R15, R11 ;  /* 0x0000000f0a0b7224 */ /* 0x000fc800078e020b */
[----:B------:R-:W-:Y:S01]  /*15c0*/  IMAD.IADD R9, R13, 0x1, R11 ;  /* 0x000000010d097824 */ /* 0x000fe200078e020b */
[----:B------:R-:W-:Y:S06]  /*15d0*/  @P0 BRA `(.L_x_345) ;  /* 0xfffffff000b40947 */ /* 0x000fec000383ffff */
[----:B------:R-:W-:Y:S05]  /*15e0*/  BSYNC B0 ;  /* 0x0000000000007941 */ /* 0x000fea0003800000 */
.L_x_332:
        /* <DEDUP_REMOVED lines=11> */
[----:B------:R-:W-:-:S07]  /*16a0*/  MOV R10, 0x16c0 ;  /* 0x000016c0000a7802 */ /* 0x000fce0000000f00 */
[----:B------:R-:W-:Y:S05]  /*16b0*/  CALL.REL.NOINC `($__internal_12_$__cuda_sm20_div_s64) ;  /* 0x0000000c00c87944 */ /* 0x000fea0003c00000 */
[----:B------:R-:W-:-:S05]  /*16c0*/  IADD3 R13, P0, RZ, -R22, RZ ;  /* 0x80000016ff0d7210 */ /* 0x000fca0007f1e0ff */
[----:B------:R-:W-:Y:S02]  /*16d0*/  IMAD.X R7, RZ, RZ, ~R23, P0 ;  /* 0x000000ffff077224 */ /* 0x000fe400000e0e17 */
[----:B------:R-:W-:Y:S01]  /*16e0*/  IMAD.WIDE.U32 R10, R14, R13, R24 ;  /* 0x0000000d0e0a7225 */ /* 0x000fe200078e0018 */
[----:B------:R-:W-:Y:S02]  /*16f0*/  MOV R24, R22 ;  /* 0x0000001600187202 */ /* 0x000fe40000000f00 */
[----:B------:R-:W-:Y:S01]  /*1700*/  MOV R25, R23 ;  /* 0x0000001700197202 */ /* 0x000fe20000000f00 */
[----:B------:R-:W-:-:S04]  /*1710*/  IMAD R7, R7, R14, RZ ;  /* 0x0000000e07077224 */ /* 0x000fc800078e02ff */
[----:B------:R-:W-:Y:S02]  /*1720*/  IMAD R7, R15, R13, R7 ;  /* 0x0000000d0f077224 */ /* 0x000fe400078e0207 */
[----:B------:R-:W-:Y:S02]  /*1730*/  IMAD.MOV.U32 R15, RZ, RZ, R10 ;  /* 0x000000ffff0f7224 */ /* 0x000fe400078e000a */
[----:B------:R-:W-:Y:S01]  /*1740*/  IMAD.IADD R7, R11, 0x1, R7 ;  /* 0x000000010b077824 */ /* 0x000fe200078e0207 */
[----:B------:R-:W-:Y:S06]  /*1750*/  BRA `(.L_x_349) ;  /* 0x00000000005c7947 */ /* 0x000fec0003800000 */
.L_x_348:
[----:B------:R-:W0:Y:S01]  /*1760*/  I2F.U32.RP R7, R14 ;  /* 0x0000000e00077306 */ /* 0x000e220000209000 */
[----:B------:R-:W-:Y:S01]  /*1770*/  IMAD.MOV R13, RZ, RZ, -R14 ;  /* 0x000000ffff0d7224 */ /* 0x000fe200078e0a0e */
[----:B------:R-:W-:Y:S02]  /*1780*/  ISETP.NE.U32.AND P2, PT, R14, RZ, PT ;  /* 0x000000ff0e00720c */ /* 0x000fe40003f45070 */
[----:B------:R-:W-:-:S04]  /*1790*/  MOV R25, RZ ;  /* 0x000000ff00197202 */ /* 0x000fc80000000f00 */
[----:B0-----:R-:W0:Y:S02]  /*17a0*/  MUFU.RCP R7, R7 ;  /* 0x0000000700077308 */ /* 0x001e240000001000 */
[----:B0-----:R-:W-:Y:S02]  /*17b0*/  VIADD R10, R7, 0xffffffe ;  /* 0x0ffffffe070a7836 */ /* 0x001fe40000000000 */
[----:B------:R-:W-:-:S04]  /*17c0*/  IMAD.MOV.U32 R7, RZ, RZ, RZ ;  /* 0x000000ffff077224 */ /* 0x000fc800078e00ff */
        /* <DEDUP_REMOVED lines=16> */
.L_x_349:
[----:B------:R-:W-:Y:S05]  /*18d0*/  BSYNC B0 ;  /* 0x0000000000007941 */ /* 0x000fea0003800000 */
.L_x_347:
[----:B------:R-:W0:Y:S01]  /*18e0*/  LDC.64 R10, c[0x0][R6+0x2d8] ;  /* 0x0000b600060a7b82 */ /* 0x000e220000000a00 */
[----:B------:R-:W-:Y:S02]  /*18f0*/  ISETP.NE.AND P0, PT, R3, 0x1, PT ;  /* 0x000000010300780c */ /* 0x000fe40003f05270 */
[----:B------:R-:W-:Y:S01]  /*1900*/  MOV R13, R9 ;  /* 0x00000009000d7202 */ /* 0x000fe20000000f00 */
[-C--:B0-----:R-:W-:Y:S02]  /*1910*/  IMAD R8, R11, R15.reuse, RZ ;  /* 0x0000000f0b087224 */ /* 0x081fe400078e02ff */
[----:B------:R-:W-:-:S04]  /*1920*/  IMAD.WIDE.U32 R12, R10, R15, R12 ;  /* 0x0000000f0a0c7225 */ /* 0x000fc800078e000c */
[----:B------:R-:W-:-:S04]  /*1930*/  IMAD R7, R10, R7, R8 ;  /* 0x000000070a077224 */ /* 0x000fc800078e0208 */
        /* <DEDUP_REMOVED lines=10> */
[----:B------:R-:W-:Y:S05]  /*19e0*/  CALL.REL.NOINC `($__internal_12_$__cuda_sm20_div_s64) ;  /* 0x0000000800fc7944 */ /* 0x000fea0003c00000 */
[----:B------:R-:W-:-:S05]  /*19f0*/  IADD3 R13, P0, RZ, -R22, RZ ;  /* 0x80000016ff0d7210 */ /* 0x000fca0007f1e0ff */
[----:B------:R-:W-:Y:S02]  /*1a00*/  IMAD.X R7, RZ, RZ, ~R23, P0 ;  /* 0x000000ffff077224 */ /* 0x000fe400000e0e17 */
[----:B------:R-:W-:Y:S01]  /*1a10*/  IMAD.WIDE.U32 R10, R14, R13, R24 ;  /* 0x0000000d0e0a7225 */ /* 0x000fe200078e0018 */
[----:B------:R-:W-:-:S03]  /*1a20*/  MOV R25, R23 ;  /* 0x0000001700197202 */ /* 0x000fc60000000f00 */
[----:B------:R-:W-:Y:S02]  /*1a30*/  IMAD R7, R7, R14, RZ ;  /* 0x0000000e07077224 */ /* 0x000fe400078e02ff */
[----:B------:R-:W-:Y:S02]  /*1a40*/  IMAD.MOV.U32 R24, RZ, RZ, R22 ;  /* 0x000000ffff187224 */ /* 0x000fe400078e0016 */
[----:B------:R-:W-:Y:S01]  /*1a50*/  IMAD R7, R15, R13, R7 ;  /* 0x0000000d0f077224 */ /* 0x000fe200078e0207 */
[----:B------:R-:W-:-:S03]  /*1a60*/  MOV R15, R10 ;  /* 0x0000000a000f7202 */ /* 0x000fc60000000f00 */
[----:B------:R-:W-:Y:S01]  /*1a70*/  IMAD.IADD R7, R11, 0x1, R7 ;  /* 0x000000010b077824 */ /* 0x000fe200078e0207 */
[----:B------:R-:W-:Y:S06]  /*1a80*/  BRA `(.L_x_352) ;  /* 0x00000000005c7947 */ /* 0x000fec0003800000 */
.L_x_351:
[----:B------:R-:W0:Y:S01]  /*1a90*/  I2F.U32.RP R7, R14 ;  /* 0x0000000e00077306 */ /* 0x000e220000209000 */
[----:B------:R-:W-:Y:S01]  /*1aa0*/  IADD3 R13, RZ, -R14, RZ ;  /* 0x8000000eff0d7210 */ /* 0x000fe20007ffe0ff */
[----:B------:R-:W-:Y:S01]  /*1ab0*/  IMAD.MOV.U32 R25, RZ, RZ, RZ ;  /* 0x000000ffff197224 */ /* 0x000fe200078e00ff */
        /* <DEDUP_REMOVED lines=20> */
.L_x_352:
[----:B------:R-:W-:Y:S05]  /*1c00*/  BSYNC B0 ;  /* 0x0000000000007941 */ /* 0x000fea0003800000 */
.L_x_350:
        /* <DEDUP_REMOVED lines=26> */
.L_x_354:
        /* <DEDUP_REMOVED lines=23> */
.L_x_355:
[----:B------:R-:W-:Y:S05]  /*1f20*/  BSYNC B0 ;  /* 0x0000000000007941 */ /* 0x000fea0003800000 */
.L_x_353:
[----:B------:R-:W0:Y:S01]  /*1f30*/  LDC.64 R6, c[0x0][R6+0x2c8] ;  /* 0x0000b20006067b82 */ /* 0x000e220000000a00 */
[----:B------:R-:W-:Y:S02]  /*1f40*/  IMAD.MOV.U32 R13, RZ, RZ, R9 ;  /* 0x000000ffff0d7224 */ /* 0x000fe400078e0009 */
[-C--:B0-----:R-:W-:Y:S02]  /*1f50*/  IMAD R7, R7, R10.reuse, RZ ;  /* 0x0000000a07077224 */ /* 0x081fe400078e02ff */
[----:B------:R-:W-:-:S04]  /*1f60*/  IMAD.WIDE.U32 R12, R6, R10, R12 ;  /* 0x0000000a060c7225 */ /* 0x000fc800078e000c */
[----:B------:R-:W-:-:S05]  /*1f70*/  IMAD R7, R6, R15, R7 ;  /* 0x0000000f06077224 */ /* 0x000fca00078e0207 */
[----:B------:R-:W-:-:S07]  /*1f80*/  IADD3 R9, R13, R7, RZ ;  /* 0x000000070d097210 */ /* 0x000fce0007ffe0ff */
.L_x_346:
[----:B------:R-:W-:Y:S01]  /*1f90*/  ULDC.64 UR8, c[0x0][0x620] ;  /* 0x0001880000087ab9 */ /* 0x000fe20000000a00 */
[----:B------:R-:W-:Y:S02]  /*1fa0*/  IMAD.MOV.U32 R13, RZ, RZ, R9 ;  /* 0x000000ffff0d7224 */ /* 0x000fe400078e0009 */
        /* <DEDUP_REMOVED lines=9> */
[----:B------:R-:W2:Y:S01]  /*2040*/  LDG.E.S16 R9, desc[UR10][R8.64] ;  /* 0x0000000a08097981 */ /* 0x000ea2000c1e1700 */
[----:B------:R-:W-:Y:S01]  /*2050*/  BSSY B0, `(.L_x_356) ;  /* 0x000004f000007945 */ /* 0x000fe20003800000 */
[----:B--2---:R-:W-:Y:S02]  /*2060*/  SHF.R.S32.HI R10, RZ, 0x1f, R9 ;  /* 0x0000001fff0a7819 */ /* 0x004fe40000011409 */
[----:B0-----:R-:W-:-:S02]  /*2070*/  ISETP.GE.U32.AND P0, PT, R9, R6, PT ;  /* 0x000000060900720c */ /* 0x001fc40003f06070 */
        /* <DEDUP_REMOVED lines=10> */
[----:B------:R-:W-:-:S05]  /*2120*/  IMAD R7, R6, UR9, R7 ;  /* 0x0000000906077c24 */ /* 0x000fca000f8e0207 */
[----:B------:R-:W-:-:S04]  /*2130*/  IADD3 R7, R25, R7, RZ ;  /* 0x0000000719077210 */ /* 0x000fc80007ffe0ff */
[----:B------:R-:W-:-:S04]  /*2140*/  LOP3.LUT R6, R7, UR7, RZ, 0xfc, !PT ;  /* 0x0000000707067c12 */ /* 0x000fc8000f8efcff */
[----:B------:R-:W-:-:S13]  /*2150*/  ISETP.NE.U32.AND P0, PT, R6, RZ, PT ;  /* 0x000000ff0600720c */ /* 0x000fda0003f05070 */
[----:B------:R-:W-:Y:S05]  /*2160*/  @!P0 BRA `(.L_x_359) ;  /* 0x0000000000188947 */ /* 0x000fea0003800000 */
[----:B------:R-:W-:Y:S01]  /*2170*/  IMAD.MOV.U32 R25, RZ, RZ, R7 ;  /* 0x000000ffff197224 */ /* 0x000fe200078e0007 */
[----:B------:R-:W-:Y:S01]  /*2180*/  MOV R20, UR6 ;  /* 0x0000000600147c02 */ /* 0x000fe20008000f00 */
[----:B------:R-:W-:Y:S01]  /*2190*/  IMAD.U32 R11, RZ, RZ, UR7 ;  /* 0x00000007ff0b7e24 */ /* 0x000fe2000f8e00ff */
[----:B------:R-:W-:-:S07]  /*21a0*/  MOV R10, 0x21c0 ;  /* 0x000021c0000a7802 */ /* 0x000fce0000000f00 */
[----:B------:R-:W-:Y:S05]  /*21b0*/  CALL.REL.NOINC `($__internal_12_$__cuda_sm20_div_s64) ;  /* 0x0000000400087944 */ /* 0x000fea0003c00000 */
[----:B------:R-:W-:Y:S05]  /*21c0*/  BRA `(.L_x_360) ;  /* 0x0000000000487947 */ /* 0x000fea0003800000 */
.L_x_359:
[----:B------:R-:W0:Y:S01]  /*21d0*/  I2F.U32.RP R8, UR6 ;  /* 0x0000000600087d06 */ /* 0x000e220008209000 */
[----:B------:R-:W-:-:S07]  /*21e0*/  ISETP.NE.U32.AND P2, PT, RZ, UR6, PT ;  /* 0x00000006ff007c0c */ /* 0x000fce000bf45070 */
[----:B0-----:R-:W0:Y:S02]  /*21f0*/  MUFU.RCP R8, R8 ;  /* 0x0000000800087308 */ /* 0x001e240000001000 */
[----:B0-----:R-:W-:-:S06]  /*2200*/  IADD3 R6, R8, 0xffffffe, RZ ;  /* 0x0ffffffe08067810 */ /* 0x001fcc0007ffe0ff */
[----:B------:R0:W1:Y:S02]  /*2210*/  F2I.FTZ.U32.TRUNC.NTZ R7, R6 ;  /* 0x0000000600077305 */ /* 0x000064000021f000 */
[----:B0-----:R-:W-:Y:S01]  /*2220*/  HFMA2.MMA R6, -RZ, RZ, 0, 0 ;  /* 0x00000000ff067435 */ /* 0x001fe200000001ff */
[----:B-1----:R-:W-:-:S04]  /*2230*/  IMAD.MOV R9, RZ, RZ, -R7 ;  /* 0x000000ffff097224 */ /* 0x002fc800078e0a07 */
[----:B------:R-:W-:-:S05]  /*2240*/  IMAD R9, R9, UR6, RZ ;  /* 0x0000000609097c24 */ /* 0x000fca000f8e02ff */
[----:B------:R-:W-:-:S06]  /*2250*/  IMAD.HI.U32 R9, R7, R9, R6 ;  /* 0x0000000907097227 */ /* 0x000fcc00078e0006 */
[----:B------:R-:W-:-:S04]  /*2260*/  IMAD.HI.U32 R22, R9, R24, RZ ;  /* 0x0000001809167227 */ /* 0x000fc800078e00ff */
[----:B------:R-:W-:-:S04]  /*2270*/  IMAD.MOV R7, RZ, RZ, -R22 ;  /* 0x000000ffff077224 */ /* 0x000fc800078e0a16 */
[----:B------:R-:W-:-:S05]  /*2280*/  IMAD R24, R7, UR6, R24 ;  /* 0x0000000607187c24 */ /* 0x000fca000f8e0218 */
[----:B------:R-:W-:-:S13]  /*2290*/  ISETP.GE.U32.AND P0, PT, R24, UR6, PT ;  /* 0x0000000618007c0c */ /* 0x000fda000bf06070 */
[----:B------:R-:W-:Y:S01]  /*22a0*/  @P0 IADD3 R24, R24, -UR6, RZ ;  /* 0x8000000618180c10 */ /* 0x000fe2000fffe0ff */
[----:B------:R-:W-:-:S03]  /*22b0*/  @P0 VIADD R22, R22, 0x1 ;  /* 0x0000000116160836 */ /* 0x000fc60000000000 */
[----:B------:R-:W-:-:S13]  /*22c0*/  ISETP.GE.U32.AND P1, PT, R24, UR6, PT ;  /* 0x0000000618007c0c */ /* 0x000fda000bf26070 */
[----:B------:R-:W-:Y:S02]  /*22d0*/  @P1 IADD3 R22, R22, 0x1, RZ ;  /* 0x0000000116161810 */ /* 0x000fe40007ffe0ff */
[----:B------:R-:W-:-:S07]  /*22e0*/  @!P2 LOP3.LUT R22, RZ, UR6, RZ, 0x33, !PT ;  /* 0x00000006ff16ac12 */ /* 0x000fce000f8e33ff */
.L_x_360:
[----:B------:R-:W-:Y:S05]  /*22f0*/  BSYNC B1 ;  /* 0x0000000000017941 */ /* 0x000fea0003800000 */
.L_x_358:
        /* <DEDUP_REMOVED lines=10> */
[----:B------:R-:W-:Y:S01]  /*23a0*/  IMAD R13, R10, UR8, RZ ;  /* 0x000000080a0d7c24 */ /* 0x000fe2000f8e02ff */
[----:B------:R-:W-:-:S03]  /*23b0*/  SHF.L.U32 R11, R8, 0x1, RZ ;  /* 0x00000001080b7819 */ /* 0x000fc600000006ff */
[----:B------:R-:W-:Y:S02]  /*23c0*/  IMAD R13, R22, UR9, R13 ;  /* 0x00000009160d7c24 */ /* 0x000fe4000f8e020d */
[----:B0-----:R-:W-:-:S03]  /*23d0*/  IMAD.IADD R10, R11, 0x1, R6 ;  /* 0x000000010b0a7824 */ /* 0x001fc600078e0206 */
[----:B------:R-:W-:Y:S02]  /*23e0*/  IADD3 R13, R9, R13, RZ ;  /* 0x0000000d090d7210 */ /* 0x000fe40007ffe0ff */
[----:B------:R-:W-:Y:S02]  /*23f0*/  LOP3.LUT R9, R10, 0x2, RZ, 0xc0, !PT ;  /* 0x000000020a097812 */ /* 0x000fe400078ec0ff */
[----:B------:R-:W-:Y:S02]  /*2400*/  SHF.L.U64.HI R8, R8, 0x1, R13 ;  /* 0x0000000108087819 */ /* 0x000fe4000001020d */
[----:B------:R-:W-:-:S04]  /*2410*/  IADD3 R6, P0, P1, -R9, R6, R11 ;  /* 0x0000000609067210 */ /* 0x000fc8000791e10b */
[----:B------:R-:W-:-:S05]  /*2420*/  IADD3.X R7, R7, -0x1, R8, P0, P1 ;  /* 0xffffffff07077810 */ /* 0x000fca00007e2408 */
[----:B------:R0:W5:Y:S01]  /*2430*/  LDG.E R8, desc[UR10][R6.64] ;  /* 0x0000000a06087981 */ /* 0x000162000c1e1900 */
[----:B------:R-:W-:-:S04]  /*2440*/  ISETP.NE.U32.AND P0, PT, R9, RZ, PT ;  /* 0x000000ff0900720c */ /* 0x000fc80003f05070 */
[----:B------:R-:W-:-:S13]  /*2450*/  ISETP.NE.AND.EX P0, PT, RZ, RZ, PT, P0 ;  /* 0x000000ffff00720c */ /* 0x000fda0003f05300 */
.L_x_361:
        /* <DEDUP_REMOVED lines=14> */
.L_x_357:
[----:B------:R-:W-:Y:S05]  /*2540*/  BSYNC B0 ;  /* 0x0000000000007941 */ /* 0x000fea0003800000 */
.L_x_356:
[----:B0-----:R-:W0:Y:S01]  /*2550*/  LDC R6, c[0x0][0xc] ;  /* 0x00000300ff067b82 */ /* 0x001e220000000800 */
[----:B------:R-:W-:Y:S01]  /*2560*/  ULDC.64 UR8, c[0x0][0x708] ;  /* 0x0001c20000087ab9 */ /* 0x000fe20000000a00 */
[----:B0-----:R-:W-:-:S05]  /*2570*/  IMAD R7, R6, UR5, RZ ;  /* 0x0000000506077c24 */ /* 0x001fca000f8e02ff */
[----:B------:R-:W-:-:S05]  /*2580*/  IADD3 R0, P0, R7, R0, RZ ;  /* 0x0000000007007210 */ /* 0x000fca0007f1e0ff */
[----:B------:R-:W-:Y:S01]  /*2590*/  IMAD.X R2, RZ, RZ, R2, P0 ;  /* 0x000000ffff027224 */ /* 0x000fe200000e0602 */
[----:B------:R-:W-:-:S04]  /*25a0*/  ISETP.GE.U32.AND P0, PT, R0, UR8, PT ;  /* 0x0000000800007c0c */ /* 0x000fc8000bf06070 */
[----:B------:R-:W-:-:S13]  /*25b0*/  ISETP.GE.AND.EX P0, PT, R2, UR9, PT, P0 ;  /* 0x0000000902007c0c */ /* 0x000fda000bf06300 */
[----:B------:R-:W-:Y:S05]  /*25c0*/  @!P0 BRA `(.L_x_362) ;  /* 0xffffffe000808947 */ /* 0x000fea000383ffff */
[----:B------:R-:W-:Y:S05]  /*25d0*/  EXIT ;  /* 0x000000000000794d */ /* 0x000fea0003800000 */
        .weak           $__internal_12_$__cuda_sm20_div_s64
        .type           $__internal_12_$__cuda_sm20_div_s64,@function
        .size           $__internal_12_$__cuda_sm20_div_s64,(.L_x_3542 - $__internal_12_$__cuda_sm20_div_s64)
$__internal_12_$__cuda_sm20_div_s64:
        /* <DEDUP_REMOVED lines=18> */
[C---:B------:R-:W-:Y:S02]  /*2700*/  IMAD R21, R33.reuse, R22, RZ ;  /* 0x0000001621157224 */ /* 0x040fe400078e02ff */
[----:B------:R-:W-:-:S04]  /*2710*/  IMAD.HI.U32 R26, P2, R33, R26, R28 ;  /* 0x0000001a211a7227 */ /* 0x000fc8000784001c */
[----:B------:R-:W-:Y:S01]  /*2720*/  IMAD.HI.U32 R22, R33, R22, RZ ;  /* 0x0000001621167227 */ /* 0x000fe200078e00ff */
[----:B------:R-:W-:-:S04]  /*2730*/  IADD3 R29, P3, R21, R26, RZ ;  /* 0x0000001a151d7210 */ /* 0x000fc80007f7e0ff */
[----:B------:R-:W-:Y:S01]  /*2740*/  IADD3.X R22, R22, R33, RZ, P1, !PT ;  /* 0x0000002116167210 */ /* 0x000fe20000ffe4ff */
[----:B------:R-:W-:-:S03]  /*2750*/  IMAD.WIDE.U32 R32, R29, R18, RZ ;  /* 0x000000121d207225 */ /* 0x000fc600078e00ff */
[----:B------:R-:W-:Y:S01]  /*2760*/  IADD3.X R23, RZ, RZ, R22, P3, P2 ;  /* 0x000000ffff177210 */ /* 0x000fe20001fe4416 */
[----:B------:R-:W-:Y:S01]  /*2770*/  IMAD R26, R29, R19, R33 ;  /* 0x000000131d1a7224 */ /* 0x000fe200078e0221 */
[----:B------:R-:W-:Y:S01]  /*2780*/  IADD3 R22, P1, RZ, -R32, RZ ;  /* 0x80000020ff167210 */ /* 0x000fe20007f3e0ff */
[----:B------:R-:W-:Y:S02]  /*2790*/  HFMA2.MMA R33, -RZ, RZ, 0, 0 ;  /* 0x00000000ff217435 */ /* 0x000fe400000001ff */
[----:B------:R-:W-:Y:S02]  /*27a0*/  IMAD R26, R23, R18, R26 ;  /* 0x00000012171a7224 */ /* 0x000fe400078e021a */
[----:B------:R-:W-:-:S04]  /*27b0*/  IMAD.HI.U32 R28, R29, R22, RZ ;  /* 0x000000161d1c7227 */ /* 0x000fc800078e00ff */
[----:B------:R-:W-:-:S04]  /*27c0*/  IMAD.X R26, RZ, RZ, ~R26, P1 ;  /* 0x000000ffff1a7224 */ /* 0x000fc800008e0e1a */
[----:B------:R-:W-:-:S04]  /*27d0*/  IMAD.WIDE.U32 R28, P1, R29, R26, R28 ;  /* 0x0000001a1d1c7225 */ /* 0x000fc8000782001c */
[----:B------:R-:W-:Y:S01]  /*27e0*/  IMAD.HI.U32 R21, P2, R23, R22, R28 ;  /* 0x0000001617157227 */ /* 0x000fe2000784001c */
[----:B------:R-:W-:-:S03]  /*27f0*/  IADD3 R29, P5, RZ, -R24, RZ ;  /* 0x80000018ff1d7210 */ /* 0x000fc60007fbe0ff */
[----:B------:R-:W-:Y:S01]  /*2800*/  IMAD R22, R23, R26, RZ ;  /* 0x0000001a17167224 */ /* 0x000fe200078e02ff */
[----:B------:R-:W-:-:S04]  /*2810*/  SEL R29, R29, R24, !P4 ;  /* 0x000000181d1d7207 */ /* 0x000fc80006000000 */
[----:B------:R-:W-:Y:S01]  /*2820*/  IADD3 R22, P3, R22, R21, RZ ;  /* 0x0000001516167210 */ /* 0x000fe20007f7e0ff */
[----:B------:R-:W-:Y:S01]  /*2830*/  IMAD.HI.U32 R21, R23, R26, RZ ;  /* 0x0000001a17157227 */ /* 0x000fe200078e00ff */
[----:B------:R-:W-:-:S03]  /*2840*/  IADD3.X R26, RZ, ~R25, RZ, P5, !PT ;  /* 0x80000019ff1a7210 */ /* 0x000fc60002ffe4ff */
[----:B------:R-:W-:Y:S01]  /*2850*/  IMAD.HI.U32 R32, R22, R29, RZ ;  /* 0x0000001d16207227 */ /* 0x000fe200078e00ff */
[----:B------:R-:W-:-:S03]  /*2860*/  SEL R27, R26, R25, !P4 ;  /* 0x000000191a1b7207 */ /* 0x000fc60006000000 */
[----:B------:R-:W-:Y:S02]  /*2870*/  IMAD.X R21, R21, 0x1, R23, P1 ;  /* 0x0000000115157824 */ /* 0x000fe400008e0617 */
[----:B------:R-:W-:-:S03]  /*2880*/  IMAD.WIDE.U32 R32, R22, R27, R32 ;  /* 0x0000001b16207225 */ /* 0x000fc600078e0020 */
[----:B------:R-:W-:-:S05]  /*2890*/  IADD3.X R22, RZ, RZ, R21, P3, P2 ;  /* 0x000000ffff167210 */ /* 0x000fca0001fe4415 */
[----:B------:R-:W-:-:S04]  /*28a0*/  IMAD.HI.U32 R26, P1, R22, R29, R32 ;  /* 0x0000001d161a7227 */ /* 0x000fc80007820020 */
[CC--:B------:R-:W-:Y:S02]  /*28b0*/  IMAD R21, R22.reuse, R27.reuse, RZ ;  /* 0x0000001b16157224 */ /* 0x0c0fe400078e02ff */
[----:B------:R-:W-:-:S03]  /*28c0*/  IMAD.HI.U32 R23, R22, R27, RZ ;  /* 0x0000001b16177227 */ /* 0x000fc600078e00ff */
[----:B------:R-:W-:Y:S01]  /*28d0*/  IADD3 R21, P2, R21, R26, RZ ;  /* 0x0000001a15157210 */ /* 0x000fe20007f5e0ff */
[----:B------:R-:W-:-:S04]  /*28e0*/  IMAD.X R23, RZ, RZ, R23, P1 ;  /* 0x000000ffff177224 */ /* 0x000fc800008e0617 */
[----:B------:R-:W-:Y:S01]  /*28f0*/  IMAD.WIDE.U32 R32, R21, R18, RZ ;  /* 0x0000001215207225 */ /* 0x000fe200078e00ff */
[----:B------:R-:W-:-:S03]  /*2900*/  IADD3.X R23, RZ, R23, RZ, P2, !PT ;  /* 0x00000017ff177210 */ /* 0x000fc600017fe4ff */
[----:B------:R-:W-:Y:S01]  /*2910*/  IMAD R22, R21, R19, R33 ;  /* 0x0000001315167224 */ /* 0x000fe200078e0221 */
[----:B------:R-:W-:-:S03]  /*2920*/  IADD3 R29, P1, -R32, R29, RZ ;  /* 0x0000001d201d7210 */ /* 0x000fc60007f3e1ff */
[----:B------:R-:W-:-:S04]  /*2930*/  IMAD R22, R23, R18, R22 ;  /* 0x0000001217167224 */ /* 0x000fc800078e0216 */
[----:B------:R-:W-:Y:S01]  /*2940*/  IMAD.X R27, R27, 0x1, ~R22, P1 ;  /* 0x000000011b1b7824 */ /* 0x000fe200008e0e16 */
[CC--:B------:R-:W-:Y:S02]  /*2950*/  ISETP.GE.U32.AND P1, PT, R29.reuse, R18.reuse, PT ;  /* 0x000000121d00720c */ /* 0x0c0fe40003f26070 */
[----:B------:R-:W-:Y:S02]  /*2960*/  IADD3 R22, P3, R29, -R18, RZ ;  /* 0x800000121d167210 */ /* 0x000fe40007f7e0ff */
[----:B------:R-:W-:-:S04]  /*2970*/  ISETP.GE.U32.AND.EX P1, PT, R27, R19, PT, P1 ;  /* 0x000000131b00720c */ /* 0x000fc80003f26110 */
[----:B------:R-:W-:Y:S02]  /*2980*/  SEL R29, R22, R29, P1 ;  /* 0x0000001d161d7207 */ /* 0x000fe40000800000 */
[----:B------:R-:W-:Y:S02]  /*2990*/  IADD3 R22, P4, R21, 0x1, RZ ;  /* 0x0000000115167810 */ /* 0x000fe40007f9e0ff */
[----:B------:R-:W-:Y:S02]  /*29a0*/  ISETP.GE.U32.AND P2, PT, R29, R18, PT ;  /* 0x000000121d00720c */ /* 0x000fe40003f46070 */
[----:B------:R-:W-:Y:S01]  /*29b0*/  IADD3.X R18, R27, ~R19, RZ, P3, !PT ;  /* 0x800000131b127210 */ /* 0x000fe20001ffe4ff */
[----:B------:R-:W-:Y:S01]  /*29c0*/  IMAD.X R26, RZ, RZ, R23, P4 ;  /* 0x000000ffff1a7224 */ /* 0x000fe200020e0617 */
[----:B------:R-:W-:Y:S02]  /*29d0*/  SEL R22, R22, R21, P1 ;  /* 0x0000001516167207 */ /* 0x000fe40000800000 */
[----:B------:R-:W-:-:S02]  /*29e0*/  SEL R18, R18, R27, P1 ;  /* 0x0000001b12127207 */ /* 0x000fc40000800000 */
[----:B------:R-:W-:Y:S02]  /*29f0*/  SEL R26, R26, R23, P1 ;  /* 0x000000171a1a7207 */ /* 0x000fe40000800000 */
[----:B------:R-:W-:Y:S02]  /*2a00*/  IADD3 R21, P3, R22, 0x1, RZ ;  /* 0x0000000116157810 */ /* 0x000fe40007f7e0ff */
[----:B------:R-:W-:Y:S02]  /*2a10*/  ISETP.GE.U32.AND.EX P1, PT, R18, R19, PT, P2 ;  /* 0x000000131200720c */ /* 0x000fe40003f26120 */
[----:B------:R-:W-:Y:S02]  /*2a20*/  IADD3.X R19, RZ, R26, RZ, P3, !PT ;  /* 0x0000001aff137210 */ /* 0x000fe40001ffe4ff */
[----:B------:R-:W-:Y:S02]  /*2a30*/  SEL R21, R21, R22, P1 ;  /* 0x0000001615157207 */ /* 0x000fe40000800000 */
[----:B------:R-:W-:-:S02]  /*2a40*/  LOP3.LUT R18, R11, R25, RZ, 0x3c, !PT ;  /* 0x000000190b127212 */ /* 0x000fc400078e3cff */
[----:B------:R-:W-:Y:S02]  /*2a50*/  SEL R19, R19, R26, P1 ;  /* 0x0000001a13137207 */ /* 0x000fe40000800000 */
[----:B------:R-:W-:Y:S02]  /*2a60*/  IADD3 R22, P3, RZ, -R21, RZ ;  /* 0x80000015ff167210 */ /* 0x000fe40007f7e0ff */
[----:B------:R-:W-:Y:S02]  /*2a70*/  ISETP.NE.U32.AND P1, PT, R20, RZ, PT ;  /* 0x000000ff1400720c */ /* 0x000fe40003f25070 */
[----:B------:R-:W-:Y:S01]  /*2a80*/  ISETP.GE.AND P2, PT, R18, RZ, PT ;  /* 0x000000ff1200720c */ /* 0x000fe20003f46270 */
[----:B------:R-:W-:Y:S01]  /*2a90*/  IMAD.X R18, RZ, RZ, ~R19, P3 ;  /* 0x000000ffff127224 */ /* 0x000fe200018e0e13 */
[----:B------:R-:W-:Y:S02]  /*2aa0*/  ISETP.NE.AND.EX P1, PT, R11, RZ, PT, P1 ;  /* 0x000000ff0b00720c */ /* 0x000fe40003f25310 */
[----:B------:R-:W-:-:S02]  /*2ab0*/  MOV R11, 0x0 ;  /* 0x00000000000b7802 */ /* 0x000fc40000000f00 */
[----:B------:R-:W-:Y:S02]  /*2ac0*/  SEL R22, R22, R21, !P2 ;  /* 0x0000001516167207 */ /* 0x000fe40005000000 */
[----:B------:R-:W-:Y:S02]  /*2ad0*/  SEL R18, R18, R19, !P2 ;  /* 0x0000001312127207 */ /* 0x000fe40005000000 */
[----:B------:R-:W-:Y:S02]  /*2ae0*/  SEL R22, R22, 0xffffffff, P1 ;  /* 0xffffffff16167807 */ /* 0x000fe40000800000 */
[----:B------:R-:W-:Y:S01]  /*2af0*/  SEL R23, R18, 0xffffffff, P1 ;  /* 0xffffffff12177807 */ /* 0x000fe20000800000 */
[----:B------:R-:W-:Y:S06]  /*2b00*/  RET.REL.NODEC R10 `(_ZN2at4cuda17kernelHistogram1DIsslLi1ELi2ELin1ELNS0_23CUDAHistogramMemoryTypeE1EZNS0_21CUDA_tensor_histogramIssLb0EEEbNS_6TensorES4_S4_lNS_14AccumulateTypeIT0_Lb1EE4typeES8_NS0_13TensorArgTypeES9_S9_EUllE0_EEvNS0_6detail10TensorInfoIT_T1_EESF_NSC_IKS6_SE_EElS8_S8_SE_T6_) ;  /* 0xffffffd40a3c7950 */ /* 0x000fec0003c3ffff */
.L_x_363:
        /* <DEDUP_REMOVED lines=15> */
.L_x_3542:


//--------------------- .text._ZN2at4cuda17kernelHistogram1DIsslLi1ELi2ELin1ELNS0_23CUDAHistogramMemoryTypeE0EZNS0_21CUDA_tensor_histogramIssLb0EEEbNS_6TensorES4_S4_lNS_14AccumulateTypeIT0_Lb1EE4typeES8_NS0_13TensorArgTypeES9_S9_EUllE0_EEvNS0_6detail10TensorInfoIT_T1_EESF_NSC_IKS6_SE_EElS8_S8_SE_T6_ --------------------------
	.section	.text._ZN2at4cuda17kernelHistogram1DIsslLi1ELi2ELin1ELNS0_23CUDAHistogramMemoryTypeE0EZNS0_21CUDA_tensor_histogramIssLb0EEEbNS_6TensorES4_S4_lNS_14AccumulateTypeIT0_Lb1EE4typeES8_NS0_13TensorArgTypeES9_S9_EUllE0_EEvNS0_6detail10TensorInfoIT_T1_EESF_NSC_IKS6_SE_EElS8_S8_SE_T6_,"ax",@progbits
	.align	128
        .global         _ZN2at4cuda17kernelHistogram1DIsslLi1ELi2ELin1ELNS0_23CUDAHistogramMemoryTypeE0EZNS0_21CUDA_tensor_histogramIssLb0EEEbNS_6TensorES4_S4_lNS_14AccumulateTypeIT0_Lb1EE4typeES8_NS0_13TensorArgTypeES9_S9_EUllE0_EEvNS0_6detail10TensorInfoIT_T1_EESF_NSC_IKS6_SE_EElS8_S8_SE_T6_
        .type           _ZN2at4cuda17kernelHistogram1DIsslLi1ELi2ELin1ELNS0_23CUDAHistogramMemoryTypeE0EZNS0_21CUDA_tensor_histogramIssLb0EEEbNS_6TensorES4_S4_lNS_14AccumulateTypeIT0_Lb1EE4typeES8_NS0_13TensorArgTypeES9_S9_EUllE0_EEvNS0_6detail10TensorInfoIT_T1_EESF_NSC_IKS6_SE_EElS8_S8_SE_T6_,@function
        .size           _ZN2at4cuda17kernelHistogram1DIsslLi1ELi2ELin1ELNS0_23CUDAHistogramMemoryTypeE0EZNS0_21CUDA_tensor_histogramIssLb0EEEbNS_6TensorES4_S4_lNS_14AccumulateTypeIT0_Lb1EE4typeES8_NS0_13TensorArgTypeES9_S9_EUllE0_EEvNS0_6detail10TensorInfoIT_T1_EESF_NSC_IKS6_SE_EElS8_S8_SE_T6_,(.L_x_3543 - _ZN2at4cuda17kernelHistogram1DIsslLi1ELi2ELin1ELNS0_23CUDAHistogramMemoryTypeE0EZNS0_21CUDA_tensor_histogramIssLb0EEEbNS_6TensorES4_S4_lNS_14AccumulateTypeIT0_Lb1EE4typeES8_NS0_13TensorArgTypeES9_S9_EUllE0_EEvNS0_6detail10TensorInfoIT_T1_EESF_NSC_IKS6_SE_EElS8_S8_SE_T6_)
        .other          _ZN2at4cuda17kernelHistogram1DIsslLi1ELi2ELin1ELNS0_23CUDAHistogramMemoryTypeE0EZNS0_21CUDA_tensor_histogramIssLb0EEEbNS_6TensorES4_S4_lNS_14AccumulateTypeIT0_Lb1EE4typeES8_NS0_13TensorArgTypeES9_S9_EUllE0_EEvNS0_6detail10TensorInfoIT_T1_EESF_NSC_IKS6_SE_EElS8_S8_SE_T6_,@"STO_CUDA_ENTRY STV_DEFAULT"
_ZN2at4cuda17kernelHistogram1DIsslLi1ELi2ELin1ELNS0_23CUDAHistogramMemoryTypeE0EZNS0_21CUDA_tensor_histogramIssLb0EEEbNS_6TensorES4_S4_lNS_14AccumulateTypeIT0_Lb1EE4typeES8_NS0_13TensorArgTypeES9_S9_EUllE0_EEvNS0_6detail10TensorInfoIT_T1_EESF_NSC_IKS6_SE_EElS8_S8_SE_T6_:
.text._ZN2at4cuda17kernelHistogram1DIsslLi1ELi2ELin1ELNS0_23CUDAHistogramMemoryTypeE0EZNS0_21CUDA_tensor_histogramIssLb0EEEbNS_6TensorES4_S4_lNS_14AccumulateTypeIT0_Lb1EE4typeES8_NS0_13TensorArgTypeES9_S9_EUllE0_EEvNS0_6detail10TensorInfoIT_T1_EESF_NSC_IKS6_SE_EElS8_S8_SE_T6_:
        /* <DEDUP_REMOVED lines=13> */
.L_x_366:
[----:B------:R-:W-:Y:S01]  /*00d0*/  IMAD R2, R5, 0x2, R0 ;  /* 0x0000000205027824 */ /* 0x000fe200078e0200 */
[----:B-1----:R-:W-:-:S04]  /*00e0*/  IADD3 R5, P0, R4, R5, RZ ;  /* 0x0000000504057210 */ /* 0x002fc80007f1e0ff */
[----:B------:R0:W-:Y:S01]  /*00f0*/  STS.U16 [R2], RZ ;  /* 0x000000ff02007388 */ /* 0x0001e20000000400 */
[----:B------:R-:W-:Y:S02]  /*0100*/  IADD3.X R3, RZ, R3, RZ, P0, !PT ;  /* 0x00000003ff037210 */ /* 0x000fe400007fe4ff */
[----:B------:R-:W-:-:S04]  /*0110*/  ISETP.GE.U32.AND P0, PT, R5, UR4, PT ;  /* 0x0000000405007c0c */ /* 0x000fc8000bf06070 */
[----:B------:R-:W-:-:S13]  /*0120*/  ISETP.GE.AND.EX P0, PT, R3, UR5, PT, P0 ;  /* 0x0000000503007c0c */ /* 0x000fda000bf06300 */
[----:B0-----:R-:W-:Y:S05]  /*0130*/  @!P0 BRA `(.L_x_366) ;  /* 0xfffffffc00e48947 */ /* 0x001fea000383ffff */
.L_x_365:
[----:B------:R-:W-:Y:S05]  /*0140*/  BSYNC B0 ;  /* 0x0000000000007941 */ /* 0x000fea0003800000 */
.L_x_364:
        /* <DEDUP_REMOVED lines=10> */
[----:B------:R-:W-:-:S07]  /*01f0*/  ULDC.64 UR4, c[0x0][0x700] ;  /* 0x0001c00000047ab9 */ /* 0x000fce0000000a00 */
[----:B------:R-:W1:Y:S01]  /*0200*/  LDC.64 R10, c[0x0][0x6f8] ;  /* 0x0001be00ff0a7b82 */ /* 0x000e620000000a00 */
[----:B0-----:R-:W-:Y:S02]  /*0210*/  ISETP.GT.AND P0, PT, R5, 0x1, PT ;  /* 0x000000010500780c */ /* 0x001fe40003f04270 */
[----:B-1----:R-:W-:-:S04]  /*0220*/  IADD3 R12, P1, -R10, UR4, RZ ;  /* 0x000000040a0c7c10 */ /* 0x002fc8000ff3e1ff */
[----:B------:R-:W-:-:S07]  /*0230*/  IADD3.X R11, ~R11, UR5, RZ, P1, !PT ;  /* 0x000000050b0b7c10 */ /* 0x000fce0008ffe5ff */
[----:B------:R-:W-:Y:S05]  /*0240*/  @P0 BRA `(.L_x_368) ;  /* 0x0000000400880947 */ /* 0x000fea0003800000 */
[----:B------:R-:W0:Y:S01]  /*0250*/  S2R R5, SR_CgaCtaId ;  /* 0x0000000000057919 */ /* 0x000e220000008800 */
[----:B------:R-:W-:Y:S01]  /*0260*/  MOV R0, 0x400 ;  /* 0x0000040000007802 */ /* 0x000fe20000000f00 */
[----:B------:R-:W-:Y:S01]  /*0270*/  ULDC UR4, c[0x0][0xc] ;  /* 0x0000030000047ab9 */ /* 0x000fe20000000800 */
[----:B------:R-:W-:Y:S02]  /*0280*/  IMAD.MOV.U32 R2, RZ, RZ, RZ ;  /* 0x000000ffff027224 */ /* 0x000fe400078e00ff */
[----:B------:R-:W-:Y:S01]  /*0290*/  IMAD R4, R13, UR4, RZ ;  /* 0x000000040d047c24 */ /* 0x000fe2000f8e02ff */
[----:B0-----:R-:W-:-:S07]  /*02a0*/  LEA R0, R5, R0, 0x18 ;  /* 0x0000000005007211 */ /* 0x001fce00078ec0ff */
.L_x_375:
        /* <DEDUP_REMOVED lines=12> */
[----:B------:R-:W-:Y:S01]  /*0370*/  IADD3 R3, P0, R4, R3, RZ ;  /* 0x0000000304037210 */ /* 0x000fe20007f1e0ff */
[----:B------:R-:W-:Y:S04]  /*0380*/  BSSY B0, `(.L_x_369) ;  /* 0x000004c000007945 */ /* 0x000fe80003800000 */
[----:B------:R-:W-:Y:S01]  /*0390*/  IMAD.X R2, RZ, RZ, R2, P0 ;  /* 0x000000ffff027224 */ /* 0x000fe200000e0602 */
        /* <DEDUP_REMOVED lines=10> */
[----:B------:R-:W-:Y:S02]  /*0440*/  BSSY B1, `(.L_x_371) ;  /* 0x0000021000017945 */ /* 0x000fe40003800000 */
[----:B------:R-:W-:Y:S01]  /*0450*/  IADD3.X R6, R6, ~R17, RZ, P1, !PT ;  /* 0x8000001106067210 */ /* 0x000fe20000ffe4ff */
[----:B------:R-:W-:-:S04]  /*0460*/  IMAD.WIDE.U32 R28, R5, UR4, RZ ;  /* 0x00000004051c7c25 */ /* 0x000fc8000f8e00ff */
[----:B------:R-:W-:-:S04]  /*0470*/  IMAD R6, R6, UR4, RZ ;  /* 0x0000000406067c24 */ /* 0x000fc8000f8e02ff */
[----:B------:R-:W-:-:S04]  /*0480*/  IMAD R5, R5, UR5, R6 ;  /* 0x0000000505057c24 */ /* 0x000fc8000f8e0206 */
[----:B------:R-:W-:-:S05]  /*0490*/  IMAD.IADD R6, R29, 0x1, R5 ;  /* 0x000000011d067824 */ /* 0x000fca00078e0205 */
[----:B------:R-:W-:-:S04]  /*04a0*/  LOP3.LUT R5, R6, R11, RZ, 0xfc, !PT ;  /* 0x0000000b06057212 */ /* 0x000fc800078efcff */
[----:B------:R-:W-:-:S13]  /*04b0*/  ISETP.NE.U32.AND P1, PT, R5, RZ, PT ;  /* 0x000000ff0500720c */ /* 0x000fda0003f25070 */
[----:B------:R-:W-:Y:S05]  /*04c0*/  @!P1 BRA `(.L_x_372) ;  /* 0x0000000000189947 */ /* 0x000fea0003800000 */
[----:B------:R-:W-:Y:S01]  /*04d0*/  IMAD.MOV.U32 R29, RZ, RZ, R6 ;  /* 0x000000ffff1d7224 */ /* 0x000fe200078e0006 */
[----:B------:R-:W-:Y:S01]  /*04e0*/  MOV R9, R11 ;  /* 0x0000000b00097202 */ /* 0x000fe20000000f00 */
[----:B------:R-:W-:Y:S01]  /*04f0*/  IMAD.MOV.U32 R10, RZ, RZ, R12 ;  /* 0x000000ffff0a7224 */ /* 0x000fe200078e000c */
[----:B------:R-:W-:-:S07]  /*0500*/  MOV R15, 0x520 ;  /* 0x00000520000f7802 */ /* 0x000fce0000000f00 */
[----:B------:R-:W-:Y:S05]  /*0510*/  CALL.REL.NOINC `($__internal_13_$__cuda_sm20_div_s64) ;  /* 0x0000002400287944 */ /* 0x000fea0003c00000 */
[----:B------:R-:W-:Y:S05]  /*0520*/  BRA `(.L_x_373) ;  /* 0x0000000000487947 */ /* 0x000fea0003800000 */
.L_x_372:
[----:B------:R-:W0:Y:S01]  /*0530*/  I2F.U32.RP R5, R12 ;  /* 0x0000000c00057306 */ /* 0x000e220000209000 */
[----:B------:R-:W-:-:S07]  /*0540*/  ISETP.NE.U32.AND P3, PT, R12, RZ, PT ;  /* 0x000000ff0c00720c */ /* 0x000fce0003f65070 */
[----:B0-----:R-:W0:Y:S02]  /*0550*/  MUFU.RCP R5, R5 ;  /* 0x0000000500057308 */ /* 0x001e240000001000 */
[----:B0-----:R-:W-:-:S06]  /*0560*/  VIADD R6, R5, 0xffffffe ;  /* 0x0ffffffe05067836 */ /* 0x001fcc0000000000 */
[----:B------:R0:W1:Y:S02]  /*0570*/  F2I.FTZ.U32.TRUNC.NTZ R7, R6 ;  /* 0x0000000600077305 */ /* 0x000064000021f000 */
[----:B0-----:R-:W-:Y:S02]  /*0580*/  IMAD.MOV.U32 R6, RZ, RZ, RZ ;  /* 0x000000ffff067224 */ /* 0x001fe400078e00ff */
[----:B-1----:R-:W-:-:S04]  /*0590*/  IMAD.MOV R9, RZ, RZ, -R7 ;  /* 0x000000ffff097224 */ /* 0x002fc800078e0a07 */
[----:B------:R-:W-:-:S04]  /*05a0*/  IMAD R9, R9, R12, RZ ;  /* 0x0000000c09097224 */ /* 0x000fc800078e02ff */
        /* <DEDUP_REMOVED lines=9> */
[----:B------:R-:W-:-:S07]  /*0640*/  @!P3 LOP3.LUT R21, RZ, R12, RZ, 0x33, !PT ;  /* 0x0000000cff15b212 */ /* 0x000fce00078e33ff */
.L_x_373:
[----:B------:R-:W-:Y:S05]  /*0650*/  BSYNC B1 ;  /* 0x0000000000017941 */ /* 0x000fea0003800000 */
.L_x_371:
[----:B------:R-:W0:Y:S01]  /*0660*/  S2R R5, SR_SWINHI ;  /* 0x0000000000057919 */ /* 0x000e220000002f00 */
[----:B------:R-:W-:Y:S01]  /*0670*/  ULDC.64 UR4, c[0x0][0x6f0] ;  /* 0x0001bc0000047ab9 */ /* 0x000fe20000000a00 */
[----:B------:R-:W-:Y:S02]  /*0680*/  SHF.R.S32.HI R6, RZ, 0x1f, R21 ;  /* 0x0000001fff067819 */ /* 0x000fe40000011415 */
[----:B------:R-:W-:-:S04]  /*0690*/  ISETP.NE.U32.AND P1, PT, R21, UR4, PT ;  /* 0x0000000415007c0c */ /* 0x000fc8000bf25070 */
[----:B------:R-:W-:-:S04]  /*06a0*/  ISETP.NE.AND.EX P1, PT, R6, UR5, PT, P1 ;  /* 0x0000000506007c0c */ /* 0x000fc8000bf25310 */
[----:B------:R-:W-:Y:S02]  /*06b0*/  SEL R8, RZ, 0xffffffff, P1 ;  /* 0xffffffffff087807 */ /* 0x000fe40000800000 */
[----:B------:R-:W-:Y:S02]  /*06c0*/  MOV R6, R0 ;  /* 0x0000000000067202 */ /* 0x000fe40000000f00 */
[----:B0-----:R-:W-:Y:S01]  /*06d0*/  MOV R7, R5 ;  /* 0x0000000500077202 */ /* 0x001fe20000000f00 */
[----:B------:R-:W-:-:S04]  /*06e0*/  IMAD.IADD R5, R21, 0x1, R8 ;  /* 0x0000000115057824 */ /* 0x000fc800078e0208 */
[C---:B------:R-:W-:Y:S01]  /*06f0*/  IMAD.U32 R6, R5.reuse, 0x2, R6 ;  /* 0x0000000205067824 */ /* 0x040fe200078e0006 */
[----:B------:R-:W-:-:S04]  /*0700*/  LEA R5, R5, R0, 0x1 ;  /* 0x0000000005057211 */ /* 0x000fc800078e08ff */
[----:B------:R-:W-:-:S04]  /*0710*/  LOP3.LUT R8, R6, 0x2, RZ, 0xc0, !PT ;  /* 0x0000000206087812 */ /* 0x000fc800078ec0ff */
[----:B------:R-:W-:Y:S01]  /*0720*/  ISETP.NE.U32.AND P1, PT, R8, RZ, PT ;  /* 0x000000ff0800720c */ /* 0x000fe20003f25070 */
[----:B------:R-:W-:-:S03]  /*0730*/  IMAD.IADD R9, R5, 0x1, -R8 ;  /* 0x0000000105097824 */ /* 0x000fc600078e0a08 */
[----:B------:R-:W-:Y:S02]  /*0740*/  ISETP.NE.AND.EX P1, PT, RZ, RZ, PT, P1 ;  /* 0x000000ffff00720c */ /* 0x000fe40003f25310 */
[----:B------:R0:W1:Y:S11]  /*0750*/  LDS R6, [R9] ;  /* 0x0000000009067984 */ /* 0x0000760000000800 */
.L_x_374:
[----:B-1----:R-:W-:Y:S01]  /*0760*/  SHF.R.U32.HI R5, RZ, 0x10, R6 ;  /* 0x00000010ff057819 */ /* 0x002fe20000011606 */
        /* <DEDUP_REMOVED lines=9> */
[----:B------:R-:W1:Y:S02]  /*0800*/  ATOMS.CAS R7, [R9], R6, R7 ;  /* 0x000000060907738d */ /* 0x000e640000000007 */
[-C--:B-1----:R-:W-:Y:S02]  /*0810*/  ISETP.NE.AND P2, PT, R6, R7.reuse, PT ;  /* 0x000000070600720c */ /* 0x082fe40003f45270 */
[----:B------:R-:W-:-:S11]  /*0820*/  MOV R6, R7 ;  /* 0x0000000700067202 */ /* 0x000fd60000000f00 */
[----:B------:R-:W-:Y:S05]  /*0830*/  @P2 BRA `(.L_x_374) ;  /* 0xfffffffc00c82947 */ /* 0x000fea000383ffff */
.L_x_370:
[----:B------:R-:W-:Y:S05]  /*0840*/  BSYNC B0 ;  /* 0x0000000000007941 */ /* 0x000fea0003800000 */
.L_x_369:
[----:B------:R-:W-:Y:S05]  /*0850*/  @!P0 BRA `(.L_x_375) ;  /* 0xfffffff800948947 */ /* 0x000fea000383ffff */
[----:B------:R-:W-:Y:S05]  /*0860*/  BRA `(.L_x_367) ;  /* 0x0000001c008c7947 */ /* 0x000fea0003800000 */
.L_x_368:
[----:B------:R-:W-:Y:S01]  /*0870*/  LOP3.LUT R0, RZ, R5, RZ, 0x33, !PT ;  /* 0x00000005ff007212 */ /* 0x000fe200078e33ff */
[----:B------:R-:W-:Y:S01]  /*0880*/  IMAD.MOV.U32 R6, RZ, RZ, RZ ;  /* 0x000000ffff067224 */ /* 0x000fe200078e00ff */
[----:B------:R-:W-:Y:S02]  /*0890*/  MOV R7, R3 ;  /* 0x0000000300077202 */ /* 0x000fe40000000f00 */
[----:B------:R-:W-:-:S05]  /*08a0*/  VIMNMX R0, R0, -0x3, !PT ;  /* 0xfffffffd00007848 */ /* 0x000fca0007fe0100 */
[----:B------:R-:W-:-:S04]  /*08b0*/  IMAD.IADD R8, R0, 0x1, R5 ;  /* 0x0000000100087824 */ /* 0x000fc800078e0205 */
[C---:B------:R-:W-:Y:S02]  /*08c0*/  VIADD R4, R8.reuse, 0x2 ;  /* 0x0000000208047836 */ /* 0x040fe40000000000 */
[----:B------:R-:W-:-:S03]  /*08d0*/  VIADD R5, R8, 0x1 ;  /* 0x0000000108057836 */ /* 0x000fc60000000000 */
[----:B------:R-:W-:-:S07]  /*08e0*/  LOP3.LUT R4, R4, 0x3, RZ, 0xc0, !PT ;  /* 0x0000000304047812 */ /* 0x000fce00078ec0ff */
.L_x_406:
[----:B------:R-:W-:Y:S01]  /*08f0*/  ISETP.GE.U32.AND P0, PT, R5, 0x3, PT ;  /* 0x000000030500780c */ /* 0x000fe20003f06070 */
[----:B------:R-:W-:Y:S01]  /*0900*/  ULDC UR5, c[0x0][0x6e8] ;  /* 0x0001ba0000057ab9 */ /* 0x000fe20000000800 */
[----:B------:R-:W-:Y:S01]  /*0910*/  UMOV UR4, 0x340 ;  /* 0x0000034000047882 */ /* 0x000fe20000000000 */
[----:B------:R-:W-:Y:S01]  /*0920*/  ULDC UR6, c[0x0][0x6e8] ;  /* 0x0001ba0000067ab9 */ /* 0x000fe20000000800 */
[----:B------:R-:W-:Y:S01]  /*0930*/  UIMAD UR4, UR5, 0x8, UR4 ;  /* 0x00000008050478a4 */ /* 0x000fe2000f8e0204 */
[----:B------:R-:W-:Y:S01]  /*0940*/  IMAD.U32 R3, RZ, RZ, UR6 ;  /* 0x00000006ff037e24 */ /* 0x000fe2000f8e00ff */
[----:B------:R-:W-:Y:S02]  /*0950*/  CS2R R18, SRZ ;  /* 0x0000000000127805 */ /* 0x000fe4000001ff00 */
[----:B------:R-:W-:Y:S01]  /*0960*/  MOV R16, R7 ;  /* 0x0000000700107202 */ /* 0x000fe20000000f00 */
[----:B------:R-:W-:-:S04]  /*0970*/  IMAD.MOV.U32 R17, RZ, RZ, R6 ;  /* 0x000000ffff117224 */ /* 0x000fc800078e0006 */
[----:B0-----:R-:W-:Y:S05]  /*0980*/  @!P0 BRA `(.L_x_376) ;  /* 0x0000000c00588947 */ /* 0x001fea0003800000 */
[----:B------:R-:W-:Y:S01]  /*0990*/  BSSY B0, `(.L_x_376) ;  /* 0x00000d5000007945 */ /* 0x000fe20003800000 */
[----:B------:R-:W-:Y:S01]  /*09a0*/  IADD3 R2, R8, -R4, RZ ;  /* 0x8000000408027210 */ /* 0x000fe20007ffe0ff */
[----:B------:R-:W-:-:S07]  /*09b0*/  IMAD.U32 R0, RZ, RZ, UR4 ;  /* 0x00000004ff007e24 */ /* 0x000fce000f8e00ff */
.L_x_389:
        /* <DEDUP_REMOVED lines=10> */
[----:B------:R-:W-:Y:S05]  /*0a60*/  CALL.REL.NOINC `($__internal_13_$__cuda_sm20_div_s64) ;  /* 0x0000001c00d47944 */ /* 0x000fea0003c00000 */
        /* <DEDUP_REMOVED lines=10> */
.L_x_378:
        /* <DEDUP_REMOVED lines=22> */
.L_x_379:
[----:B------:R-:W-:Y:S05]  /*0c70*/  BSYNC B1 ;  /* 0x0000000000017941 */ /* 0x000fea0003800000 */
.L_x_377:
        /* <DEDUP_REMOVED lines=27> */
.L_x_381:
        /* <DEDUP_REMOVED lines=22> */
.L_x_382:
[----:B------:R-:W-:Y:S05]  /*0f90*/  BSYNC B1 ;  /* 0x0000000000017941 */ /* 0x000fea0003800000 */
.L_x_380:
        /* <DEDUP_REMOVED lines=16> */
[----:B------:R-:W-:Y:S05]  /*10a0*/  CALL.REL.NOINC `($__internal_13_$__cuda_sm20_div_s64) ;  /* 0x0000001800447944 */ /* 0x000fea0003c00000 */
        /* <DEDUP_REMOVED lines=12> */
.L_x_384:
        /* <DEDUP_REMOVED lines=22> */
.L_x_385:
[----:B------:R-:W-:Y:S05]  /*12d0*/  BSYNC B1 ;  /* 0x0000000000017941 */ /* 0x000fea0003800000 */
.L_x_383:
        /* <DEDUP_REMOVED lines=18> */
[----:B------:R-:W-:-:S04]  /*1400*/  IADD3 R15, P0, RZ, -R21, RZ ;  /* 0x80000015ff0f7210 */ /* 0x000fc80007f1e0ff */
[----:B------:R-:W-:Y:S01]  /*1410*/  IADD3.X R9, RZ, ~R10, RZ, P0, !PT ;  /* 0x8000000aff097210 */ /* 0x000fe200007fe4ff */
        /* <DEDUP_REMOVED lines=8> */
.L_x_387:
        /* <DEDUP_REMOVED lines=23> */
.L_x_388:
[----:B------:R-:W-:Y:S05]  /*1610*/  BSYNC B1 ;  /* 0x0000000000017941 */ /* 0x000fea0003800000 */
.L_x_386:
[----:B------:R0:W1:Y:S01]  /*1620*/  LDC.64 R18, c[0x0][R0+0x2c0] ;  /* 0x0000b00000127b82 */ /* 0x0000620000000a00 */
[----:B------:R-:W-:Y:S02]  /*1630*/  VIADD R2, R2, 0xfffffffc ;  /* 0xfffffffc02027836 */ /* 0x000fe40000000000 */
[----:B------:R-:W-:Y:S01]  /*1640*/  IMAD.MOV.U32 R33, RZ, RZ, R32 ;  /* 0x000000ffff217224 */ /* 0x000fe200078e0020 */
[----:B------:R-:W-:Y:S02]  /*1650*/  MOV R32, R22 ;  /* 0x0000001600207202 */ /* 0x000fe40000000f00 */
[----:B------:R-:W-:Y:S02]  /*1660*/  ISETP.NE.AND P0, PT, R2, -0x2, PT ;  /* 0xfffffffe0200780c */ /* 0x000fe40003f05270 */
[----:B0-----:R-:W-:Y:S01]  /*1670*/  IADD3 R0, R0, -0x20, RZ ;  /* 0xffffffe000007810 */ /* 0x001fe20007ffe0ff */
[-C--:B-1----:R-:W-:Y:S02]  /*1680*/  IMAD R10, R19, R9.reuse, RZ ;  /* 0x00000009130a7224 */ /* 0x082fe400078e02ff */
[----:B------:R-:W-:-:S04]  /*1690*/  IMAD.WIDE.U32 R32, R18, R9, R32 ;  /* 0x0000000912207225 */ /* 0x000fc800078e0020 */
[----:B------:R-:W-:Y:S02]  /*16a0*/  IMAD R15, R18, R15, R10 ;  /* 0x0000000f120f7224 */ /* 0x000fe400078e020a */
[----:B------:R-:W-:Y:S02]  /*16b0*/  IMAD.MOV.U32 R18, RZ, RZ, R32 ;  /* 0x000000ffff127224 */ /* 0x000fe400078e0020 */
[----:B------:R-:W-:Y:S01]  /*16c0*/  IMAD.IADD R19, R33, 0x1, R15 ;  /* 0x0000000121137824 */ /* 0x000fe200078e020f */
[----:B------:R-:W-:Y:S06]  /*16d0*/  @P0 BRA `(.L_x_389) ;  /* 0xfffffff000b80947 */ /* 0x000fec000383ffff */
[----:B------:R-:W-:Y:S05]  /*16e0*/  BSYNC B0 ;  /* 0x0000000000007941 */ /* 0x000fea0003800000 */
.L_x_376:
        /* <DEDUP_REMOVED lines=24> */
.L_x_392:
        /* <DEDUP_REMOVED lines=23> */
.L_x_393:
[----:B------:R-:W-:Y:S05]  /*19e0*/  BSYNC B0 ;  /* 0x0000000000007941 */ /* 0x000fea0003800000 */
.L_x_391:
        /* <DEDUP_REMOVED lines=17> */
[----:B------:R-:W-:Y:S05]  /*1b00*/  CALL.REL.NOINC `($__internal_13_$__cuda_sm20_div_s64) ;  /* 0x0000000c00ac7944 */ /* 0x000fea0003c00000 */
        /* <DEDUP_REMOVED lines=9> */
.L_x_395:
        /* <DEDUP_REMOVED lines=23> */
.L_x_396:
[----:B------:R-:W-:Y:S05]  /*1d10*/  BSYNC B0 ;  /* 0x0000000000007941 */ /* 0x000fea0003800000 */
.L_x_394:
        /* <DEDUP_REMOVED lines=27> */
.L_x_398:
        /* <DEDUP_REMOVED lines=23> */
.L_x_399:
[----:B------:R-:W-:Y:S05]  /*2040*/  BSYNC B0 ;  /* 0x0000000000007941 */ /* 0x000fea0003800000 */
.L_x_397:
[----:B------:R-:W0:Y:S02]  /*2050*/  LDC.64 R2, c[0x0][R3+0x2c8] ;  /* 0x0000b20003027b82 */ /* 0x000e240000000a00 */
[-C--:B0-----:R-:W-:Y:S02]  /*2060*/  IMAD R0, R3, R24.reuse, RZ ;  /* 0x0000001803007224 */ /* 0x081fe400078e02ff */
[----:B------:R-:W-:-:S04]  /*2070*/  IMAD.WIDE.U32 R18, R2, R24, R18 ;  /* 0x0000001802127225 */ /* 0x000fc800078e0012 */
[----:B------:R-:W-:-:S05]  /*2080*/  IMAD R9, R2, R9, R0 ;  /* 0x0000000902097224 */ /* 0x000fca00078e0200 */
[----:B------:R-:W-:-:S07]  /*2090*/  IADD3 R19, R19, R9, RZ ;  /* 0x0000000913137210 */ /* 0x000fce0007ffe0ff */
.L_x_390:
[----:B------:R-:W-:Y:S02]  /*20a0*/  ULDC.64 UR4, c[0x0][0x620] ;  /* 0x0001880000047ab9 */ /* 0x000fe40000000a00 */
[----:B------:R-:W-:Y:S02]  /*20b0*/  IMAD R9, R17, UR4, RZ ;  /* 0x0000000411097c24 */ /* 0x000fe4000f8e02ff */
[C---:B------:R-:W-:Y:S02]  /*20c0*/  IMAD.WIDE.U32 R2, R16.reuse, UR4, R18 ;  /* 0x0000000410027c25 */ /* 0x040fe4000f8e0012 */
[----:B------:R-:W0:Y:S02]  /*20d0*/  LDC.64 R18, c[0x0][0x6f8] ;  /* 0x0001be00ff127b82 */ /* 0x000e240000000a00 */
[----:B------:R-:W-:Y:S01]  /*20e0*/  IMAD R9, R16, UR5, R9 ;  /* 0x0000000510097c24 */ /* 0x000fe2000f8e0209 */
[----:B------:R-:W-:Y:S02]  /*20f0*/  ULDC.64 UR4, c[0x0][0x550] ;  /* 0x0001540000047ab9 */ /* 0x000fe40000000a00 */
[----:B------:R-:W-:Y:S01]  /*2100*/  LEA R16, P0, R2, UR4, 0x1 ;  /* 0x0000000402107c11 */ /* 0x000fe2000f8008ff */
[----:B------:R-:W-:-:S05]  /*2110*/  IMAD.IADD R3, R3, 0x1, R9 ;  /* 0x0000000103037824 */ /* 0x000fca00078e0209 */
[----:B------:R-:W-:Y:S01]  /*2120*/  LEA.HI.X R17, R2, UR5, R3, 0x1, P0 ;  /* 0x0000000502117c11 */ /* 0x000fe200080f0c03 */
[----:B------:R-:W-:-:S05]  /*2130*/  ULDC.64 UR4, c[0x0][0x700] ;  /* 0x0001c00000047ab9 */ /* 0x000fca0000000a00 */
[----:B------:R-:W2:Y:S01]  /*2140*/  LDG.E.S16 R17, desc[UR8][R16.64] ;  /* 0x0000000810117981 */ /* 0x000ea2000c1e1700 */
[----:B------:R-:W-:Y:S01]  /*2150*/  BSSY B0, `(.L_x_400) ;  /* 0x000004c000007945 */ /* 0x000fe20003800000 */
        /* <DEDUP_REMOVED lines=23> */
.L_x_403:
[----:B------:R-:W0:Y:S01]  /*22d0*/  I2F.U32.RP R0, R12 ;  /* 0x0000000c00007306 */ /* 0x000e220000209000 */
[----:B------:R-:W-:-:S07]  /*22e0*/  ISETP.NE.U32.AND P2, PT, R12, RZ, PT ;  /* 0x000000ff0c00720c */ /* 0x000fce0003f45070 */
[----:B0-----:R-:W0:Y:S02]  /*22f0*/  MUFU.RCP R0, R0 ;  /* 0x0000000000007308 */ /* 0x001e240000001000 */
[----:B0-----:R-:W-:-:S06]  /*2300*/  VIADD R2, R0, 0xffffffe ;  /* 0x0ffffffe00027836 */ /* 0x001fcc0000000000 */
[----:B------:R0:W1:Y:S02]  /*2310*/  F2I.FTZ.U32.TRUNC.NTZ R3, R2 ;  /* 0x0000000200037305 */ /* 0x000064000021f000 */
[----:B0-----:R-:W-:Y:S01]  /*2320*/  HFMA2.MMA R2, -RZ, RZ, 0, 0 ;  /* 0x00000000ff027435 */ /* 0x001fe200000001ff */
[----:B-1----:R-:W-:-:S04]  /*2330*/  IMAD.MOV R9, RZ, RZ, -R3 ;  /* 0x000000ffff097224 */ /* 0x002fc800078e0a03 */
[----:B------:R-:W-:-:S05]  /*2340*/  IMAD R9, R9, R12, RZ ;  /* 0x0000000c09097224 */ /* 0x000fca00078e02ff */
        /* <DEDUP_REMOVED lines=9> */
[----:B------:R-:W-:-:S07]  /*23e0*/  @!P2 LOP3.LUT R21, RZ, R12, RZ, 0x33, !PT ;  /* 0x0000000cff15a212 */ /* 0x000fce00078e33ff */
.L_x_404:
[----:B------:R-:W-:Y:S05]  /*23f0*/  BSYNC B1 ;  /* 0x0000000000017941 */ /* 0x000fea0003800000 */
.L_x_402:
[----:B------:R-:W0:Y:S01]  /*2400*/  S2UR UR5, SR_CgaCtaId ;  /* 0x00000000000579c3 */ /* 0x000e220000008800 */
[----:B------:R-:W-:Y:S01]  /*2410*/  ULDC.64 UR10, c[0x0][0x6f0] ;  /* 0x0001bc00000a7ab9 */ /* 0x000fe20000000a00 */
[----:B------:R-:W-:Y:S01]  /*2420*/  SHF.R.S32.HI R0, RZ, 0x1f, R21 ;  /* 0x0000001fff007819 */ /* 0x000fe20000011415 */
[----:B------:R-:W-:Y:S01]  /*2430*/  UMOV UR4, 0x400 ;  /* 0x0000040000047882 */ /* 0x000fe20000000000 */
[----:B------:R-:W-:-:S04]  /*2440*/  ISETP.NE.U32.AND P0, PT, R21, UR10, PT ;  /* 0x0000000a15007c0c */ /* 0x000fc8000bf05070 */
[----:B------:R-:W1:Y:S01]  /*2450*/  S2UR UR7, SR_SWINHI ;  /* 0x00000000000779c3 */ /* 0x000e620000002f00 */
[----:B------:R-:W-:-:S04]  /*2460*/  ISETP.NE.AND.EX P0, PT, R0, UR11, PT, P0 ;  /* 0x0000000b00007c0c */ /* 0x000fc8000bf05300 */
[----:B------:R-:W-:-:S05]  /*2470*/  SEL R0, RZ, 0xffffffff, P0 ;  /* 0xffffffffff007807 */ /* 0x000fca0000000000 */
[----:B------:R-:W-:Y:S01]  /*2480*/  IMAD.IADD R0, R21, 0x1, R0 ;  /* 0x0000000115007824 */ /* 0x000fe200078e0200 */
[----:B0-----:R-:W-:-:S07]  /*2490*/  ULEA UR6, UR5, UR4, 0x18 ;  /* 0x0000000405067291 */ /* 0x001fce000f8ec03f */
[----:B------:R-:W-:Y:S01]  /*24a0*/  UMOV UR4, UR6 ;  /* 0x0000000600047c82 */ /* 0x000fe20008000000 */
[----:B-1----:R-:W-:Y:S01]  /*24b0*/  UMOV UR5, UR7 ;  /* 0x0000000700057c82 */ /* 0x002fe20008000000 */
[C---:B------:R-:W-:Y:S02]  /*24c0*/  LEA R3, R0.reuse, UR4, 0x1 ;  /* 0x0000000400037c11 */ /* 0x040fe4000f8e08ff */
[----:B------:R-:W-:Y:S02]  /*24d0*/  LEA R0, R0, UR6, 0x1 ;  /* 0x0000000600007c11 */ /* 0x000fe4000f8e08ff */
[----:B------:R-:W-:-:S04]  /*24e0*/  LOP3.LUT R3, R3, 0x2, RZ, 0xc0, !PT ;  /* 0x0000000203037812 */ /* 0x000fc800078ec0ff */
[----:B------:R-:W-:Y:S02]  /*24f0*/  IADD3 R10, R0, -R3, RZ ;  /* 0x80000003000a7210 */ /* 0x000fe40007ffe0ff */
[----:B------:R-:W-:-:S03]  /*2500*/  ISETP.NE.U32.AND P0, PT, R3, RZ, PT ;  /* 0x000000ff0300720c */ /* 0x000fc60003f05070 */
[----:B------:R0:W1:Y:S01]  /*2510*/  LDS R2, [R10] ;  /* 0x000000000a027984 */ /* 0x0000620000000800 */
[----:B------:R-:W-:-:S13]  /*2520*/  ISETP.NE.AND.EX P0, PT, RZ, RZ, PT, P0 ;  /* 0x000000ffff00720c */ /* 0x000fda0003f05300 */
.L_x_405:
        /* <DEDUP_REMOVED lines=11> */
[----:B-1----:R-:W-:Y:S01]  /*25e0*/  ISETP.NE.AND P1, PT, R2, R3, PT ;  /* 0x000000030200720c */ /* 0x002fe20003f25270 */
[----:B------:R-:W-:-:S12]  /*25f0*/  IMAD.MOV.U32 R2, RZ, RZ, R3 ;  /* 0x000000ffff027224 */ /* 0x000fd800078e0003 */
[----:B------:R-:W-:Y:S05]  /*2600*/  @P1 BRA `(.L_x_405) ;  /* 0xfffffffc00c81947 */ /* 0x000fea000383ffff */
.L_x_401:
[----:B------:R-:W-:Y:S05]  /*2610*/  BSYNC B0 ;  /* 0x0000000000007941 */ /* 0x000fea0003800000 */
.L_x_400:
        /* <DEDUP_REMOVED lines=8> */
.L_x_367:
[----:B------:R-:W-:Y:S05]  /*26a0*/  WARPSYNC.ALL ;  /* 0x0000000000007948 */ /* 0x000fea0003800000 */
[----:B------:R-:W-:Y:S06]  /*26b0*/  BAR.SYNC.DEFER_BLOCKING 0x0 ;  /* 0x0000000000007b1d */ /* 0x000fec0000010000 */
[----:B------:R-:W-:-:S02]  /*26c0*/  ULDC.64 UR4, c[0x0][0x218] ;  /* 0x0000860000047ab9 */ /* 0x000fc40000000a00 */
[----:B------:R-:W-:-:S04]  /*26d0*/  ISETP.GE.U32.AND P0, PT, R14, UR4, PT ;  /* 0x000000040e007c0c */ /* 0x000fc8000bf06070 */
[----:B------:R-:W-:-:S13]  /*26e0*/  ISETP.GE.AND.EX P0, PT, RZ, UR5, PT, P0 ;  /* 0x00000005ff007c0c */ /* 0x000fda000bf06300 */
[----:B------:R-:W-:Y:S05]  /*26f0*/  @P0 EXIT ;  /* 0x000000000000094d */ /* 0x000fea0003800000 */
[----:B------:R-:W1:Y:S01]  /*2700*/  S2UR UR5, SR_CgaCtaId ;  /* 0x00000000000579c3 */ /* 0x000e620000008800 */
[----:B------:R-:W-:Y:S01]  /*2710*/  IMAD.MOV.U32 R6, RZ, RZ, RZ ;  /* 0x000000ffff067224 */ /* 0x000fe200078e00ff */
[----:B------:R-:W-:Y:S02]  /*2720*/  UMOV UR4, 0x400 ;  /* 0x0000040000047882 */ /* 0x000fe40000000000 */
[----:B-1----:R-:W-:-:S12]  /*2730*/  ULEA UR4, UR5, UR4, 0x18 ;  /* 0x0000000405047291 */ /* 0x002fd8000f8ec03f */
.L_x_409:
[----:B0-----:R-:W0:Y:S01]  /*2740*/  LDC.64 R10, c[0x0][0x210] ;  /* 0x00008400ff0a7b82 */ /* 0x001e220000000a00 */
[----:B------:R-:W-:Y:S02]  /*2750*/  ULDC.64 UR6, c[0x0][0x2e0] ;  /* 0x0000b80000067ab9 */ /* 0x000fe40000000a00 */
[----:B------:R-:W-:-:S04]  /*2760*/  IMAD.WIDE.U32 R2, R14, UR6, RZ ;  /* 0x000000060e027c25 */ /* 0x000fc8000f8e00ff */
[----:B------:R-:W-:Y:S02]  /*2770*/  IMAD R5, R6, UR6, RZ ;  /* 0x0000000606057c24 */ /* 0x000fe4000f8e02ff */
[----:B------:R-:W-:Y:S02]  /*2780*/  IMAD.SHL.U32 R7, R2, 0x2, RZ ;  /* 0x0000000202077824 */ /* 0x000fe400078e00ff */
[----:B------:R-:W-:Y:S01]  /*2790*/  IMAD R9, R14, UR7, R5 ;  /* 0x000000070e097c24 */ /* 0x000fe2000f8e0205 */
[----:B------:R-:W-:-:S03]  /*27a0*/  ULDC.64 UR6, c[0x0][0x218] ;  /* 0x0000860000067ab9 */ /* 0x000fc60000000a00 */
[----:B------:R-:W-:-:S05]  /*27b0*/  IMAD.IADD R3, R3, 0x1, R9 ;  /* 0x0000000103037824 */ /* 0x000fca00078e0209 */
[----:B------:R-:W-:Y:S02]  /*27c0*/  SHF.L.U64.HI R0, R2, 0x1, R3 ;  /* 0x0000000102007819 */ /* 0x000fe40000010203 */
[----:B0-----:R-:W-:-:S04]  /*27d0*/  IADD3 R5, R7, R10, RZ ;  /* 0x0000000a07057210 */ /* 0x001fc80007ffe0ff */
[----:B------:R-:W-:-:S04]  /*27e0*/  LOP3.LUT R5, R5, 0x2, RZ, 0xc0, !PT ;  /* 0x0000000205057812 */ /* 0x000fc800078ec0ff */
[----:B------:R-:W-:-:S04]  /*27f0*/  IADD3 R2, P0, P1, -R5, R10, R7 ;  /* 0x0000000a05027210 */ /* 0x000fc8000791e107 */
[----:B------:R-:W-:-:S05]  /*2800*/  IADD3.X R3, R11, -0x1, R0, P0, P1 ;  /* 0xffffffff0b037810 */ /* 0x000fca00007e2400 */
[----:B------:R0:W5:Y:S01]  /*2810*/  LDG.E R4, desc[UR8][R2.64] ;  /* 0x0000000802047981 */ /* 0x000162000c1e1900 */
[----:B------:R-:W-:Y:S01]  /*2820*/  LEA R0, R14, UR4, 0x1 ;  /* 0x000000040e007c11 */ /* 0x000fe2000f8e08ff */
[----:B------:R-:W-:Y:S01]  /*2830*/  BSSY B0, `(.L_x_407) ;  /* 0x0000016000007945 */ /* 0x000fe20003800000 */
[----:B------:R-:W-:Y:S02]  /*2840*/  IADD3 R14, P0, R13, R14, RZ ;  /* 0x0000000e0d0e7210 */ /* 0x000fe40007f1e0ff */
[----:B------:R-:W-:Y:S01]  /*2850*/  ISETP.NE.U32.AND P1, PT, R5, RZ, PT ;  /* 0x000000ff0500720c */ /* 0x000fe20003f25070 */
[----:B------:R0:W1:Y:S02]  /*2860*/  LDS.S16 R9, [R0] ;  /* 0x0000000000097984 */ /* 0x0000640000000600 */
[----:B------:R-:W-:Y:S01]  /*2870*/  IMAD.X R6, RZ, RZ, R6, P0 ;  /* 0x000000ffff067224 */ /* 0x000fe200000e0606 */
[----:B------:R-:W-:Y:S02]  /*2880*/  ISETP.GE.U32.AND P0, PT, R14, UR6, PT ;  /* 0x000000060e007c0c */ /* 0x000fe4000bf06070 */
[----:B------:R-:W-:-:S02]  /*2890*/  ISETP.NE.AND.EX P1, PT, RZ, RZ, PT, P1 ;  /* 0x000000ffff00720c */ /* 0x000fc40003f25310 */
[----:B------:R-:W-:-:S13]  /*28a0*/  ISETP.GE.AND.EX P0, PT, R6, UR7, PT, P0 ;  /* 0x0000000706007c0c */ /* 0x000fda000bf06300 */
.L_x_408:
[----:B-----5:R-:W-:Y:S01]  /*28b0*/  SHF.R.U32.HI R5, RZ, 0x10, R4 ;  /* 0x00000010ff057819 */ /* 0x020fe20000011604 */
[----:B------:R-:W-:Y:S05]  /*28c0*/  YIELD ;  /* 0x0000000000007946 */ /* 0x000fea0003800000 */
[----:B------:R-:W-:Y:S02]  /*28d0*/  SEL R5, R5, R4, P1 ;  /* 0x0000000405057207 */ /* 0x000fe40000800000 */
[----:B------:R-:W-:Y:S02]  /*28e0*/  LOP3.LUT R7, R4, 0xffff0000, RZ, 0xc0, !PT ;  /* 0xffff000004077812 */ /* 0x000fe400078ec0ff */
[----:B0-----:R-:W-:-:S02]  /*28f0*/  PRMT R0, R5, 0x9910, RZ ;  /* 0x0000991005007816 */ /* 0x001fc400000000ff */
[----:B------:R-:W-:Y:S02]  /*2900*/  LOP3.LUT R5, R4, 0xffff, RZ, 0xc0, !PT ;  /* 0x0000ffff04057812 */ /* 0x000fe400078ec0ff */
[----:B-1----:R-:W-:-:S04]  /*2910*/  IADD3 R0, R9, R0, RZ ;  /* 0x0000000009007210 */ /* 0x002fc80007ffe0ff */
[C---:B------:R-:W-:Y:S02]  /*2920*/  PRMT R5, R0.reuse, 0x1054, R5 ;  /* 0x0000105400057816 */ /* 0x040fe40000000005 */
[----:B------:R-:W-:-:S04]  /*2930*/  LOP3.LUT R0, R0, 0xffff, RZ, 0xc0, !PT ;  /* 0x0000ffff00007812 */ /* 0x000fc800078ec0ff */
[----:B------:R-:W-:-:S06]  /*2940*/  @!P1 LOP3.LUT R5, R0, R7, RZ, 0xfc, !PT ;  /* 0x0000000700059212 */ /* 0x000fcc00078efcff */
[----:B------:R-:W2:Y:S02]  /*2950*/  ATOMG.E.CAS.STRONG.GPU PT, R5, [R2], R4, R5 ;  /* 0x00000004020573a9 */ /* 0x000ea400001ee105 */
[----:B--2---:R-:W-:Y:S01]  /*2960*/  ISETP.NE.AND P2, PT, R4, R5, PT ;  /* 0x000000050400720c */ /* 0x004fe20003f45270 */
[----:B------:R-:W-:-:S12]  /*2970*/  IMAD.MOV.U32 R4, RZ, RZ, R5 ;  /* 0x000000ffff047224 */ /* 0x000fd800078e0005 */
[----:B------:R-:W-:Y:S05]  /*2980*/  @P2 BRA `(.L_x_408) ;  /* 0xfffffffc00c82947 */ /* 0x000fea000383ffff */
[----:B------:R-:W-:Y:S05]  /*2990*/  BSYNC B0 ;  /* 0x0000000000007941 */ /* 0x000fea0003800000 */
.L_x_407:
[----:B------:R-:W-:Y:S05]  /*29a0*/  @!P0 BRA `(.L_x_409) ;  /* 0xfffffffc00648947 */ /* 0x000fea000383ffff */
[----:B------:R-:W-:Y:S05]  /*29b0*/  EXIT ;  /* 0x000000000000794d */ /* 0x000fea0003800000 */
        .weak           $__internal_13_$__cuda_sm20_div_s64
        .type           $__internal_13_$__cuda_sm20_div_s64,@function
        .size           $__internal_13_$__cuda_sm20_div_s64,(.L_x_3543 - $__internal_13_$__cuda_sm20_div_s64)
$__internal_13_$__cuda_sm20_div_s64:
        /* <DEDUP_REMOVED lines=10> */
[----:B0-----:R-:W-:-:S04]  /*2a60*/  IMAD.WIDE.U32 R26, R36, R20, RZ ;  /* 0x00000014241a7225 */ /* 0x001fc800078e00ff */
[C---:B------:R-:W-:Y:S01]  /*2a70*/  IMAD R25, R36.reuse, R21, R27 ;  /* 0x0000001524197224 */ /* 0x040fe200078e021b */
[----:B------:R-:W-:Y:S01]  /*2a80*/  IADD3 R26, P1, RZ, -R26, RZ ;  /* 0x8000001aff1a7210 */ /* 0x000fe20007f3e0ff */
[----:B------:R-:W-:Y:S02]  /*2a90*/  IMAD.MOV.U32 R31, RZ, RZ, R36 ;  /* 0x000000ffff1f7224 */ /* 0x000fe400078e0024 */
[----:B------:R-:W-:Y:S02]  /*2aa0*/  IMAD R25, R37, R20, R25 ;  /* 0x0000001425197224 */ /* 0x000fe400078e0219 */
[----:B------:R-:W-:-:S04]  /*2ab0*/  IMAD.HI.U32 R30, R36, R26, RZ ;  /* 0x0000001a241e7227 */ /* 0x000fc800078e00ff */
[----:B------:R-:W-:-:S04]  /*2ac0*/  IMAD.X R25, RZ, RZ, ~R25, P1 ;  /* 0x000000ffff197224 */ /* 0x000fc800008e0e19 */
        /* <DEDUP_REMOVED lines=9> */
[----:B------:R-:W-:-:S03]  /*2b60*/  IADD3 R27, P1, RZ, -R36, RZ ;  /* 0x80000024ff1b7210 */ /* 0x000fc60007f3e0ff */
[----:B------:R-:W-:Y:S02]  /*2b70*/  IMAD R25, R26, R20, R25 ;  /* 0x000000141a197224 */ /* 0x000fe400078e0219 */
[----:B------:R-:W-:-:S04]  /*2b80*/  IMAD.HI.U32 R30, R31, R27, RZ ;  /* 0x0000001b1f1e7227 */ /* 0x000fc800078e00ff */
[----:B------:R-:W-:-:S04]  /*2b90*/  IMAD.X R25, RZ, RZ, ~R25, P1 ;  /* 0x000000ffff197224 */ /* 0x000fc800008e0e19 */
        /* <DEDUP_REMOVED lines=17> */
[----:B------:R-:W-:-:S03]  /*2cb0*/  IADD3 R24, P2, R24, R27, RZ ;  /* 0x0000001b18187210 */ /* 0x000fc60007f5e0ff */
[----:B------:R-:W-:Y:S02]  /*2cc0*/  IMAD.X R25, RZ, RZ, R25, P1 ;  /* 0x000000ffff197224 */ /* 0x000fe400008e0619 */
[----:B------:R-:W-:-:S03]  /*2cd0*/  IMAD.WIDE.U32 R36, R24, R20, RZ ;  /* 0x0000001418247225 */ /* 0x000fc600078e00ff */
[----:B------:R-:W-:Y:S01]  /*2ce0*/  IADD3.X R25, RZ, R25, RZ, P2, !PT ;  /* 0x00000019ff197210 */ /* 0x000fe200017fe4ff */
[----:B------:R-:W-:Y:S01]  /*2cf0*/  IMAD R27, R24, R21, R37 ;  /* 0x00000015181b7224 */ /* 0x000fe200078e0225 */
[----:B------:R-:W-:-:S03]  /*2d00*/  IADD3 R30, P2, -R36, R30, RZ ;  /* 0x0000001e241e7210 */ /* 0x000fc60007f5e1ff */
[-C--:B------:R-:W-:Y:S01]  /*2d10*/  IMAD R27, R25, R20.reuse, R27 ;  /* 0x00000014191b7224 */ /* 0x080fe200078e021b */
[----:B------:R-:W-:-:S03]  /*2d20*/  ISETP.GE.U32.AND P1, PT, R30, R20, PT ;  /* 0x000000141e00720c */ /* 0x000fc60003f26070 */
[----:B------:R-:W-:Y:S01]  /*2d30*/  IMAD.X R26, R26, 0x1, ~R27, P2 ;  /* 0x000000011a1a7824 */ /* 0x000fe200010e0e1b */
[----:B------:R-:W-:Y:S02]  /*2d40*/  IADD3 R31, P2, R30, -R20, RZ ;  /* 0x800000141e1f7210 */ /* 0x000fe40007f5e0ff */
[----:B------:R-:W-:Y:S02]  /*2d50*/  IADD3 R27, P3, R24, 0x1, RZ ;  /* 0x00000001181b7810 */ /* 0x000fe40007f7e0ff */
[C---:B------:R-:W-:Y:S01]  /*2d60*/  ISETP.GE.U32.AND.EX P1, PT, R26.reuse, R21, PT, P1 ;  /* 0x000000151a00720c */ /* 0x040fe20003f26110 */
[----:B------:R-:W-:-:S03]  /*2d70*/  IMAD.X R28, R26, 0x1, ~R21, P2 ;  /* 0x000000011a1c7824 */ /* 0x000fc600010e0e15 */
[----:B------:R-:W-:Y:S02]  /*2d80*/  SEL R30, R31, R30, P1 ;  /* 0x0000001e1f1e7207 */ /* 0x000fe40000800000 */
[-C--:B------:R-:W-:Y:S02]  /*2d90*/  IADD3.X R31, RZ, R25.reuse, RZ, P3, !PT ;  /* 0x00000019ff1f7210 */ /* 0x080fe40001ffe4ff */
[----:B------:R-:W-:Y:S02]  /*2da0*/  SEL R27, R27, R24, P1 ;  /* 0x000000181b1b7207 */ /* 0x000fe40000800000 */
[----:B------:R-:W-:Y:S02]  /*2db0*/  SEL R28, R28, R26, P1 ;  /* 0x0000001a1c1c7207 */ /* 0x000fe40000800000 */
[----:B------:R-:W-:Y:S02]  /*2dc0*/  ISETP.GE.U32.AND P2, PT, R30, R20, PT ;  /* 0x000000141e00720c */ /* 0x000fe40003f46070 */
[----:B------:R-:W-:Y:S01]  /*2dd0*/  SEL R31, R31, R25, P1 ;  /* 0x000000191f1f7207 */ /* 0x000fe20000800000 */
[----:B------:R-:W-:Y:S01]  /*2de0*/  IMAD.MOV.U32 R25, RZ, RZ, 0x0 ;  /* 0x00000000ff197424 */ /* 0x000fe200078e00ff */
[----:B------:R-:W-:-:S02]  /*2df0*/  IADD3 R20, P3, R27, 0x1, RZ ;  /* 0x000000011b147810 */ /* 0x000fc40007f7e0ff */
[----:B------:R-:W-:Y:S02]  /*2e00*/  ISETP.GE.U32.AND.EX P1, PT, R28, R21, PT, P2 ;  /* 0x000000151c00720c */ /* 0x000fe40003f26120 */
[----:B------:R-:W-:Y:S01]  /*2e10*/  LOP3.LUT R24, R9, R29, RZ, 0x3c, !PT ;  /* 0x0000001d09187212 */ /* 0x000fe200078e3cff */
[----:B------:R-:W-:Y:S01]  /*2e20*/  IMAD.X R21, RZ, RZ, R31, P3 ;  /* 0x000000ffff157224 */ /* 0x000fe200018e061f */
[----:B------:R-:W-:Y:S02]  /*2e30*/  SEL R20, R20, R27, P1 ;  /* 0x0000001b14147207 */ /* 0x000fe40000800000 */
[----:B------:R-:W-:Y:S02]  /*2e40*/  ISETP.GE.AND P2, PT, R24, RZ, PT ;  /* 0x000000ff1800720c */ /* 0x000fe40003f46270 */
[----:B------:R-:W-:Y:S02]  /*2e50*/  SEL R31, R21, R31, P1 ;  /* 0x0000001f151f7207 */ /* 0x000fe40000800000 */
[----:B------:R-:W-:-:S02]  /*2e60*/  IADD3 R21, P3, RZ, -R20, RZ ;  /* 0x80000014ff157210 */ /* 0x000fc40007f7e0ff */
[----:B------:R-:W-:Y:S02]  /*2e70*/  ISETP.NE.U32.AND P1, PT, R10, RZ, PT ;  /* 0x000000ff0a00720c */ /* 0x000fe40003f25070 */
[----:B------:R-:W-:Y:S01]  /*2e80*/  MOV R24, R15 ;  /* 0x0000000f00187202 */ /* 0x000fe20000000f00 */
[----:B------:R-:W-:Y:S01]  /*2e90*/  IMAD.X R10, RZ, RZ, ~R31, P3 ;  /* 0x000000ffff0a7224 */ /* 0x000fe200018e0e1f */
[----:B------:R-:W-:Y:S02]  /*2ea0*/  ISETP.NE.AND.EX P1, PT, R9, RZ, PT, P1 ;  /* 0x000000ff0900720c */ /* 0x000fe40003f25310 */
[----:B------:R-:W-:Y:S02]  /*2eb0*/  SEL R21, R21, R20, !P2 ;  /* 0x0000001415157207 */ /* 0x000fe40005000000 */
[----:B------:R-:W-:Y:S02]  /*2ec0*/  SEL R10, R10, R31, !P2 ;  /* 0x0000001f0a0a7207 */ /* 0x000fe40005000000 */
[----:B------:R-:W-:-:S02]  /*2ed0*/  SEL R21, R21, 0xffffffff, P1 ;  /* 0xffffffff15157807 */ /* 0x000fc40000800000 */
[----:B------:R-:W-:Y:S01]  /*2ee0*/  SEL R10, R10, 0xffffffff, P1 ;  /* 0xffffffff0a0a7807 */ /* 0x000fe20000800000 */
[----:B------:R-:W-:Y:S06]  /*2ef0*/  RET.REL.NODEC R24 `(_ZN2at4cuda17kernelHistogram1DIsslLi1ELi2ELin1ELNS0_23CUDAHistogramMemoryTypeE0EZNS0_21CUDA_tensor_histogramIssLb0EEEbNS_6TensorES4_S4_lNS_14AccumulateTypeIT0_Lb1EE4typeES8_NS0_13TensorArgTypeES9_S9_EUllE0_EEvNS0_6detail10TensorInfoIT_T1_EESF_NSC_IKS6_SE_EElS8_S8_SE_T6_) ;  /* 0xffffffd018407950 */ /* 0x000fec0003c3ffff */
.L_x_410:
        /* <DEDUP_REMOVED lines=16> */
.L_x_3543:


//--------------------- .text._ZN2at4cuda17kernelHistogram1DIsslLi1ELi2ELin1ELNS0_23CUDAHistogramMemoryTypeE1EZNS0_21CUDA_tensor_histogramIssLb0EEEbNS_6TensorES4_S4_lNS_14AccumulateTypeIT0_Lb1EE4typeES8_NS0_13TensorArgTypeES9_S9_EUllE_EEvNS0_6detail10TensorInfoIT_T1_EESF_NSC_IKS6_SE_EElS8_S8_SE_T6_ --------------------------
	.section	.text._ZN2at4cuda17kernelHistogram1DIsslLi1ELi2ELin1ELNS0_23CUDAHistogramMemoryTypeE1EZNS0_21CUDA_tensor_histogramIssLb0EEEbNS_6TensorES4_S4_lNS_14AccumulateTypeIT0_Lb1EE4typeES8_NS0_13TensorArgTypeES9_S9_EUllE_EEvNS0_6detail10TensorInfoIT_T1_EESF_NSC_IKS6_SE_EElS8_S8_SE_T6_,"ax",@progbits
	.align	128
        .global         _ZN2at4cuda17kernelHistogram1DIsslLi1ELi2ELin1ELNS0_23CUDAHistogramMemoryTypeE1EZNS0_21CUDA_tensor_histogramIssLb0EEEbNS_6TensorES4_S4_lNS_14AccumulateTypeIT0_Lb1EE4typeES8_NS0_13TensorArgTypeES9_S9_EUllE_EEvNS0_6detail10TensorInfoIT_T1_EESF_NSC_IKS6_SE_EElS8_S8_SE_T6_
        .type           _ZN2at4cuda17kernelHistogram1DIsslLi1ELi2ELin1ELNS0_23CUDAHistogramMemoryTypeE1EZNS0_21CUDA_tensor_histogramIssLb0EEEbNS_6TensorES4_S4_lNS_14AccumulateTypeIT0_Lb1EE4typeES8_NS0_13TensorArgTypeES9_S9_EUllE_EEvNS0_6detail10TensorInfoIT_T1_EESF_NSC_IKS6_SE_EElS8_S8_SE_T6_,@function
        .size           _ZN2at4cuda17kernelHistogram1DIsslLi1ELi2ELin1ELNS0_23CUDAHistogramMemoryTypeE1EZNS0_21CUDA_tensor_histogramIssLb0EEEbNS_6TensorES4_S4_lNS_14AccumulateTypeIT0_Lb1EE4typeES8_NS0_13TensorArgTypeES9_S9_EUllE_EEvNS0_6detail10TensorInfoIT_T1_EESF_NSC_IKS6_SE_EElS8_S8_SE_T6_,(.L_x_3544 - _ZN2at4cuda17kernelHistogram1DIsslLi1ELi2ELin1ELNS0_23CUDAHistogramMemoryTypeE1EZNS0_21CUDA_tensor_histogramIssLb0EEEbNS_6TensorES4_S4_lNS_14AccumulateTypeIT0_Lb1EE4typeES8_NS0_13TensorArgTypeES9_S9_EUllE_EEvNS0_6detail10TensorInfoIT_T1_EESF_NSC_IKS6_SE_EElS8_S8_SE_T6_)
        .other          _ZN2at4cuda17kernelHistogram1DIsslLi1ELi2ELin1ELNS0_23CUDAHistogramMemoryTypeE1EZNS0_21CUDA_tensor_histogramIssLb0EEEbNS_6TensorES4_S4_lNS_14AccumulateTypeIT0_Lb1EE4typeES8_NS0_13TensorArgTypeES9_S9_EUllE_EEvNS0_6detail10TensorInfoIT_T1_EESF_NSC_IKS6_SE_EElS8_S8_SE_T6_,@"STO_CUDA_ENTRY STV_DEFAULT"
_ZN2at4cuda17kernelHistogram1DIsslLi1ELi2ELin1ELNS0_23CUDAHistogramMemoryTypeE1EZNS0_21CUDA_tensor_histogramIssLb0EEEbNS_6TensorES4_S4_lNS_14AccumulateTypeIT0_Lb1EE4typeES8_NS0_13TensorArgTypeES9_S9_EUllE_EEvNS0_6detail10TensorInfoIT_T1_EESF_NSC_IKS6_SE_EElS8_S8_SE_T6_:
.text._ZN2at4cuda17kernelHistogram1DIsslLi1ELi2ELin1ELNS0_23CUDAHistogramMemoryTypeE1EZNS0_21CUDA_tensor_histogramIssLb0EEEbNS_6TensorES4_S4_lNS_14AccumulateTypeIT0_Lb1EE4typeES8_NS0_13TensorArgTypeES9_S9_EUllE_EEvNS0_6detail10TensorInfoIT_T1_EESF_NSC_IKS6_SE_EElS8_S8_SE_T6_:
        /* <DEDUP_REMOVED lines=20> */
.L_x_418:
[----:B------:R-:W-:Y:S01]  /*0140*/  ULDC.64 UR8, c[0x0][0x620] ;  /* 0x0001880000087ab9 */ /* 0x000fe20000000a00 */
[----:B------:R-:W0:Y:S01]  /*0150*/  LDC.64 R8, c[0x0][0x6f8] ;  /* 0x0001be00ff087b82 */ /* 0x000e220000000a00 */
        /* <DEDUP_REMOVED lines=24> */
[----:B------:R-:W-:-:S04]  /*02e0*/  LOP3.LUT R4, R3, UR7, RZ, 0xfc, !PT ;  /* 0x0000000703047c12 */ /* 0x000fc8000f8efcff */
[----:B------:R-:W-:-:S13]  /*02f0*/  ISETP.NE.U32.AND P0, PT, R4, RZ, PT ;  /* 0x000000ff0400720c */ /* 0x000fda0003f05070 */
[----:B------:R-:W-:Y:S05]  /*0300*/  @!P0 BRA `(.L_x_415) ;  /* 0x0000000000188947 */ /* 0x000fea0003800000 */
[----:B------:R-:W-:Y:S01]  /*0310*/  IMAD.MOV.U32 R25, RZ, RZ, R3 ;  /* 0x000000ffff197224 */ /* 0x000fe200078e0003 */
[----:B------:R-:W-:Y:S01]  /*0320*/  MOV R20, UR6 ;  /* 0x0000000600147c02 */ /* 0x000fe20008000f00 */
[----:B------:R-:W-:Y:S01]  /*0330*/  IMAD.U32 R11, RZ, RZ, UR7 ;  /* 0x00000007ff0b7e24 */ /* 0x000fe2000f8e00ff */
[----:B------:R-:W-:-:S07]  /*0340*/  MOV R10, 0x360 ;  /* 0x00000360000a7802 */ /* 0x000fce0000000f00 */
[----:B------:R-:W-:Y:S05]  /*0350*/  CALL.REL.NOINC `($__internal_14_$__cuda_sm20_div_s64) ;  /* 0x0000002000e87944 */ /* 0x000fea0003c00000 */
[----:B------:R-:W-:Y:S05]  /*0360*/  BRA `(.L_x_416) ;  /* 0x0000000000487947 */ /* 0x000fea0003800000 */
.L_x_415:
[----:B------:R-:W0:Y:S01]  /*0370*/  I2F.U32.RP R3, UR6 ;  /* 0x0000000600037d06 */ /* 0x000e220008209000 */
[----:B------:R-:W-:-:S07]  /*0380*/  ISETP.NE.U32.AND P2, PT, RZ, UR6, PT ;  /* 0x00000006ff007c0c */ /* 0x000fce000bf45070 */
[----:B0-----:R-:W0:Y:S02]  /*0390*/  MUFU.RCP R3, R3 ;  /* 0x0000000300037308 */ /* 0x001e240000001000 */
[----:B0-----:R-:W-:-:S06]  /*03a0*/  VIADD R4, R3, 0xffffffe ;  /* 0x0ffffffe03047836 */ /* 0x001fcc0000000000 */
[----:B------:R0:W1:Y:S02]  /*03b0*/  F2I.FTZ.U32.TRUNC.NTZ R5, R4 ;  /* 0x0000000400057305 */ /* 0x000064000021f000 */
[----:B0-----:R-:W-:Y:S01]  /*03c0*/  IMAD.MOV.U32 R4, RZ, RZ, RZ ;  /* 0x000000ffff047224 */ /* 0x001fe200078e00ff */
[----:B-1----:R-:W-:-:S05]  /*03d0*/  IADD3 R7, RZ, -R5, RZ ;  /* 0x80000005ff077210 */ /* 0x002fca0007ffe0ff */
[----:B------:R-:W-:-:S04]  /*03e0*/  IMAD R7, R7, UR6, RZ ;  /* 0x0000000607077c24 */ /* 0x000fc8000f8e02ff */
        /* <DEDUP_REMOVED lines=8> */
[----:B------:R-:W-:Y:S01]  /*0470*/  @P1 VIADD R22, R22, 0x1 ;  /* 0x0000000116161836 */ /* 0x000fe20000000000 */
[----:B------:R-:W-:-:S07]  /*0480*/  @!P2 LOP3.LUT R22, RZ, UR6, RZ, 0x33, !PT ;  /* 0x00000006ff16ac12 */ /* 0x000fce000f8e33ff */
.L_x_416:
[----:B------:R-:W-:Y:S05]  /*0490*/  BSYNC B1 ;  /* 0x0000000000017941 */ /* 0x000fea0003800000 */
.L_x_414:
[----:B------:R-:W-:Y:S01]  /*04a0*/  ULDC.64 UR8, c[0x0][0x6f0] ;  /* 0x0001bc0000087ab9 */ /* 0x000fe20000000a00 */
[----:B------:R-:W-:Y:S01]  /*04b0*/  SHF.R.S32.HI R3, RZ, 0x1f, R22 ;  /* 0x0000001fff037819 */ /* 0x000fe20000011416 */
[----:B------:R-:W0:Y:S01]  /*04c0*/  LDC.64 R4, c[0x0][0x210] ;  /* 0x00008400ff047b82 */ /* 0x000e220000000a00 */
[----:B------:R-:W-:Y:S01]  /*04d0*/  ISETP.NE.U32.AND P0, PT, R22, UR8, PT ;  /* 0x0000000816007c0c */ /* 0x000fe2000bf05070 */
[----:B------:R-:W-:Y:S02]  /*04e0*/  ULDC.64 UR12, c[0x0][0x7e0] ;  /* 0x0001f800000c7ab9 */ /* 0x000fe40000000a00 */
[----:B------:R-:W-:Y:S01]  /*04f0*/  IMAD R15, R2, UR12, RZ ;  /* 0x0000000c020f7c24 */ /* 0x000fe2000f8e02ff */
[----:B------:R-:W-:Y:S01]  /*0500*/  ISETP.NE.AND.EX P0, PT, R3, UR9, PT, P0 ;  /* 0x0000000903007c0c */ /* 0x000fe2000bf05300 */
[----:B------:R-:W-:Y:S01]  /*0510*/  ULDC.64 UR8, c[0x0][0x2e0] ;  /* 0x0000b80000087ab9 */ /* 0x000fe20000000a00 */
[----:B------:R-:W-:Y:S02]  /*0520*/  IMAD.WIDE.U32 R8, R0, UR12, RZ ;  /* 0x0000000c00087c25 */ /* 0x000fe4000f8e00ff */
[----:B------:R-:W-:-:S02]  /*0530*/  SEL R6, RZ, 0xffffffff, P0 ;  /* 0xffffffffff067807 */ /* 0x000fc40000000000 */
[----:B------:R-:W-:Y:S02]  /*0540*/  IMAD R15, R0, UR13, R15 ;  /* 0x0000000d000f7c24 */ /* 0x000fe4000f8e020f */
[----:B------:R-:W-:-:S04]  /*0550*/  IADD3 R22, P0, R22, R6, RZ ;  /* 0x0000000616167210 */ /* 0x000fc80007f1e0ff */
[----:B------:R-:W-:Y:S01]  /*0560*/  IADD3.X R3, R3, R6, RZ, P0, !PT ;  /* 0x0000000603037210 */ /* 0x000fe200007fe4ff */
[----:B------:R-:W-:-:S04]  /*0570*/  IMAD.WIDE.U32 R6, R22, UR8, RZ ;  /* 0x0000000816067c25 */ /* 0x000fc8000f8e00ff */
[----:B------:R-:W-:Y:S02]  /*0580*/  IMAD R3, R3, UR8, RZ ;  /* 0x0000000803037c24 */ /* 0x000fe4000f8e02ff */
[----:B------:R-:W-:Y:S02]  /*0590*/  IMAD.SHL.U32 R11, R6, 0x2, RZ ;  /* 0x00000002060b7824 */ /* 0x000fe400078e00ff */
[----:B------:R-:W-:Y:S01]  /*05a0*/  IMAD R13, R22, UR9, R3 ;  /* 0x00000009160d7c24 */ /* 0x000fe2000f8e0203 */
[----:B------:R-:W-:Y:S01]  /*05b0*/  ULDC.64 UR8, c[0x0][0x710] ;  /* 0x0001c40000087ab9 */ /* 0x000fe20000000a00 */
[----:B0-----:R-:W-:Y:S01]  /*05c0*/  IMAD.IADD R3, R11, 0x1, R4 ;  /* 0x000000010b037824 */ /* 0x001fe200078e0204 */
[----:B------:R-:W-:Y:S02]  /*05d0*/  LEA R10, P0, R8, UR8, 0x1 ;  /* 0x00000008080a7c11 */ /* 0x000fe4000f8008ff */
[----:B------:R-:W-:Y:S01]  /*05e0*/  IADD3 R13, R7, R13, RZ ;  /* 0x0000000d070d7210 */ /* 0x000fe20007ffe0ff */
[----:B------:R-:W-:Y:S01]  /*05f0*/  IMAD.IADD R7, R9, 0x1, R15 ;  /* 0x0000000109077824 */ /* 0x000fe200078e020f */
[----:B------:R-:W-:-:S02]  /*0600*/  LOP3.LUT R3, R3, 0x2, RZ, 0xc0, !PT ;  /* 0x0000000203037812 */ /* 0x000fc400078ec0ff */
[----:B------:R-:W-:Y:S02]  /*0610*/  SHF.L.U64.HI R6, R6, 0x1, R13 ;  /* 0x0000000106067819 */ /* 0x000fe4000001020d */
[----:B------:R-:W-:Y:S02]  /*0620*/  IADD3 R4, P1, P2, -R3, R4, R11 ;  /* 0x0000000403047210 */ /* 0x000fe40007a3e10b */
[----:B------:R-:W-:Y:S02]  /*0630*/  LEA.HI.X R11, R8, UR9, R7, 0x1, P0 ;  /* 0x00000009080b7c11 */ /* 0x000fe400080f0c07 */
[----:B------:R-:W-:-:S03]  /*0640*/  IADD3.X R5, R5, -0x1, R6, P1, P2 ;  /* 0xffffffff05057810 */ /* 0x000fc60000fe4406 */
[----:B------:R0:W5:Y:S04]  /*0650*/  LDG.E.S16 R12, desc[UR10][R10.64] ;  /* 0x0000000a0a0c7981 */ /* 0x000168000c1e1700 */
[----:B------:R0:W5:Y:S01]  /*0660*/  LDG.E R6, desc[UR10][R4.64] ;  /* 0x0000000a04067981 */ /* 0x000162000c1e1900 */
[----:B------:R-:W-:-:S04]  /*0670*/  ISETP.NE.U32.AND P0, PT, R3, RZ, PT ;  /* 0x000000ff0300720c */ /* 0x000fc80003f05070 */
[----:B------:R-:W-:-:S13]  /*0680*/  ISETP.NE.AND.EX P0, PT, RZ, RZ, PT, P0 ;  /* 0x000000ffff00720c */ /* 0x000fda0003f05300 */
.L_x_417:
[----:B-----5:R-:W-:Y:S01]  /*0690*/  SHF.R.U32.HI R3, RZ, 0x10, R6 ;  /* 0x00000010ff037819 */ /* 0x020fe20000011606 */
[----:B------:R-:W-:Y:S05]  /*06a0*/  YIELD ;  /* 0x0000000000007946 */ /* 0x000fea0003800000 */
[----:B------:R-:W-:Y:S02]  /*06b0*/  SEL R3, R3, R6, P0 ;  /* 0x0000000603037207 */ /* 0x000fe40000000000 */
[----:B------:R-:W-:Y:S02]  /*06c0*/  LOP3.LUT R8, R6, 0xffff, RZ, 0xc0, !PT ;  /* 0x0000ffff06087812 */ /* 0x000fe400078ec0ff */
[----:B------:R-:W-:-:S02]  /*06d0*/  PRMT R3, R3, 0x9910, RZ ;  /* 0x0000991003037816 */ /* 0x000fc400000000ff */
[----:B0-----:R-:W-:-:S03]  /*06e0*/  LOP3.LUT R10, R6, 0xffff0000, RZ, 0xc0, !PT ;  /* 0xffff0000060a7812 */ /* 0x001fc600078ec0ff */
[----:B------:R-:W-:-:S05]  /*06f0*/  IMAD.IADD R3, R12, 0x1, R3 ;  /* 0x000000010c037824 */ /* 0x000fca00078e0203 */
[C---:B------:R-:W-:Y:S02]  /*0700*/  PRMT R7, R3.reuse, 0x1054, R8 ;  /* 0x0000105403077816 */ /* 0x040fe40000000008 */
[----:B------:R-:W-:-:S04]  /*0710*/  LOP3.LUT R3, R3, 0xffff, RZ, 0xc0, !PT ;  /* 0x0000ffff03037812 */ /* 0x000fc800078ec0ff */
[----:B------:R-:W-:-:S06]  /*0720*/  @!P0 LOP3.LUT R7, R3, R10, RZ, 0xfc, !PT ;  /* 0x0000000a03078212 */ /* 0x000fcc00078efcff */
[----:B------:R-:W2:Y:S02]  /*0730*/  ATOMG.E.CAS.STRONG.GPU PT, R7, [R4], R6, R7 ;  /* 0x00000006040773a9 */ /* 0x000ea400001ee107 */
[-C--:B--2---:R-:W-:Y:S02]  /*0740*/  ISETP.NE.AND P1, PT, R6, R7.reuse, PT ;  /* 0x000000070600720c */ /* 0x084fe40003f25270 */
[----:B------:R-:W-:-:S11]  /*0750*/  MOV R6, R7 ;  /* 0x0000000700067202 */ /* 0x000fd60000000f00 */
[----:B------:R-:W-:Y:S05]  /*0760*/  @P1 BRA `(.L_x_417) ;  /* 0xfffffffc00c81947 */ /* 0x000fea000383ffff */
.L_x_413:
[----:B------:R-:W-:Y:S05]  /*0770*/  BSYNC B0 ;  /* 0x0000000000007941 */ /* 0x000fea0003800000 */
.L_x_412:
[----:B------:R-:W-:Y:S01]  /*0780*/  IADD3 R0, P0, R0, UR4, RZ ;  /* 0x0000000400007c10 */ /* 0x000fe2000ff1e0ff */
[----:B------:R-:W-:-:S04]  /*0790*/  ULDC.64 UR8, c[0x0][0x708] ;  /* 0x0001c20000087ab9 */ /* 0x000fc80000000a00 */
[----:B------:R-:W-:Y:S01]  /*07a0*/  IMAD.X R2, RZ, RZ, R2, P0 ;  /* 0x000000ffff027224 */ /* 0x000fe200000e0602 */
[----:B------:R-:W-:-:S04]  /*07b0*/  ISETP.GE.U32.AND P0, PT, R0, UR8, PT ;  /* 0x0000000800007c0c */ /* 0x000fc8000bf06070 */
[----:B------:R-:W-:-:S13]  /*07c0*/  ISETP.GE.AND.EX P0, PT, R2, UR9, PT, P0 ;  /* 0x0000000902007c0c */ /* 0x000fda000bf06300 */
[----:B------:R-:W-:Y:S05]  /*07d0*/  @!P0 BRA `(.L_x_418) ;  /* 0xfffffff800588947 */ /* 0x000fea000383ffff */
[----:B------:R-:W-:Y:S05]  /*07e0*/  EXIT ;  /* 0x000000000000794d */ /* 0x000fea0003800000 */
.L_x_411:
[----:B------:R-:W-:-:S04]  /*07f0*/  LOP3.LUT R3, RZ, R6, RZ, 0x33, !PT ;  /* 0x00000006ff037212 */ /* 0x000fc800078e33ff */
[----:B------:R-:W-:-:S05]  /*0800*/  VIMNMX R3, R3, -0x3, !PT ;  /* 0xfffffffd03037848 */ /* 0x000fca0007fe0100 */
[----:B------:R-:W-:-:S04]  /*0810*/  IMAD.IADD R6, R3, 0x1, R6 ;  /* 0x0000000103067824 */ /* 0x000fc800078e0206 */
[C---:B------:R-:W-:Y:S01]  /*0820*/  VIADD R4, R6.reuse, 0x1 ;  /* 0x0000000106047836 */ /* 0x040fe20000000000 */
[----:B------:R-:W-:-:S04]  /*0830*/  IADD3 R3, R6, 0x2, RZ ;  /* 0x0000000206037810 */ /* 0x000fc80007ffe0ff */
[----:B------:R-:W-:-:S05]  /*0840*/  LOP3.LUT R3, R3, 0x3, RZ, 0xc0, !PT ;  /* 0x0000000303037812 */ /* 0x000fca00078ec0ff */
[----:B------:R-:W-:-:S07]  /*0850*/  IMAD.IADD R5, R6, 0x1, -R3 ;  /* 0x0000000106057824 */ /* 0x000fce00078e0a03 */
.L_x_449:
[----:B------:R-:W-:Y:S01]  /*0860*/  ISETP.GE.U32.AND P0, PT, R4, 0x3, PT ;  /* 0x000000030400780c */ /* 0x000fe20003f06070 */
[----:B------:R-:W-:Y:S01]  /*0870*/  ULDC UR8, c[0x0][0x6e8] ;  /* 0x0001ba0000087ab9 */ /* 0x000fe20000000800 */
[----:B------:R-:W-:Y:S01]  /*0880*/  UMOV UR4, 0x340 ;  /* 0x0000034000047882 */ /* 0x000fe20000000000 */
[----:B------:R-:W-:Y:S01]  /*0890*/  ULDC UR9, c[0x0][0x6e8] ;  /* 0x0001ba0000097ab9 */ /* 0x000fe20000000800 */
[----:B------:R-:W-:Y:S01]  /*08a0*/  UIMAD UR4, UR8, 0x8, UR4 ;  /* 0x00000008080478a4 */ /* 0x000fe2000f8e0204 */
[----:B------:R-:W-:Y:S01]  /*08b0*/  IMAD.U32 R6, RZ, RZ, UR9 ;  /* 0x00000009ff067e24 */ /* 0x000fe2000f8e00ff */
[----:B------:R-:W-:Y:S01]  /*08c0*/  HFMA2.MMA R12, -RZ, RZ, 0, 0 ;  /* 0x00000000ff0c7435 */ /* 0x000fe200000001ff */
[----:B------:R-:W-:Y:S01]  /*08d0*/  IMAD.MOV.U32 R9, RZ, RZ, RZ ;  /* 0x000000ffff097224 */ /* 0x000fe200078e00ff */
[----:B------:R-:W-:Y:S01]  /*08e0*/  MOV R25, R2 ;  /* 0x0000000200197202 */ /* 0x000fe20000000f00 */
[----:B------:R-:W-:-:S04]  /*08f0*/  IMAD.MOV.U32 R24, RZ, RZ, R0 ;  /* 0x000000ffff187224 */ /* 0x000fc800078e0000 */
[----:B------:R-:W-:Y:S05]  /*0900*/  @!P0 BRA `(.L_x_419) ;  /* 0x0000000c005c8947 */ /* 0x000fea0003800000 */
[----:B------:R-:W-:Y:S01]  /*0910*/  BSSY B0, `(.L_x_419) ;  /* 0x00000d6000007945 */ /* 0x000fe20003800000 */
[----:B------:R-:W-:Y:S01]  /*0920*/  IMAD.U32 R7, RZ, RZ, UR4 ;  /* 0x00000004ff077e24 */ /* 0x000fe2000f8e00ff */
[----:B------:R-:W-:-:S07]  /*0930*/  MOV R8, R5 ;  /* 0x0000000500087202 */ /* 0x000fce0000000f00 */
.L_x_432:
        /* <DEDUP_REMOVED lines=8> */
[----:B------:R-:W-:Y:S05]  /*09c0*/  CALL.REL.NOINC `($__internal_14_$__cuda_sm20_div_s64) ;  /* 0x0000001c004c7944 */ /* 0x000fea0003c00000 */
        /* <DEDUP_REMOVED lines=10> */
.L_x_421:
[----:B------:R-:W0:Y:S01]  /*0a70*/  I2F.U32.RP R13, R14 ;  /* 0x0000000e000d7306 */ /* 0x000e220000209000 */
[----:B------:R-:W-:Y:S01]  /*0a80*/  IADD3 R15, RZ, -R14, RZ ;  /* 0x8000000eff0f7210 */ /* 0x000fe20007ffe0ff */
[----:B------:R-:W-:Y:S01]  /*0a90*/  IMAD.MOV.U32 R19, RZ, RZ, RZ ;  /* 0x000000ffff137224 */ /* 0x000fe200078e00ff */
        /* <DEDUP_REMOVED lines=18> */
[----:B------:R-:W-:-:S07]  /*0bc0*/  IMAD R17, R14, R17, R24 ;  /* 0x000000110e117224 */ /* 0x000fce00078e0218 */
.L_x_422:
[----:B------:R-:W-:Y:S05]  /*0bd0*/  BSYNC B1 ;  /* 0x0000000000017941 */ /* 0x000fea0003800000 */
.L_x_420:
        /* <DEDUP_REMOVED lines=16> */
[----:B------:R-:W-:Y:S05]  /*0ce0*/  CALL.REL.NOINC `($__internal_14_$__cuda_sm20_div_s64) ;  /* 0x0000001800847944 */ /* 0x000fea0003c00000 */
        /* <DEDUP_REMOVED lines=8> */
[----:B------:R-:W-:Y:S01]  /*0d70*/  IMAD R13, R15, R19, R13 ;  /* 0x000000130f0d7224 */ /* 0x000fe200078e020d */
[----:B------:R-:W-:-:S03]  /*0d80*/  MOV R15, R23 ;  /* 0x00000017000f7202 */ /* 0x000fc60000000f00 */
[----:B------:R-:W-:Y:S01]  /*0d90*/  IMAD.IADD R19, R11, 0x1, R13 ;  /* 0x000000010b137824 */ /* 0x000fe200078e020d */
[----:B------:R-:W-:Y:S06]  /*0da0*/  BRA `(.L_x_425) ;  /* 0x00000000005c7947 */ /* 0x000fec0003800000 */
.L_x_424:
        /* <DEDUP_REMOVED lines=23> */
.L_x_425:
[----:B------:R-:W-:Y:S05]  /*0f20*/  BSYNC B1 ;  /* 0x0000000000017941 */ /* 0x000fea0003800000 */
.L_x_423:
        /* <DEDUP_REMOVED lines=22> */
[----:B------:R-:W-:Y:S02]  /*1090*/  IMAD R19, R19, R12, RZ ;  /* 0x0000000c13137224 */ /* 0x000fe400078e02ff */
[----:B------:R-:W-:Y:S02]  /*10a0*/  IMAD.MOV.U32 R12, RZ, RZ, R22 ;  /* 0x000000ffff0c7224 */ /* 0x000fe400078e0016 */
[----:B------:R-:W-:Y:S01]  /*10b0*/  IMAD R19, R13, R21, R19 ;  /* 0x000000150d137224 */ /* 0x000fe200078e0213 */
[----:B------:R-:W-:Y:S02]  /*10c0*/  MOV R21, R10 ;  /* 0x0000000a00157202 */ /* 0x000fe40000000f00 */
[----:B------:R-:W-:Y:S01]  /*10d0*/  MOV R13, R23 ;  /* 0x00000017000d7202 */ /* 0x000fe20000000f00 */
[----:B------:R-:W-:Y:S01]  /*10e0*/  IMAD.IADD R19, R11, 0x1, R19 ;  /* 0x000000010b137824 */ /* 0x000fe200078e0213 */
[----:B------:R-:W-:Y:S06]  /*10f0*/  BRA `(.L_x_428) ;  /* 0x00000000005c7947 */ /* 0x000fec0003800000 */
.L_x_427:
        /* <DEDUP_REMOVED lines=23> */
.L_x_428:
[----:B------:R-:W-:Y:S05]  /*1270*/  BSYNC B1 ;  /* 0x0000000000017941 */ /* 0x000fea0003800000 */
.L_x_426:
        /* <DEDUP_REMOVED lines=17> */
[----:B------:R-:W-:Y:S05]  /*1390*/  CALL.REL.NOINC `($__internal_14_$__cuda_sm20_div_s64) ;  /* 0x0000001000d87944 */ /* 0x000fea0003c00000 */
[----:B------:R-:W-:Y:S01]  /*13a0*/  IADD3 R21, P0, RZ, -R22, RZ ;  /* 0x80000016ff157210 */ /* 0x000fe20007f1e0ff */
[----:B------:R-:W-:Y:S01]  /*13b0*/  IMAD.MOV.U32 R10, RZ, RZ, R12 ;  /* 0x000000ffff0a7224 */ /* 0x000fe200078e000c */
[----:B------:R-:W-:Y:S01]  /*13c0*/  MOV R11, R13 ;  /* 0x0000000d000b7202 */ /* 0x000fe20000000f00 */
[----:B------:R-:W-:Y:S02]  /*13d0*/  IMAD.MOV.U32 R24, RZ, RZ, R22 ;  /* 0x000000ffff187224 */ /* 0x000fe400078e0016 */
        /* <DEDUP_REMOVED lines=8> */
.L_x_430:
        /* <DEDUP_REMOVED lines=9> */
[----:B------:R-:W-:-:S04]  /*14f0*/  IMAD.HI.U32 R11, R11, R15, R10 ;  /* 0x0000000f0b0b7227 */ /* 0x000fc800078e000a */
[----:B------:R-:W-:Y:S02]  /*1500*/  IMAD.MOV.U32 R15, RZ, RZ, RZ ;  /* 0x000000ffff0f7224 */ /* 0x000fe400078e00ff */
        /* <DEDUP_REMOVED lines=11> */
.L_x_431:
[----:B------:R-:W-:Y:S05]  /*15c0*/  BSYNC B1 ;  /* 0x0000000000017941 */ /* 0x000fea0003800000 */
.L_x_429:
[----:B------:R0:W1:Y:S01]  /*15d0*/  LDC.64 R10, c[0x0][R7+0x2c0] ;  /* 0x0000b000070a7b82 */ /* 0x0000620000000a00 */
[----:B------:R-:W-:Y:S01]  /*15e0*/  IADD3 R8, R8, -0x4, RZ ;  /* 0xfffffffc08087810 */ /* 0x000fe20007ffe0ff */
[----:B------:R-:W-:-:S03]  /*15f0*/  IMAD.MOV.U32 R17, RZ, RZ, R9 ;  /* 0x000000ffff117224 */ /* 0x000fc600078e0009 */
[----:B------:R-:W-:Y:S02]  /*1600*/  ISETP.NE.AND P0, PT, R8, -0x2, PT ;  /* 0xfffffffe0800780c */ /* 0x000fe40003f05270 */
[----:B0-----:R-:W-:Y:S01]  /*1610*/  IADD3 R7, R7, -0x20, RZ ;  /* 0xffffffe007077810 */ /* 0x001fe20007ffe0ff */
[-C--:B-1----:R-:W-:Y:S02]  /*1620*/  IMAD R11, R11, R13.reuse, RZ ;  /* 0x0000000d0b0b7224 */ /* 0x082fe400078e02ff */
[----:B------:R-:W-:-:S04]  /*1630*/  IMAD.WIDE.U32 R12, R10, R13, R16 ;  /* 0x0000000d0a0c7225 */ /* 0x000fc800078e0010 */
[----:B------:R-:W-:-:S04]  /*1640*/  IMAD R11, R10, R15, R11 ;  /* 0x0000000f0a0b7224 */ /* 0x000fc800078e020b */
[----:B------:R-:W-:Y:S01]  /*1650*/  IMAD.IADD R9, R13, 0x1, R11 ;  /* 0x000000010d097824 */ /* 0x000fe200078e020b */
[----:B------:R-:W-:Y:S06]  /*1660*/  @P0 BRA `(.L_x_432) ;  /* 0xfffffff000b40947 */ /* 0x000fec000383ffff */
[----:B------:R-:W-:Y:S05]  /*1670*/  BSYNC B0 ;  /* 0x0000000000007941 */ /* 0x000fea0003800000 */
.L_x_419:
        /* <DEDUP_REMOVED lines=10> */
[----:B------:R-:W-:Y:S01]  /*1720*/  MOV R10, 0x1750 ;  /* 0x00001750000a7802 */ /* 0x000fe20000000f00 */
[----:B------:R-:W-:-:S07]  /*1730*/  IMAD.MOV.U32 R11, RZ, RZ, R15 ;  /* 0x000000ffff0b7224 */ /* 0x000fce00078e000f */
[----:B------:R-:W-:Y:S05]  /*1740*/  CALL.REL.NOINC `($__internal_14_$__cuda_sm20_div_s64) ;  /* 0x0000000c00ec7944 */ /* 0x000fea0003c00000 */
        /* <DEDUP_REMOVED lines=10> */
.L_x_435:
[----:B------:R-:W0:Y:S01]  /*17f0*/  I2F.U32.RP R7, R14 ;  /* 0x0000000e00077306 */ /* 0x000e220000209000 */
[----:B------:R-:W-:Y:S01]  /*1800*/  IADD3 R13, RZ, -R14, RZ ;  /* 0x8000000eff0d7210 */ /* 0x000fe20007ffe0ff */
[----:B------:R-:W-:Y:S01]  /*1810*/  IMAD.MOV.U32 R25, RZ, RZ, RZ ;  /* 0x000000ffff197224 */ /* 0x000fe200078e00ff */
[----:B------:R-:W-:-:S05]  /*1820*/  ISETP.NE.U32.AND P2, PT, R14, RZ, PT ;  /* 0x000000ff0e00720c */ /* 0x000fca0003f45070 */
[----:B0-----:R-:W0:Y:S02]  /*1830*/  MUFU.RCP R7, R7 ;  /* 0x0000000700077308 */ /* 0x001e240000001000 */
[----:B0-----:R-:W-:Y:S02]  /*1840*/  VIADD R10, R7, 0xffffffe ;  /* 0x0ffffffe070a7836 */ /* 0x001fe40000000000 */
[----:B------:R-:W-:-:S04]  /*1850*/  IMAD.MOV.U32 R7, RZ, RZ, RZ ;  /* 0x000000ffff077224 */ /* 0x000fc800078e00ff */
        /* <DEDUP_REMOVED lines=14> */
[----:B------:R-:W-:Y:S01]  /*1940*/  IMAD R15, R14, R15, R24 ;  /* 0x0000000f0e0f7224 */ /* 0x000fe200078e0218 */
[----:B------:R-:W-:-:S07]  /*1950*/  MOV R24, R11 ;  /* 0x0000000b00187202 */ /* 0x000fce0000000f00 */
.L_x_436:
[----:B------:R-:W-:Y:S05]  /*1960*/  BSYNC B0 ;  /* 0x0000000000007941 */ /* 0x000fea0003800000 */
.L_x_434:
[----:B------:R-:W0:Y:S01]  /*1970*/  LDC.64 R10, c[0x0][R6+0x2d8] ;  /* 0x0000b600060a7b82 */ /* 0x000e220000000a00 */
[----:B------:R-:W-:Y:S01]  /*1980*/  ISETP.NE.AND P0, PT, R3, 0x1, PT ;  /* 0x000000010300780c */ /* 0x000fe20003f05270 */
[----:B------:R-:W-:Y:S02]  /*1990*/  IMAD.MOV.U32 R13, RZ, RZ, R9 ;  /* 0x000000ffff0d7224 */ /* 0x000fe400078e0009 */
        /* <DEDUP_REMOVED lines=13> */
[----:B------:R-:W-:Y:S05]  /*1a70*/  CALL.REL.NOINC `($__internal_14_$__cuda_sm20_div_s64) ;  /* 0x0000000c00207944 */ /* 0x000fea0003c00000 */
[----:B------:R-:W-:-:S05]  /*1a80*/  IADD3 R13, P0, RZ, -R22, RZ ;  /* 0x80000016ff0d7210 */ /* 0x000fca0007f1e0ff */
[----:B------:R-:W-:Y:S02]  /*1a90*/  IMAD.X R7, RZ, RZ, ~R23, P0 ;  /* 0x000000ffff077224 */ /* 0x000fe400000e0e17 */
[----:B------:R-:W-:Y:S01]  /*1aa0*/  IMAD.WIDE.U32 R10, R14, R13, R24 ;  /* 0x0000000d0e0a7225 */ /* 0x000fe200078e0018 */
[----:B------:R-:W-:-:S03]  /*1ab0*/  MOV R24, R22 ;  /* 0x0000001600187202 */ /* 0x000fc60000000f00 */
[----:B------:R-:W-:Y:S02]  /*1ac0*/  IMAD R7, R7, R14, RZ ;  /* 0x0000000e07077224 */ /* 0x000fe400078e02ff */
[----:B------:R-:W-:Y:S02]  /*1ad0*/  IMAD.MOV.U32 R25, RZ, RZ, R23 ;  /* 0x000000ffff197224 */ /* 0x000fe400078e0017 */
[----:B------:R-:W-:Y:S02]  /*1ae0*/  IMAD R7, R15, R13, R7 ;  /* 0x0000000d0f077224 */ /* 0x000fe400078e0207 */
[----:B------:R-:W-:-:S03]  /*1af0*/  IMAD.MOV.U32 R15, RZ, RZ, R10 ;  /* 0x000000ffff0f7224 */ /* 0x000fc600078e000a */
[----:B------:R-:W-:Y:S01]  /*1b00*/  IADD3 R7, R11, R7, RZ ;  /* 0x000000070b077210 */ /* 0x000fe20007ffe0ff */
[----:B------:R-:W-:Y:S06]  /*1b10*/  BRA `(.L_x_439) ;  /* 0x00000000005c7947 */ /* 0x000fec0003800000 */
.L_x_438:
[----:B------:R-:W0:Y:S01]  /*1b20*/  I2F.U32.RP R7, R14 ;  /* 0x0000000e00077306 */ /* 0x000e220000209000 */
[----:B------:R-:W-:Y:S01]  /*1b30*/  IMAD.MOV R13, RZ, RZ, -R14 ;  /* 0x000000ffff0d7224 */ /* 0x000fe200078e0a0e */
[----:B------:R-:W-:Y:S02]  /*1b40*/  ISETP.NE.U32.AND P2, PT, R14, RZ, PT ;  /* 0x000000ff0e00720c */ /* 0x000fe40003f45070 */
[----:B------:R-:W-:-:S04]  /*1b50*/  MOV R25, RZ ;  /* 0x000000ff00197202 */ /* 0x000fc80000000f00 */
[----:B0-----:R-:W0:Y:S02]  /*1b60*/  MUFU.RCP R7, R7 ;  /* 0x0000000700077308 */ /* 0x001e240000001000 */
[----:B0-----:R-:W-:Y:S01]  /*1b70*/  IADD3 R10, R7, 0xffffffe, RZ ;  /* 0x0ffffffe070a7810 */ /* 0x001fe20007ffe0ff */
[----:B------:R-:W-:-:S05]  /*1b80*/  IMAD.MOV.U32 R7, RZ, RZ, RZ ;  /* 0x000000ffff077224 */ /* 0x000fca00078e00ff */
        /* <DEDUP_REMOVED lines=16> */
.L_x_439:
[----:B------:R-:W-:Y:S05]  /*1c90*/  BSYNC B0 ;  /* 0x0000000000007941 */ /* 0x000fea0003800000 */
.L_x_437:
        /* <DEDUP_REMOVED lines=26> */
.L_x_441:
        /* <DEDUP_REMOVED lines=23> */
.L_x_442:
[----:B------:R-:W-:Y:S05]  /*1fb0*/  BSYNC B0 ;  /* 0x0000000000007941 */ /* 0x000fea0003800000 */
.L_x_440:
[----:B------:R-:W0:Y:S01]  /*1fc0*/  LDC.64 R6, c[0x0][R6+0x2c8] ;  /* 0x0000b20006067b82 */ /* 0x000e220000000a00 */
[----:B------:R-:W-:Y:S01]  /*1fd0*/  MOV R13, R9 ;  /* 0x00000009000d7202 */ /* 0x000fe20000000f00 */
[-C--:B0-----:R-:W-:Y:S02]  /*1fe0*/  IMAD R7, R7, R10.reuse, RZ ;  /* 0x0000000a07077224 */ /* 0x081fe400078e02ff */
[----:B------:R-:W-:-:S04]  /*1ff0*/  IMAD.WIDE.U32 R12, R6, R10, R12 ;  /* 0x0000000a060c7225 */ /* 0x000fc800078e000c */
[----:B------:R-:W-:-:S04]  /*2000*/  IMAD R7, R6, R15, R7 ;  /* 0x0000000f06077224 */ /* 0x000fc800078e0207 */
[----:B------:R-:W-:-:S07]  /*2010*/  IMAD.IADD R9, R13, 0x1, R7 ;  /* 0x000000010d097824 */ /* 0x000fce00078e0207 */
.L_x_433:
[----:B------:R-:W-:Y:S01]  /*2020*/  ULDC.64 UR8, c[0x0][0x620] ;  /* 0x0001880000087ab9 */ /* 0x000fe20000000a00 */
[----:B------:R-:W-:Y:S01]  /*2030*/  MOV R13, R9 ;  /* 0x00000009000d7202 */ /* 0x000fe20000000f00 */
[----:B------:R-:W-:Y:S02]  /*2040*/  IMAD R11, R25, UR8, RZ ;  /* 0x00000008190b7c24 */ /* 0x000fe4000f8e02ff */
[----:B------:R-:W-:-:S04]  /*2050*/  IMAD.WIDE.U32 R6, R24, UR8, R12 ;  /* 0x0000000818067c25 */ /* 0x000fc8000f8e000c */
[----:B------:R-:W-:Y:S01]  /*2060*/  IMAD R11, R24, UR9, R11 ;  /* 0x00000009180b7c24 */ /* 0x000fe2000f8e020b */
[----:B------:R-:W-:Y:S02]  /*2070*/  ULDC.64 UR8, c[0x0][0x550] ;  /* 0x0001540000087ab9 */ /* 0x000fe40000000a00 */
[----:B------:R-:W-:Y:S01]  /*2080*/  LEA R8, P0, R6, UR8, 0x1 ;  /* 0x0000000806087c11 */ /* 0x000fe2000f8008ff */
[----:B------:R-:W-:-:S05]  /*2090*/  IMAD.IADD R7, R7, 0x1, R11 ;  /* 0x0000000107077824 */ /* 0x000fca00078e020b */
        /* <DEDUP_REMOVED lines=24> */
[----:B------:R-:W-:Y:S02]  /*2220*/  MOV R11, UR7 ;  /* 0x00000007000b7c02 */ /* 0x000fe40008000f00 */
[----:B------:R-:W-:-:S07]  /*2230*/  MOV R10, 0x2250 ;  /* 0x00002250000a7802 */ /* 0x000fce0000000f00 */
[----:B------:R-:W-:Y:S05]  /*2240*/  CALL.REL.NOINC `($__internal_14_$__cuda_sm20_div_s64) ;  /* 0x00000004002c7944 */ /* 0x000fea0003c00000 */
[----:B------:R-:W-:Y:S05]  /*2250*/  BRA `(.L_x_447) ;  /* 0x0000000000487947 */ /* 0x000fea0003800000 */
.L_x_446:
        /* <DEDUP_REMOVED lines=9> */
[----:B------:R-:W-:-:S05]  /*22f0*/  IMAD.HI.U32 R22, R9, R24, RZ ;  /* 0x0000001809167227 */ /* 0x000fca00078e00ff */
[----:B------:R-:W-:-:S05]  /*2300*/  IADD3 R7, -R22, RZ, RZ ;  /* 0x000000ff16077210 */ /* 0x000fca0007ffe1ff */
[----:B------:R-:W-:-:S05]  /*2310*/  IMAD R24, R7, UR6, R24 ;  /* 0x0000000607187c24 */ /* 0x000fca000f8e0218 */
[----:B------:R-:W-:-:S13]  /*2320*/  ISETP.GE.U32.AND P0, PT, R24, UR6, PT ;  /* 0x0000000618007c0c */ /* 0x000fda000bf06070 */
[----:B------:R-:W-:Y:S01]  /*2330*/  @P0 VIADD R24, R24, -UR6 ;  /* 0x8000000618180c36 */ /* 0x000fe20008000000 */
[----:B------:R-:W-:-:S04]  /*2340*/  @P0 IADD3 R22, R22, 0x1, RZ ;  /* 0x0000000116160810 */ /* 0x000fc80007ffe0ff */
[----:B------:R-:W-:-:S13]  /*2350*/  ISETP.GE.U32.AND P1, PT, R24, UR6, PT ;  /* 0x0000000618007c0c */ /* 0x000fda000bf26070 */
[----:B------:R-:W-:Y:S01]  /*2360*/  @P1 VIADD R22, R22, 0x1 ;  /* 0x0000000116161836 */ /* 0x000fe20000000000 */
[----:B------:R-:W-:-:S07]  /*2370*/  @!P2 LOP3.LUT R22, RZ, UR6, RZ, 0x33, !PT ;  /* 0x00000006ff16ac12 */ /* 0x000fce000f8e33ff */
.L_x_447:
[----:B------:R-:W-:Y:S05]  /*2380*/  BSYNC B1 ;  /* 0x0000000000017941 */ /* 0x000fea0003800000 */
.L_x_445:
[----:B------:R-:W-:Y:S01]  /*2390*/  ULDC.64 UR8, c[0x0][0x6f0] ;  /* 0x0001bc0000087ab9 */ /* 0x000fe20000000a00 */
[----:B------:R-:W-:Y:S01]  /*23a0*/  SHF.R.S32.HI R8, RZ, 0x1f, R22 ;  /* 0x0000001fff087819 */ /* 0x000fe20000011416 */
[----:B------:R-:W0:Y:S01]  /*23b0*/  LDC.64 R6, c[0x0][0x210] ;  /* 0x00008400ff067b82 */ /* 0x000e220000000a00 */
[----:B------:R-:W-:Y:S01]  /*23c0*/  ISETP.NE.U32.AND P0, PT, R22, UR8, PT ;  /* 0x0000000816007c0c */ /* 0x000fe2000bf05070 */
[----:B------:R-:W-:Y:S02]  /*23d0*/  ULDC.64 UR12, c[0x0][0x7e0] ;  /* 0x0001f800000c7ab9 */ /* 0x000fe40000000a00 */
[----:B------:R-:W-:Y:S01]  /*23e0*/  IMAD R17, R2, UR12, RZ ;  /* 0x0000000c02117c24 */ /* 0x000fe2000f8e02ff */
[----:B------:R-:W-:Y:S01]  /*23f0*/  ISETP.NE.AND.EX P0, PT, R8, UR9, PT, P0 ;  /* 0x0000000908007c0c */ /* 0x000fe2000bf05300 */
[----:B------:R-:W-:Y:S02]  /*2400*/  ULDC.64 UR8, c[0x0][0x2e0] ;  /* 0x0000b80000087ab9 */ /* 0x000fe40000000a00 */
[----:B------:R-:W-:Y:S01]  /*2410*/  IMAD R17, R0, UR13, R17 ;  /* 0x0000000d00117c24 */ /* 0x000fe2000f8e0211 */
[----:B------:R-:W-:-:S04]  /*2420*/  SEL R9, RZ, 0xffffffff, P0 ;  /* 0xffffffffff097807 */ /* 0x000fc80000000000 */
[----:B------:R-:W-:-:S04]  /*2430*/  IADD3 R22, P0, R22, R9, RZ ;  /* 0x0000000916167210 */ /* 0x000fc80007f1e0ff */
[----:B------:R-:W-:Y:S01]  /*2440*/  IADD3.X R8, R8, R9, RZ, P0, !PT ;  /* 0x0000000908087210 */ /* 0x000fe200007fe4ff */
[----:B------:R-:W-:-:S04]  /*2450*/  IMAD.WIDE.U32 R12, R22, UR8, RZ ;  /* 0x00000008160c7c25 */ /* 0x000fc8000f8e00ff */
[----:B------:R-:W-:Y:S02]  /*2460*/  IMAD R9, R8, UR8, RZ ;  /* 0x0000000808097c24 */ /* 0x000fe4000f8e02ff */
[----:B------:R-:W-:Y:S02]  /*2470*/  IMAD.SHL.U32 R11, R12, 0x2, RZ ;  /* 0x000000020c0b7824 */ /* 0x000fe400078e00ff */
[----:B------:R-:W-:Y:S01]  /*2480*/  IMAD R15, R22, UR9, R9 ;  /* 0x00000009160f7c24 */ /* 0x000fe2000f8e0209 */
[----:B------:R-:W-:Y:S01]  /*2490*/  ULDC.64 UR8, c[0x0][0x710] ;  /* 0x0001c40000087ab9 */ /* 0x000fe20000000a00 */
[----:B------:R-:W-:Y:S01]  /*24a0*/  IMAD.WIDE.U32 R8, R0, UR12, RZ ;  /* 0x0000000c00087c25 */ /* 0x000fe2000f8e00ff */
[----:B0-----:R-:W-:-:S03]  /*24b0*/  IADD3 R10, R11, R6, RZ ;  /* 0x000000060b0a7210 */ /* 0x001fc60007ffe0ff */
[----:B------:R-:W-:Y:S01]  /*24c0*/  IMAD.IADD R15, R13, 0x1, R15 ;  /* 0x000000010d0f7824 */ /* 0x000fe200078e020f */
[----:B------:R-:W-:Y:S02]  /*24d0*/  LOP3.LUT R13, R10, 0x2, RZ, 0xc0, !PT ;  /* 0x000000020a0d7812 */ /* 0x000fe400078ec0ff */
[----:B------:R-:W-:Y:S02]  /*24e0*/  LEA R10, P0, R8, UR8, 0x1 ;  /* 0x00000008080a7c11 */ /* 0x000fe4000f8008ff */
[----:B------:R-:W-:Y:S02]  /*24f0*/  IADD3 R9, R9, R17, RZ ;  /* 0x0000001109097210 */ /* 0x000fe40007ffe0ff */
[----:B------:R-:W-:Y:S02]  /*2500*/  SHF.L.U64.HI R12, R12, 0x1, R15 ;  /* 0x000000010c0c7819 */ /* 0x000fe4000001020f */
[----:B------:R-:W-:Y:S02]  /*2510*/  IADD3 R6, P1, P2, -R13, R6, R11 ;  /* 0x000000060d067210 */ /* 0x000fe40007a3e10b */
[----:B------:R-:W-:-:S02]  /*2520*/  LEA.HI.X R11, R8, UR9, R9, 0x1, P0 ;  /* 0x00000009080b7c11 */ /* 0x000fc400080f0c09 */
[----:B------:R-:W-:-:S03]  /*2530*/  IADD3.X R7, R7, -0x1, R12, P1, P2 ;  /* 0xffffffff07077810 */ /* 0x000fc60000fe440c */
[----:B------:R0:W5:Y:S04]  /*2540*/  LDG.E.S16 R12, desc[UR10][R10.64] ;  /* 0x0000000a0a0c7981 */ /* 0x000168000c1e1700 */
[----:B------:R0:W5:Y:S01]  /*2550*/  LDG.E R8, desc[UR10][R6.64] ;  /* 0x0000000a06087981 */ /* 0x000162000c1e1900 */
[----:B------:R-:W-:-:S04]  /*2560*/  ISETP.NE.U32.AND P0, PT, R13, RZ, PT ;  /* 0x000000ff0d00720c */ /* 0x000fc80003f05070 */
[----:B------:R-:W-:-:S13]  /*2570*/  ISETP.NE.AND.EX P0, PT, RZ, RZ, PT, P0 ;  /* 0x000000ffff00720c */ /* 0x000fda0003f05300 */
.L_x_448:
[----:B-----5:R-:W-:Y:S01]  /*2580*/  SHF.R.U32.HI R9, RZ, 0x10, R8 ;  /* 0x00000010ff097819 */ /* 0x020fe20000011608 */
[----:B------:R-:W-:Y:S05]  /*2590*/  YIELD ;  /* 0x0000000000007946 */ /* 0x000fea0003800000 */
[----:B------:R-:W-:Y:S02]  /*25a0*/  SEL R9, R9, R8, P0 ;  /* 0x0000000809097207 */ /* 0x000fe40000000000 */
[----:B0-----:R-:W-:Y:S02]  /*25b0*/  LOP3.LUT R11, R8, 0xffff, RZ, 0xc0, !PT ;  /* 0x0000ffff080b7812 */ /* 0x001fe400078ec0ff */
[----:B------:R-:W-:-:S02]  /*25c0*/  PRMT R9, R9, 0x9910, RZ ;  /* 0x0000991009097816 */ /* 0x000fc400000000ff */
[----:B------:R-:W-:-:S03]  /*25d0*/  LOP3.LUT R13, R8, 0xffff0000, RZ, 0xc0, !PT ;  /* 0xffff0000080d7812 */ /* 0x000fc600078ec0ff */
        /* <DEDUP_REMOVED lines=8> */
.L_x_444:
[----:B------:R-:W-:Y:S05]  /*2660*/  BSYNC B0 ;  /* 0x0000000000007941 */ /* 0x000fea0003800000 */
.L_x_443:
[----:B------:R-:W0:Y:S01]  /*2670*/  LDC R6, c[0x0][0xc] ;  /* 0x00000300ff067b82 */ /* 0x000e220000000800 */
        /* <DEDUP_REMOVED lines=8> */
        .weak           $__internal_14_$__cuda_sm20_div_s64
        .type           $__internal_14_$__cuda_sm20_div_s64,@function
        .size           $__internal_14_$__cuda_sm20_div_s64,(.L_x_3544 - $__internal_14_$__cuda_sm20_div_s64)
$__internal_14_$__cuda_sm20_div_s64:
        /* <DEDUP_REMOVED lines=82> */
[----:B------:R-:W-:Y:S06]  /*2c20*/  RET.REL.NODEC R10 `(_ZN2at4cuda17kernelHistogram1DIsslLi1ELi2ELin1ELNS0_23CUDAHistogramMemoryTypeE1EZNS0_21CUDA_tensor_histogramIssLb0EEEbNS_6TensorES4_S4_lNS_14AccumulateTypeIT0_Lb1EE4typeES8_NS0_13TensorArgTypeES9_S9_EUllE_EEvNS0_6detail10TensorInfoIT_T1_EESF_NSC_IKS6_SE_EElS8_S8_SE_T6_) ;  /* 0xffffffd00af47950 */ /* 0x000fec0003c3ffff */
.L_x_450:
        /* <DEDUP_REMOVED lines=13> */
.L_x_3544:


//--------------------- .text._ZN2at4cuda17kernelHistogram1DIsslLi1ELi2ELin1ELNS0_23CUDAHistogramMemoryTypeE0EZNS0_21CUDA_tensor_histogramIssLb0EEEbNS_6TensorES4_S4_lNS_14AccumulateTypeIT0_Lb1EE4typeES8_NS0_13TensorArgTypeES9_S9_EUllE_EEvNS0_6detail10TensorInfoIT_T1_EESF_NSC_IKS6_SE_EElS8_S8_SE_T6_ --------------------------
	.section	.text._ZN2at4cuda17kernelHistogram1DIsslLi1ELi2ELin1ELNS0_23CUDAHistogramMemoryTypeE0EZNS0_21CUDA_tensor_histogramIssLb0EEEbNS_6TensorES4_S4_lNS_14AccumulateTypeIT0_Lb1EE4typeES8_NS0_13TensorArgTypeES9_S9_EUllE_EEvNS0_6detail10TensorInfoIT_T1_EESF_NSC_IKS6_SE_EElS8_S8_SE_T6_,"ax",@progbits
	.align	128
        .global         _ZN2at4cuda17kernelHistogram1DIsslLi1ELi2ELin1ELNS0_23CUDAHistogramMemoryTypeE0EZNS0_21CUDA_tensor_histogramIssLb0EEEbNS_6TensorES4_S4_lNS_14AccumulateTypeIT0_Lb1EE4typeES8_NS0_13TensorArgTypeES9_S9_EUllE_EEvNS0_6detail10TensorInfoIT_T1_EESF_NSC_IKS6_SE_EElS8_S8_SE_T6_
        .type           _ZN2at4cuda17kernelHistogram1DIsslLi1ELi2ELin1ELNS0_23CUDAHistogramMemoryTypeE0EZNS0_21CUDA_tensor_histogramIssLb0EEEbNS_6TensorES4_S4_lNS_14AccumulateTypeIT0_Lb1EE4typeES8_NS0_13TensorArgTypeES9_S9_EUllE_EEvNS0_6detail10TensorInfoIT_T1_EESF_NSC_IKS6_SE_EElS8_S8_SE_T6_,@function
        .size           _ZN2at4cuda17kernelHistogram1DIsslLi1ELi2ELin1ELNS0_23CUDAHistogramMemoryTypeE0EZNS0_21CUDA_tensor_histogramIssLb0EEEbNS_6TensorES4_S4_lNS_14AccumulateTypeIT0_Lb1EE4typeES8_NS0_13TensorArgTypeES9_S9_EUllE_EEvNS0_6detail10TensorInfoIT_T1_EESF_NSC_IKS6_SE_EElS8_S8_SE_T6_,(.L_x_3545 - _ZN2at4cuda17kernelHistogram1DIsslLi1ELi2ELin1ELNS0_23CUDAHistogramMemoryTypeE0EZNS0_21CUDA_tensor_histogramIssLb0EEEbNS_6TensorES4_S4_lNS_14AccumulateTypeIT0_Lb1EE4typeES8_NS0_13TensorArgTypeES9_S9_EUllE_EEvNS0_6detail10TensorInfoIT_T1_EESF_NSC_IKS6_SE_EElS8_S8_SE_T6_)
        .other          _ZN2at4cuda17kernelHistogram1DIsslLi1ELi2ELin1ELNS0_23CUDAHistogramMemoryTypeE0EZNS0_21CUDA_tensor_histogramIssLb0EEEbNS_6TensorES4_S4_lNS_14AccumulateTypeIT0_Lb1EE4typeES8_NS0_13TensorArgTypeES9_S9_EUllE_EEvNS0_6detail10TensorInfoIT_T1_EESF_NSC_IKS6_SE_EElS8_S8_SE_T6_,@"STO_CUDA_ENTRY STV_DEFAULT"
_ZN2at4cuda17kernelHistogram1DIsslLi1ELi2ELin1ELNS0_23CUDAHistogramMemoryTypeE0EZNS0_21CUDA_tensor_histogramIssLb0EEEbNS_6TensorES4_S4_lNS_14AccumulateTypeIT0_Lb1EE4typeES8_NS0_13TensorArgTypeES9_S9_EUllE_EEvNS0_6detail10TensorInfoIT_T1_EESF_NSC_IKS6_SE_EElS8_S8_SE_T6_:
.text._ZN2at4cuda17kernelHistogram1DIsslLi1ELi2ELin1ELNS0_23CUDAHistogramMemoryTypeE0EZNS0_21CUDA_tensor_histogramIssLb0EEEbNS_6TensorES4_S4_lNS_14AccumulateTypeIT0_Lb1EE4typeES8_NS0_13TensorArgTypeES9_S9_EUllE_EEvNS0_6detail10TensorInfoIT_T1_EESF_NSC_IKS6_SE_EElS8_S8_SE_T6_:
        /* <DEDUP_REMOVED lines=13> */
.L_x_453:
[----:B------:R-:W-:Y:S01]  /*00d0*/  IMAD R2, R5, 0x2, R0 ;  /* 0x0000000205027824 */ /* 0x000fe200078e0200 */
[----:B-1----:R-:W-:-:S04]  /*00e0*/  IADD3 R5, P0, R4, R5, RZ ;  /* 0x0000000504057210 */ /* 0x002fc80007f1e0ff */
[----:B------:R0:W-:Y:S01]  /*00f0*/  STS.U16 [R2], RZ ;  /* 0x000000ff02007388 */ /* 0x0001e20000000400 */
[----:B------:R-:W-:Y:S02]  /*0100*/  IADD3.X R3, RZ, R3, RZ, P0, !PT ;  /* 0x00000003ff037210 */ /* 0x000fe400007fe4ff */
[----:B------:R-:W-:-:S04]  /*0110*/  ISETP.GE.U32.AND P0, PT, R5, UR4, PT ;  /* 0x0000000405007c0c */ /* 0x000fc8000bf06070 */
[----:B------:R-:W-:-:S13]  /*0120*/  ISETP.GE.AND.EX P0, PT, R3, UR5, PT, P0 ;  /* 0x0000000503007c0c */ /* 0x000fda000bf06300 */
[----:B0-----:R-:W-:Y:S05]  /*0130*/  @!P0 BRA `(.L_x_453) ;  /* 0xfffffffc00e48947 */ /* 0x001fea000383ffff */
.L_x_452:
[----:B------:R-:W-:Y:S05]  /*0140*/  BSYNC B0 ;  /* 0x0000000000007941 */ /* 0x000fea0003800000 */
.L_x_451:
        /* <DEDUP_REMOVED lines=10> */
[----:B------:R-:W-:Y:S01]  /*01f0*/  ULDC.64 UR4, c[0x0][0x700] ;  /* 0x0001c00000047ab9 */ /* 0x000fe20000000a00 */
[----:B------:R-:W-:-:S06]  /*0200*/  IMAD.MOV.U32 R25, RZ, RZ, RZ ;  /* 0x000000ffff197224 */ /* 0x000fcc00078e00ff */
[----:B------:R-:W1:Y:S01]  /*0210*/  LDC.64 R26, c[0x0][0x6f8] ;  /* 0x0001be00ff1a7b82 */ /* 0x000e620000000a00 */
[----:B0-----:R-:W-:Y:S02]  /*0220*/  ISETP.GT.AND P0, PT, R3, 0x1, PT ;  /* 0x000000010300780c */ /* 0x001fe40003f04270 */
[----:B-1----:R-:W-:Y:S01]  /*0230*/  IADD3 R21, P1, -R26, UR4, RZ ;  /* 0x000000041a157c10 */ /* 0x002fe2000ff3e1ff */
[----:B------:R-:W-:Y:S02]  /*0240*/  ULDC UR4, c[0x0][0xc] ;  /* 0x0000030000047ab9 */ /* 0x000fe40000000800 */
[----:B------:R-:W-:Y:S01]  /*0250*/  IMAD R29, R30, UR4, RZ ;  /* 0x000000041e1d7c24 */ /* 0x000fe2000f8e02ff */
[----:B------:R-:W-:-:S07]  /*0260*/  IADD3.X R27, ~R27, UR5, RZ, P1, !PT ;  /* 0x000000051b1b7c10 */ /* 0x000fce0008ffe5ff */
[----:B------:R-:W-:Y:S05]  /*0270*/  @P0 BRA `(.L_x_455) ;  /* 0x00000004009c0947 */ /* 0x000fea0003800000 */
[----:B------:R-:W0:Y:S01]  /*0280*/  S2R R3, SR_CgaCtaId ;  /* 0x0000000000037919 */ /* 0x000e220000008800 */
[----:B------:R-:W-:-:S04]  /*0290*/  MOV R0, 0x400 ;  /* 0x0000040000007802 */ /* 0x000fc80000000f00 */
[----:B0-----:R-:W-:-:S07]  /*02a0*/  LEA R0, R3, R0, 0x18 ;  /* 0x0000000003007211 */ /* 0x001fce00078ec0ff */
.L_x_462:
        /* <DEDUP_REMOVED lines=30> */
[----:B------:R-:W-:Y:S02]  /*0490*/  MOV R2, R27 ;  /* 0x0000001b00027202 */ /* 0x000fe40000000f00 */
[----:B------:R-:W-:-:S07]  /*04a0*/  MOV R4, 0x4c0 ;  /* 0x000004c000047802 */ /* 0x000fce0000000f00 */
[----:B------:R-:W-:Y:S05]  /*04b0*/  CALL.REL.NOINC `($__internal_15_$__cuda_sm20_div_s64) ;  /* 0x0000002400c47944 */ /* 0x000fea0003c00000 */
[----:B------:R-:W-:Y:S05]  /*04c0*/  BRA `(.L_x_460) ;  /* 0x0000000000487947 */ /* 0x000fea0003800000 */
.L_x_459:
        /* <DEDUP_REMOVED lines=18> */
.L_x_460:
[----:B------:R-:W-:Y:S05]  /*05f0*/  BSYNC B1 ;  /* 0x0000000000017941 */ /* 0x000fea0003800000 */
.L_x_458:
        /* <DEDUP_REMOVED lines=8> */
[----:B------:R-:W0:Y:S01]  /*0680*/  S2R R9, SR_SWINHI ;  /* 0x0000000000097919 */ /* 0x000e220000002f00 */
[----:B------:R-:W-:-:S03]  /*0690*/  ULDC.64 UR4, c[0x0][0x6f0] ;  /* 0x0001bc0000047ab9 */ /* 0x000fc60000000a00 */
[----:B------:R1:W5:Y:S01]  /*06a0*/  LDG.E.S16 R8, desc[UR8][R4.64] ;  /* 0x0000000804087981 */ /* 0x000362000c1e1700 */
[----:B------:R-:W-:Y:S02]  /*06b0*/  SHF.R.S32.HI R2, RZ, 0x1f, R7 ;  /* 0x0000001fff027819 */ /* 0x000fe40000011407 */
[----:B------:R-:W-:-:S04]  /*06c0*/  ISETP.NE.U32.AND P0, PT, R7, UR4, PT ;  /* 0x0000000407007c0c */ /* 0x000fc8000bf05070 */
[----:B------:R-:W-:-:S04]  /*06d0*/  ISETP.NE.AND.EX P0, PT, R2, UR5, PT, P0 ;  /* 0x0000000502007c0c */ /* 0x000fc8000bf05300 */
[----:B------:R-:W-:-:S04]  /*06e0*/  SEL R6, RZ, 0xffffffff, P0 ;  /* 0xffffffffff067807 */ /* 0x000fc80000000000 */
[----:B------:R-:W-:Y:S02]  /*06f0*/  IADD3 R7, R7, R6, RZ ;  /* 0x0000000607077210 */ /* 0x000fe40007ffe0ff */
[----:B------:R-:W-:Y:S02]  /*0700*/  MOV R2, R0 ;  /* 0x0000000000027202 */ /* 0x000fe40000000f00 */
[----:B0-----:R-:W-:-:S03]  /*0710*/  MOV R3, R9 ;  /* 0x0000000900037202 */ /* 0x001fc60000000f00 */
[C---:B------:R-:W-:Y:S02]  /*0720*/  IMAD.U32 R3, R7.reuse, 0x2, R2 ;  /* 0x0000000207037824 */ /* 0x040fe400078e0002 */
[----:B------:R-:W-:-:S03]  /*0730*/  IMAD R2, R7, 0x2, R0 ;  /* 0x0000000207027824 */ /* 0x000fc600078e0200 */
[----:B------:R-:W-:-:S04]  /*0740*/  LOP3.LUT R3, R3, 0x2, RZ, 0xc0, !PT ;  /* 0x0000000203037812 */ /* 0x000fc800078ec0ff */
[----:B------:R-:W-:Y:S02]  /*0750*/  IADD3 R6, R2, -R3, RZ ;  /* 0x8000000302067210 */ /* 0x000fe40007ffe0ff */
[----:B------:R-:W-:-:S03]  /*0760*/  ISETP.NE.U32.AND P0, PT, R3, RZ, PT ;  /* 0x000000ff0300720c */ /* 0x000fc60003f05070 */
[----:B------:R1:W0:Y:S01]  /*0770*/  LDS R2, [R6] ;  /* 0x0000000006027984 */ /* 0x0002220000000800 */
[----:B------:R-:W-:-:S13]  /*0780*/  ISETP.NE.AND.EX P0, PT, RZ, RZ, PT, P0 ;  /* 0x000000ffff00720c */ /* 0x000fda0003f05300 */
.L_x_461:
[----:B0-----:R-:W-:Y:S01]  /*0790*/  SHF.R.U32.HI R3, RZ, 0x10, R2 ;  /* 0x00000010ff037819 */ /* 0x001fe20000011602 */
[----:B------:R-:W-:Y:S05]  /*07a0*/  YIELD ;  /* 0x0000000000007946 */ /* 0x000fea0003800000 */
[----:B------:R-:W-:Y:S02]  /*07b0*/  SEL R3, R3, R2, P0 ;  /* 0x0000000203037207 */ /* 0x000fe40000000000 */
[----:B-1----:R-:W-:Y:S02]  /*07c0*/  LOP3.LUT R5, R2, 0xffff, RZ, 0xc0, !PT ;  /* 0x0000ffff02057812 */ /* 0x002fe400078ec0ff */
[----:B------:R-:W-:-:S02]  /*07d0*/  PRMT R3, R3, 0x9910, RZ ;  /* 0x0000991003037816 */ /* 0x000fc400000000ff */
[----:B------:R-:W-:-:S03]  /*07e0*/  LOP3.LUT R7, R2, 0xffff0000, RZ, 0xc0, !PT ;  /* 0xffff000002077812 */ /* 0x000fc600078ec0ff */
[----:B-----5:R-:W-:-:S05]  /*07f0*/  IMAD.IADD R4, R8, 0x1, R3 ;  /* 0x0000000108047824 */ /* 0x020fca00078e0203 */
[C---:B------:R-:W-:Y:S02]  /*0800*/  PRMT R3, R4.reuse, 0x1054, R5 ;  /* 0x0000105404037816 */ /* 0x040fe40000000005 */
[----:B------:R-:W-:-:S04]  /*0810*/  LOP3.LUT R4, R4, 0xffff, RZ, 0xc0, !PT ;  /* 0x0000ffff04047812 */ /* 0x000fc800078ec0ff */
[----:B------:R-:W-:-:S06]  /*0820*/  @!P0 LOP3.LUT R3, R4, R7, RZ, 0xfc, !PT ;  /* 0x0000000704038212 */ /* 0x000fcc00078efcff */
[----:B------:R-:W0:Y:S02]  /*0830*/  ATOMS.CAS R3, [R6], R2, R3 ;  /* 0x000000020603738d */ /* 0x000e240000000003 */
[----:B0-----:R-:W-:Y:S01]  /*0840*/  ISETP.NE.AND P1, PT, R2, R3, PT ;  /* 0x000000030200720c */ /* 0x001fe20003f25270 */
[----:B------:R-:W-:-:S12]  /*0850*/  IMAD.MOV.U32 R2, RZ, RZ, R3 ;  /* 0x000000ffff027224 */ /* 0x000fd800078e0003 */
[----:B------:R-:W-:Y:S05]  /*0860*/  @P1 BRA `(.L_x_461) ;  /* 0xfffffffc00c81947 */ /* 0x000fea000383ffff */
.L_x_457:
[----:B------:R-:W-:Y:S05]  /*0870*/  BSYNC B0 ;  /* 0x0000000000007941 */ /* 0x000fea0003800000 */
.L_x_456:
[----:B------:R-:W-:Y:S01]  /*0880*/  IADD3 R24, P0, R29, R24, RZ ;  /* 0x000000181d187210 */ /* 0x000fe20007f1e0ff */
[----:B------:R-:W-:-:S03]  /*0890*/  ULDC.64 UR4, c[0x0][0x708] ;  /* 0x0001c20000047ab9 */ /* 0x000fc60000000a00 */
[----:B------:R-:W-:Y:S02]  /*08a0*/  IADD3.X R25, RZ, R25, RZ, P0, !PT ;  /* 0x00000019ff197210 */ /* 0x000fe400007fe4ff */
[----:B------:R-:W-:-:S04]  /*08b0*/  ISETP.GE.U32.AND P0, PT, R24, UR4, PT ;  /* 0x0000000418007c0c */ /* 0x000fc8000bf06070 */
[----:B------:R-:W-:-:S13]  /*08c0*/  ISETP.GE.AND.EX P0, PT, R25, UR5, PT, P0 ;  /* 0x0000000519007c0c */ /* 0x000fda000bf06300 */
[----:B------:R-:W-:Y:S05]  /*08d0*/  @!P0 BRA `(.L_x_462) ;  /* 0xfffffff800748947 */ /* 0x000fea000383ffff */
[----:B------:R-:W-:Y:S05]  /*08e0*/  BRA `(.L_x_454) ;  /* 0x0000001c00f07947 */ /* 0x000fea0003800000 */
.L_x_455:
[----:B------:R-:W-:-:S04]  /*08f0*/  LOP3.LUT R0, RZ, R3, RZ, 0x33, !PT ;  /* 0x00000003ff007212 */ /* 0x000fc800078e33ff */
[----:B------:R-:W-:-:S05]  /*0900*/  VIMNMX R0, R0, -0x3, !PT ;  /* 0xfffffffd00007848 */ /* 0x000fca0007fe0100 */
[----:B------:R-:W-:-:S04]  /*0910*/  IMAD.IADD R0, R0, 0x1, R3 ;  /* 0x0000000100007824 */ /* 0x000fc800078e0203 */
[C---:B------:R-:W-:Y:S01]  /*0920*/  VIADD R3, R0.reuse, 0x2 ;  /* 0x0000000200037836 */ /* 0x040fe20000000000 */
[----:B------:R-:W-:-:S04]  /*0930*/  IADD3 R31, R0, 0x1, RZ ;  /* 0x00000001001f7810 */ /* 0x000fc80007ffe0ff */
[----:B------:R-:W-:-:S05]  /*0940*/  LOP3.LUT R28, R3, 0x3, RZ, 0xc0, !PT ;  /* 0x00000003031c7812 */ /* 0x000fca00078ec0ff */
[----:B------:R-:W-:-:S07]  /*0950*/  IMAD.IADD R32, R3, 0x1, -R28 ;  /* 0x0000000103207824 */ /* 0x000fce00078e0a1c */
.L_x_493:
[----:B------:R-:W-:Y:S01]  /*0960*/  ISETP.GE.U32.AND P0, PT, R31, 0x3, PT ;  /* 0x000000031f00780c */ /* 0x000fe20003f06070 */
[----:B------:R-:W-:Y:S01]  /*0970*/  ULDC UR4, c[0x0][0x6e8] ;  /* 0x0001ba0000047ab9 */ /* 0x000fe20000000800 */
[----:B------:R-:W-:Y:S01]  /*0980*/  CS2R R16, SRZ ;  /* 0x0000000000107805 */ /* 0x000fe2000001ff00 */
[----:B------:R-:W-:Y:S01]  /*0990*/  IMAD.U32 R22, RZ, RZ, UR4 ;  /* 0x00000004ff167e24 */ /* 0x000fe2000f8e00ff */
[----:B------:R-:W-:Y:S01]  /*09a0*/  MOV R5, R25 ;  /* 0x0000001900057202 */ /* 0x000fe20000000f00 */
[----:B------:R-:W-:-:S08]  /*09b0*/  IMAD.MOV.U32 R14, RZ, RZ, R24 ;  /* 0x000000ffff0e7224 */ /* 0x000fd000078e0018 */
[----:B0-----:R-:W-:Y:S05]  /*09c0*/  @!P0 BRA `(.L_x_463) ;  /* 0x0000000c007c8947 */ /* 0x001fea0003800000 */
[----:B------:R-:W-:Y:S01]  /*09d0*/  BSSY B0, `(.L_x_463) ;  /* 0x00000de000007945 */ /* 0x000fe20003800000 */
[----:B------:R-:W-:-:S07]  /*09e0*/  IMAD.MOV.U32 R23, RZ, RZ, R32 ;  /* 0x000000ffff177224 */ /* 0x000fce00078e0020 */
.L_x_476:
        /* <DEDUP_REMOVED lines=13> */
[----:B------:R-:W-:Y:S05]  /*0ac0*/  CALL.REL.NOINC `($__internal_15_$__cuda_sm20_div_s64) ;  /* 0x0000002000407944 */ /* 0x000fea0003c00000 */
        /* <DEDUP_REMOVED lines=12> */
.L_x_465:
        /* <DEDUP_REMOVED lines=23> */
.L_x_466:
[----:B------:R-:W-:Y:S05]  /*0d00*/  BSYNC B1 ;  /* 0x0000000000017941 */ /* 0x000fea0003800000 */
.L_x_464:
        /* <DEDUP_REMOVED lines=18> */
[----:B------:R-:W-:Y:S05]  /*0e30*/  CALL.REL.NOINC `($__internal_15_$__cuda_sm20_div_s64) ;  /* 0x0000001c00647944 */ /* 0x000fea0003c00000 */
        /* <DEDUP_REMOVED lines=12> */
.L_x_468:
        /* <DEDUP_REMOVED lines=23> */
.L_x_469:
[----:B------:R-:W-:Y:S05]  /*1070*/  BSYNC B1 ;  /* 0x0000000000017941 */ /* 0x000fea0003800000 */
.L_x_467:
        /* <DEDUP_REMOVED lines=29> */
.L_x_471:
        /* <DEDUP_REMOVED lines=23> */
.L_x_472:
[----:B------:R-:W-:Y:S05]  /*13c0*/  BSYNC B1 ;  /* 0x0000000000017941 */ /* 0x000fea0003800000 */
.L_x_470:
        /* <DEDUP_REMOVED lines=30> */
.L_x_474:
        /* <DEDUP_REMOVED lines=23> */
.L_x_475:
[----:B------:R-:W-:Y:S05]  /*1720*/  BSYNC B1 ;  /* 0x0000000000017941 */ /* 0x000fea0003800000 */
.L_x_473:
[----:B------:R-:W0:Y:S01]  /*1730*/  LDC.64 R2, c[0x0][R0+0x2c0] ;  /* 0x0000b00000027b82 */ /* 0x000e220000000a00 */
[----:B------:R-:W-:Y:S02]  /*1740*/  IMAD.MOV.U32 R17, RZ, RZ, R26 ;  /* 0x000000ffff117224 */ /* 0x000fe400078e001a */
[-C--:B0-----:R-:W-:Y:S02]  /*1750*/  IMAD R3, R3, R7.reuse, RZ ;  /* 0x0000000703037224 */ /* 0x081fe400078e02ff */
[----:B------:R-:W-:-:S04]  /*1760*/  IMAD.WIDE.U32 R6, R2, R7, R16 ;  /* 0x0000000702067225 */ /* 0x000fc800078e0010 */
[----:B------:R-:W-:Y:S02]  /*1770*/  IMAD R3, R2, R9, R3 ;  /* 0x0000000902037224 */ /* 0x000fe400078e0203 */
[----:B------:R-:W-:-:S03]  /*1780*/  IMAD.MOV.U32 R17, RZ, RZ, R6 ;  /* 0x000000ffff117224 */ /* 0x000fc600078e0006 */
[----:B------:R-:W-:Y:S01]  /*1790*/  IADD3 R16, R7, R3, RZ ;  /* 0x0000000307107210 */ /* 0x000fe20007ffe0ff */
[----:B------:R-:W-:Y:S06]  /*17a0*/  @P2 BRA `(.L_x_476) ;  /* 0xfffffff000902947 */ /* 0x000fec000383ffff */
[----:B------:R-:W-:Y:S05]  /*17b0*/  BSYNC B0 ;  /* 0x0000000000007941 */ /* 0x000fea0003800000 */
.L_x_463:
        /* <DEDUP_REMOVED lines=14> */
[-C--:B------:R-:W-:Y:S01]  /*18a0*/  IADD3 R11, P0, RZ, -R7.reuse, RZ ;  /* 0x80000007ff0b7210 */ /* 0x080fe20007f1e0ff */
[----:B------:R-:W-:Y:S01]  /*18b0*/  IMAD.MOV.U32 R4, RZ, RZ, R14 ;  /* 0x000000ffff047224 */ /* 0x000fe200078e000e */
[----:B------:R-:W-:-:S03]  /*18c0*/  MOV R14, R7 ;  /* 0x00000007000e7202 */ /* 0x000fc60000000f00 */
[----:B------:R-:W-:Y:S02]  /*18d0*/  IMAD.X R9, RZ, RZ, ~R6, P0 ;  /* 0x000000ffff097224 */ /* 0x000fe400000e0e06 */
[----:B------:R-:W-:Y:S01]  /*18e0*/  IMAD.WIDE.U32 R2, R12, R11, R4 ;  /* 0x0000000b0c027225 */ /* 0x000fe200078e0004 */
[----:B------:R-:W-:-:S03]  /*18f0*/  MOV R5, R6 ;  /* 0x0000000600057202 */ /* 0x000fc60000000f00 */
[----:B------:R-:W-:-:S04]  /*1900*/  IMAD R9, R9, R12, RZ ;  /* 0x0000000c09097224 */ /* 0x000fc800078e02ff */
[----:B------:R-:W-:Y:S02]  /*1910*/  IMAD R9, R13, R11, R9 ;  /* 0x0000000b0d097224 */ /* 0x000fe400078e0209 */
[----:B------:R-:W-:Y:S02]  /*1920*/  IMAD.MOV.U32 R13, RZ, RZ, R2 ;  /* 0x000000ffff0d7224 */ /* 0x000fe400078e0002 */
[----:B------:R-:W-:Y:S01]  /*1930*/  IMAD.IADD R9, R3, 0x1, R9 ;  /* 0x0000000103097824 */ /* 0x000fe200078e0209 */
[----:B------:R-:W-:Y:S06]  /*1940*/  BRA `(.L_x_480) ;  /* 0x00000000005c7947 */ /* 0x000fec0003800000 */
.L_x_479:
        /* <DEDUP_REMOVED lines=23> */
.L_x_480:
[----:B------:R-:W-:Y:S05]  /*1ac0*/  BSYNC B0 ;  /* 0x0000000000007941 */ /* 0x000fea0003800000 */
.L_x_478:
[----:B------:R-:W0:Y:S01]  /*1ad0*/  LDC.64 R2, c[0x0][R22+0x2d8] ;  /* 0x0000b60016027b82 */ /* 0x000e220000000a00 */
[----:B------:R-:W-:Y:S01]  /*1ae0*/  ISETP.NE.AND P0, PT, R28, 0x1, PT ;  /* 0x000000011c00780c */ /* 0x000fe20003f05270 */
[----:B------:R-:W-:Y:S01]  /*1af0*/  IMAD.MOV.U32 R7, RZ, RZ, R16 ;  /* 0x000000ffff077224 */ /* 0x000fe200078e0010 */
[----:B------:R-:W-:Y:S01]  /*1b00*/  MOV R6, R17 ;  /* 0x0000001100067202 */ /* 0x000fe20000000f00 */
[----:B0-----:R-:W-:-:S04]  /*1b10*/  IMAD R0, R3, R13, RZ ;  /* 0x0000000d03007224 */ /* 0x001fc800078e02ff */
[----:B------:R-:W-:-:S04]  /*1b20*/  IMAD.WIDE.U32 R6, R2, R13, R6 ;  /* 0x0000000d02067225 */ /* 0x000fc800078e0006 */
[----:B------:R-:W-:Y:S02]  /*1b30*/  IMAD R9, R2, R9, R0 ;  /* 0x0000000902097224 */ /* 0x000fe400078e0200 */
[----:B------:R-:W-:-:S03]  /*1b40*/  IMAD.MOV.U32 R17, RZ, RZ, R6 ;  /* 0x000000ffff117224 */ /* 0x000fc600078e0006 */
        /* <DEDUP_REMOVED lines=23> */
.L_x_482:
        /* <DEDUP_REMOVED lines=23> */
.L_x_483:
[----:B------:R-:W-:Y:S05]  /*1e30*/  BSYNC B0 ;  /* 0x0000000000007941 */ /* 0x000fea0003800000 */
.L_x_481:
        /* <DEDUP_REMOVED lines=31> */
.L_x_485:
        /* <DEDUP_REMOVED lines=23> */
.L_x_486:
[----:B------:R-:W-:Y:S05]  /*21a0*/  BSYNC B0 ;  /* 0x0000000000007941 */ /* 0x000fea0003800000 */
.L_x_484:
[----:B------:R-:W0:Y:S01]  /*21b0*/  LDC.64 R22, c[0x0][R22+0x2c8] ;  /* 0x0000b20016167b82 */ /* 0x000e220000000a00 */
[----:B------:R-:W-:Y:S01]  /*21c0*/  MOV R2, R17 ;  /* 0x0000001100027202 */ /* 0x000fe20000000f00 */
[----:B------:R-:W-:Y:S02]  /*21d0*/  IMAD.MOV.U32 R3, RZ, RZ, R16 ;  /* 0x000000ffff037224 */ /* 0x000fe400078e0010 */
[-C--:B0-----:R-:W-:Y:S02]  /*21e0*/  IMAD R0, R23, R13.reuse, RZ ;  /* 0x0000000d17007224 */ /* 0x081fe400078e02ff */
[----:B------:R-:W-:-:S04]  /*21f0*/  IMAD.WIDE.U32 R2, R22, R13, R2 ;  /* 0x0000000d16027225 */ /* 0x000fc800078e0002 */
[----:B------:R-:W-:Y:S02]  /*2200*/  IMAD R7, R22, R7, R0 ;  /* 0x0000000716077224 */ /* 0x000fe400078e0200 */
[----:B------:R-:W-:-:S03]  /*2210*/  IMAD.MOV.U32 R17, RZ, RZ, R2 ;  /* 0x000000ffff117224 */ /* 0x000fc600078e0002 */
[----:B------:R-:W-:-:S07]  /*2220*/  IADD3 R16, R3, R7, RZ ;  /* 0x0000000703107210 */ /* 0x000fce0007ffe0ff */
.L_x_477:
[----:B------:R-:W-:Y:S01]  /*2230*/  ULDC.64 UR4, c[0x0][0x620] ;  /* 0x0001880000047ab9 */ /* 0x000fe20000000a00 */
[----:B------:R-:W-:Y:S01]  /*2240*/  IMAD.MOV.U32 R2, RZ, RZ, R17 ;  /* 0x000000ffff027224 */ /* 0x000fe200078e0011 */
[----:B------:R-:W0:Y:S01]  /*2250*/  LDC.64 R6, c[0x0][0x6f8] ;  /* 0x0001be00ff067b82 */ /* 0x000e220000000a00 */
[----:B------:R-:W-:Y:S02]  /*2260*/  IMAD R5, R5, UR4, RZ ;  /* 0x0000000405057c24 */ /* 0x000fe4000f8e02ff */
[----:B------:R-:W-:Y:S02]  /*2270*/  IMAD.MOV.U32 R3, RZ, RZ, R16 ;  /* 0x000000ffff037224 */ /* 0x000fe400078e0010 */
[C---:B------:R-:W-:Y:S02]  /*2280*/  IMAD R5, R14.reuse, UR5, R5 ;  /* 0x000000050e057c24 */ /* 0x040fe4000f8e0205 */
[----:B------:R-:W-:Y:S01]  /*2290*/  IMAD.WIDE.U32 R2, R14, UR4, R2 ;  /* 0x000000040e027c25 */ /* 0x000fe2000f8e0002 */
[----:B------:R-:W-:-:S02]  /*22a0*/  ULDC.64 UR4, c[0x0][0x550] ;  /* 0x0001540000047ab9 */ /* 0x000fc40000000a00 */
[----:B------:R-:W-:Y:S02]  /*22b0*/  LEA R4, P0, R2, UR4, 0x1 ;  /* 0x0000000402047c11 */ /* 0x000fe4000f8008ff */
[----:B------:R-:W-:-:S04]  /*22c0*/  IADD3 R3, R3, R5, RZ ;  /* 0x0000000503037210 */ /* 0x000fc80007ffe0ff */
        /* <DEDUP_REMOVED lines=18> */
[----:B------:R-:W-:-:S04]  /*23f0*/  LOP3.LUT R0, R5, R27, RZ, 0xfc, !PT ;  /* 0x0000001b05007212 */ /* 0x000fc800078efcff */
[----:B------:R-:W-:-:S13]  /*2400*/  ISETP.NE.U32.AND P0, PT, R0, RZ, PT ;  /* 0x000000ff0000720c */ /* 0x000fda0003f05070 */
[----:B------:R-:W-:Y:S05]  /*2410*/  @!P0 BRA `(.L_x_490) ;  /* 0x0000000000148947 */ /* 0x000fea0003800000 */
[----:B------:R-:W-:Y:S01]  /*2420*/  MOV R3, R21 ;  /* 0x0000001500037202 */ /* 0x000fe20000000f00 */
[----:B------:R-:W-:Y:S01]  /*2430*/  IMAD.MOV.U32 R2, RZ, RZ, R27 ;  /* 0x000000ffff027224 */ /* 0x000fe200078e001b */
[----:B------:R-:W-:-:S07]  /*2440*/  MOV R4, 0x2460 ;  /* 0x0000246000047802 */ /* 0x000fce0000000f00 */
[----:B------:R-:W-:Y:S05]  /*2450*/  CALL.REL.NOINC `($__internal_15_$__cuda_sm20_div_s64) ;  /* 0x0000000400dc7944 */ /* 0x000fea0003c00000 */
[----:B------:R-:W-:Y:S05]  /*2460*/  BRA `(.L_x_491) ;  /* 0x0000000000487947 */ /* 0x000fea0003800000 */
.L_x_490:
[----:B------:R-:W0:Y:S01]  /*2470*/  I2F.U32.RP R4, R21 ;  /* 0x0000001500047306 */ /* 0x000e220000209000 */
[----:B------:R-:W-:-:S07]  /*2480*/  ISETP.NE.U32.AND P2, PT, R21, RZ, PT ;  /* 0x000000ff1500720c */ /* 0x000fce0003f45070 */
[----:B0-----:R-:W0:Y:S02]  /*2490*/  MUFU.RCP R4, R4 ;  /* 0x0000000400047308 */ /* 0x001e240000001000 */
[----:B0-----:R-:W-:-:S06]  /*24a0*/  VIADD R2, R4, 0xffffffe ;  /* 0x0ffffffe04027836 */ /* 0x001fcc0000000000 */
[----:B------:R0:W1:Y:S02]  /*24b0*/  F2I.FTZ.U32.TRUNC.NTZ R3, R2 ;  /* 0x0000000200037305 */ /* 0x000064000021f000 */
[----:B0-----:R-:W-:Y:S01]  /*24c0*/  IMAD.MOV.U32 R2, RZ, RZ, RZ ;  /* 0x000000ffff027224 */ /* 0x001fe200078e00ff */
[----:B-1----:R-:W-:-:S05]  /*24d0*/  IADD3 R0, RZ, -R3, RZ ;  /* 0x80000003ff007210 */ /* 0x002fca0007ffe0ff */
[----:B------:R-:W-:-:S04]  /*24e0*/  IMAD R5, R0, R21, RZ ;  /* 0x0000001500057224 */ /* 0x000fc800078e02ff */
[----:B------:R-:W-:-:S06]  /*24f0*/  IMAD.HI.U32 R5, R3, R5, R2 ;  /* 0x0000000503057227 */ /* 0x000fcc00078e0002 */
[----:B------:R-:W-:-:S04]  /*2500*/  IMAD.HI.U32 R7, R5, R6, RZ ;  /* 0x0000000605077227 */ /* 0x000fc800078e00ff */
[----:B------:R-:W-:-:S04]  /*2510*/  IMAD.MOV R0, RZ, RZ, -R7 ;  /* 0x000000ffff007224 */ /* 0x000fc800078e0a07 */
[----:B------:R-:W-:-:S05]  /*2520*/  IMAD R6, R21, R0, R6 ;  /* 0x0000000015067224 */ /* 0x000fca00078e0206 */
[----:B------:R-:W-:-:S13]  /*2530*/  ISETP.GE.U32.AND P0, PT, R6, R21, PT ;  /* 0x000000150600720c */ /* 0x000fda0003f06070 */
[----:B------:R-:W-:Y:S01]  /*2540*/  @P0 IADD3 R6, R6, -R21, RZ ;  /* 0x8000001506060210 */ /* 0x000fe20007ffe0ff */
[----:B------:R-:W-:-:S03]  /*2550*/  @P0 VIADD R7, R7, 0x1 ;  /* 0x0000000107070836 */ /* 0x000fc60000000000 */
[----:B------:R-:W-:-:S13]  /*2560*/  ISETP.GE.U32.AND P1, PT, R6, R21, PT ;  /* 0x000000150600720c */ /* 0x000fda0003f26070 */
[----:B------:R-:W-:Y:S01]  /*2570*/  @P1 VIADD R7, R7, 0x1 ;  /* 0x0000000107071836 */ /* 0x000fe20000000000 */
[----:B------:R-:W-:-:S07]  /*2580*/  @!P2 LOP3.LUT R7, RZ, R21, RZ, 0x33, !PT ;  /* 0x00000015ff07a212 */ /* 0x000fce00078e33ff */
.L_x_491:
[----:B------:R-:W-:Y:S05]  /*2590*/  BSYNC B1 ;  /* 0x0000000000017941 */ /* 0x000fea0003800000 */
.L_x_489:
[----:B------:R-:W-:Y:S01]  /*25a0*/  ULDC.64 UR4, c[0x0][0x7e0] ;  /* 0x0001f80000047ab9 */ /* 0x000fe20000000a00 */
[----:B------:R-:W-:Y:S01]  /*25b0*/  S2UR UR7, SR_SWINHI ;  /* 0x00000000000779c3 */ /* 0x000fe20000002f00 */
[----:B------:R-:W-:Y:S01]  /*25c0*/  IMAD R5, R25, UR4, RZ ;  /* 0x0000000419057c24 */ /* 0x000fe2000f8e02ff */
[----:B------:R-:W-:Y:S01]  /*25d0*/  ULDC.64 UR10, c[0x0][0x6f0] ;  /* 0x0001bc00000a7ab9 */ /* 0x000fe20000000a00 */
[----:B------:R-:W-:-:S04]  /*25e0*/  IMAD.WIDE.U32 R2, R24, UR4, RZ ;  /* 0x0000000418027c25 */ /* 0x000fc8000f8e00ff */
[----:B------:R-:W-:Y:S01]  /*25f0*/  IMAD R5, R24, UR5, R5 ;  /* 0x0000000518057c24 */ /* 0x000fe2000f8e0205 */
[----:B------:R-:W-:Y:S02]  /*2600*/  ULDC.64 UR4, c[0x0][0x710] ;  /* 0x0001c40000047ab9 */ /* 0x000fe40000000a00 */
[----:B------:R-:W-:Y:S02]  /*2610*/  LEA R4, P0, R2, UR4, 0x1 ;  /* 0x0000000402047c11 */ /* 0x000fe4000f8008ff */
[----:B------:R-:W-:-:S04]  /*2620*/  IADD3 R3, R3, R5, RZ ;  /* 0x0000000503037210 */ /* 0x000fc80007ffe0ff */
[----:B------:R-:W-:Y:S01]  /*2630*/  LEA.HI.X R5, R2, UR5, R3, 0x1, P0 ;  /* 0x0000000502057c11 */ /* 0x000fe200080f0c03 */
[----:B------:R-:W0:Y:S01]  /*2640*/  S2UR UR5, SR_CgaCtaId ;  /* 0x00000000000579c3 */ /* 0x000e220000008800 */
[----:B------:R-:W-:Y:S02]  /*2650*/  SHF.R.S32.HI R0, RZ, 0x1f, R7 ;  /* 0x0000001fff007819 */ /* 0x000fe40000011407 */
[----:B------:R-:W-:Y:S01]  /*2660*/  ISETP.NE.U32.AND P0, PT, R7, UR10, PT ;  /* 0x0000000a07007c0c */ /* 0x000fe2000bf05070 */
[----:B------:R-:W-:Y:S01]  /*2670*/  UMOV UR4, 0x400 ;  /* 0x0000040000047882 */ /* 0x000fe20000000000 */
[----:B------:R1:W5:Y:S02]  /*2680*/  LDG.E.S16 R9, desc[UR8][R4.64] ;  /* 0x0000000804097981 */ /* 0x000364000c1e1700 */
[----:B------:R-:W-:-:S04]  /*2690*/  ISETP.NE.AND.EX P0, PT, R0, UR11, PT, P0 ;  /* 0x0000000b00007c0c */ /* 0x000fc8000bf05300 */
[----:B------:R-:W-:-:S05]  /*26a0*/  SEL R0, RZ, 0xffffffff, P0 ;  /* 0xffffffffff007807 */ /* 0x000fca0000000000 */
[----:B------:R-:W-:Y:S01]  /*26b0*/  IMAD.IADD R0, R7, 0x1, R0 ;  /* 0x0000000107007824 */ /* 0x000fe200078e0200 */
[----:B0-----:R-:W-:-:S07]  /*26c0*/  ULEA UR6, UR5, UR4, 0x18 ;  /* 0x0000000405067291 */ /* 0x001fce000f8ec03f */
[----:B------:R-:W-:Y:S01]  /*26d0*/  UMOV UR4, UR6 ;  /* 0x0000000600047c82 */ /* 0x000fe20008000000 */
[----:B------:R-:W-:Y:S01]  /*26e0*/  UMOV UR5, UR7 ;  /* 0x0000000700057c82 */ /* 0x000fe20008000000 */
[C---:B------:R-:W-:Y:S02]  /*26f0*/  LEA R3, R0.reuse, UR4, 0x1 ;  /* 0x0000000400037c11 */ /* 0x040fe4000f8e08ff */
[----:B------:R-:W-:Y:S02]  /*2700*/  LEA R0, R0, UR6, 0x1 ;  /* 0x0000000600007c11 */ /* 0x000fe4000f8e08ff */
[----:B------:R-:W-:-:S04]  /*2710*/  LOP3.LUT R3, R3, 0x2, RZ, 0xc0, !PT ;  /* 0x0000000203037812 */ /* 0x000fc800078ec0ff */
[----:B------:R-:W-:Y:S01]  /*2720*/  ISETP.NE.U32.AND P0, PT, R3, RZ, PT ;  /* 0x000000ff0300720c */ /* 0x000fe20003f05070 */
[----:B-1----:R-:W-:-:S03]  /*2730*/  IMAD.IADD R4, R0, 0x1, -R3 ;  /* 0x0000000100047824 */ /* 0x002fc600078e0a03 */
[----:B------:R-:W-:Y:S02]  /*2740*/  ISETP.NE.AND.EX P0, PT, RZ, RZ, PT, P0 ;  /* 0x000000ffff00720c */ /* 0x000fe40003f05300 */
[----:B------:R0:W1:Y:S11]  /*2750*/  LDS R2, [R4] ;  /* 0x0000000004027984 */ /* 0x0000760000000800 */
.L_x_492:
[----:B-1----:R-:W-:Y:S01]  /*2760*/  SHF.R.U32.HI R3, RZ, 0x10, R2 ;  /* 0x00000010ff037819 */ /* 0x002fe20000011602 */
[----:B------:R-:W-:Y:S05]  /*2770*/  YIELD ;  /* 0x0000000000007946 */ /* 0x000fea0003800000 */
[----:B------:R-:W-:Y:S02]  /*2780*/  SEL R3, R3, R2, P0 ;  /* 0x0000000203037207 */ /* 0x000fe40000000000 */
[----:B------:R-:W-:Y:S02]  /*2790*/  LOP3.LUT R5, R2, 0xffff0000, RZ, 0xc0, !PT ;  /* 0xffff000002057812 */ /* 0x000fe400078ec0ff */
[----:B------:R-:W-:-:S02]  /*27a0*/  PRMT R0, R3, 0x9910, RZ ;  /* 0x0000991003007816 */ /* 0x000fc400000000ff */
[----:B------:R-:W-:Y:S02]  /*27b0*/  LOP3.LUT R3, R2, 0xffff, RZ, 0xc0, !PT ;  /* 0x0000ffff02037812 */ /* 0x000fe400078ec0ff */
[----:B-----5:R-:W-:-:S04]  /*27c0*/  IADD3 R0, R9, R0, RZ ;  /* 0x0000000009007210 */ /* 0x020fc80007ffe0ff */
[C---:B------:R-:W-:Y:S02]  /*27d0*/  PRMT R3, R0.reuse, 0x1054, R3 ;  /* 0x0000105400037816 */ /* 0x040fe40000000003 */
[----:B------:R-:W-:-:S04]  /*27e0*/  LOP3.LUT R0, R0, 0xffff, RZ, 0xc0, !PT ;  /* 0x0000ffff00007812 */ /* 0x000fc800078ec0ff */
[----:B------:R-:W-:-:S06]  /*27f0*/  @!P0 LOP3.LUT R3, R0, R5, RZ, 0xfc, !PT ;  /* 0x0000000500038212 */ /* 0x000fcc00078efcff */
[----:B------:R-:W1:Y:S02]  /*2800*/  ATOMS.CAS R3, [R4], R2, R3 ;  /* 0x000000020403738d */ /* 0x000e640000000003 */
[----:B-1----:R-:W-:Y:S01]  /*2810*/  ISETP.NE.AND P1, PT, R2, R3, PT ;  /* 0x000000030200720c */ /* 0x002fe20003f25270 */
[----:B------:R-:W-:-:S12]  /*2820*/  IMAD.MOV.U32 R2, RZ, RZ, R3 ;  /* 0x000000ffff027224 */ /* 0x000fd800078e0003 */
[----:B------:R-:W-:Y:S05]  /*2830*/  @P1 BRA `(.L_x_492) ;  /* 0xfffffffc00c81947 */ /* 0x000fea000383ffff */
.L_x_488:
[----:B------:R-:W-:Y:S05]  /*2840*/  BSYNC B0 ;  /* 0x0000000000007941 */ /* 0x000fea0003800000 */
.L_x_487:
[----:B------:R-:W-:Y:S01]  /*2850*/  IADD3 R24, P0, R29, R24, RZ ;  /* 0x000000181d187210 */ /* 0x000fe20007f1e0ff */
[----:B------:R-:W-:-:S04]  /*2860*/  ULDC.64 UR4, c[0x0][0x708] ;  /* 0x0001c20000047ab9 */ /* 0x000fc80000000a00 */
[----:B------:R-:W-:Y:S01]  /*2870*/  IMAD.X R25, RZ, RZ, R25, P0 ;  /* 0x000000ffff197224 */ /* 0x000fe200000e0619 */
[----:B------:R-:W-:-:S04]  /*2880*/  ISETP.GE.U32.AND P0, PT, R24, UR4, PT ;  /* 0x0000000418007c0c */ /* 0x000fc8000bf06070 */
[----:B------:R-:W-:-:S13]  /*2890*/  ISETP.GE.AND.EX P0, PT, R25, UR5, PT, P0 ;  /* 0x0000000519007c0c */ /* 0x000fda000bf06300 */
[----:B------:R-:W-:Y:S05]  /*28a0*/  @!P0 BRA `(.L_x_493) ;  /* 0xffffffe0002c8947 */ /* 0x000fea000383ffff */
.L_x_454:
[----:B------:R-:W-:Y:S05]  /*28b0*/  WARPSYNC.ALL ;  /* 0x0000000000007948 */ /* 0x000fea0003800000 */
[----:B------:R-:W-:Y:S06]  /*28c0*/  BAR.SYNC.DEFER_BLOCKING 0x0 ;  /* 0x0000000000007b1d */ /* 0x000fec0000010000 */
[----:B------:R-:W-:-:S02]  /*28d0*/  ULDC.64 UR4, c[0x0][0x218] ;  /* 0x0000860000047ab9 */ /* 0x000fc40000000a00 */
[----:B------:R-:W-:-:S04]  /*28e0*/  ISETP.GE.U32.AND P0, PT, R33, UR4, PT ;  /* 0x0000000421007c0c */ /* 0x000fc8000bf06070 */
[----:B------:R-:W-:-:S13]  /*28f0*/  ISETP.GE.AND.EX P0, PT, RZ, UR5, PT, P0 ;  /* 0x00000005ff007c0c */ /* 0x000fda000bf06300 */
[----:B------:R-:W-:Y:S05]  /*2900*/  @P0 EXIT ;  /* 0x000000000000094d */ /* 0x000fea0003800000 */
[----:B------:R-:W1:Y:S01]  /*2910*/  S2UR UR5, SR_CgaCtaId ;  /* 0x00000000000579c3 */ /* 0x000e620000008800 */
[----:B------:R-:W-:Y:S01]  /*2920*/  HFMA2.MMA R6, -RZ, RZ, 0, 0 ;  /* 0x00000000ff067435 */ /* 0x000fe200000001ff */
[----:B------:R-:W-:Y:S02]  /*2930*/  UMOV UR4, 0x400 ;  /* 0x0000040000047882 */ /* 0x000fe40000000000 */
[----:B-1----:R-:W-:-:S12]  /*2940*/  ULEA UR4, UR5, UR4, 0x18 ;  /* 0x0000000405047291 */ /* 0x002fd8000f8ec03f */
.L_x_496:
[----:B------:R-:W1:Y:S01]  /*2950*/  LDC.64 R10, c[0x0][0x210] ;  /* 0x00008400ff0a7b82 */ /* 0x000e620000000a00 */
[----:B------:R-:W-:Y:S02]  /*2960*/  ULDC.64 UR6, c[0x0][0x2e0] ;  /* 0x0000b80000067ab9 */ /* 0x000fe40000000a00 */
[----:B------:R-:W-:-:S04]  /*2970*/  IMAD.WIDE.U32 R2, R33, UR6, RZ ;  /* 0x0000000621027c25 */ /* 0x000fc8000f8e00ff */
[----:B------:R-:W-:Y:S02]  /*2980*/  IMAD R0, R6, UR6, RZ ;  /* 0x0000000606007c24 */ /* 0x000fe4000f8e02ff */
[----:B------:R-:W-:Y:S02]  /*2990*/  IMAD.SHL.U32 R7, R2, 0x2, RZ ;  /* 0x0000000202077824 */ /* 0x000fe400078e00ff */
[----:B------:R-:W-:Y:S01]  /*29a0*/  IMAD R9, R33, UR7, R0 ;  /* 0x0000000721097c24 */ /* 0x000fe2000f8e0200 */
[----:B------:R-:W-:-:S04]  /*29b0*/  ULDC.64 UR6, c[0x0][0x218] ;  /* 0x0000860000067ab9 */ /* 0x000fc80000000a00 */
[----:B------:R-:W-:-:S04]  /*29c0*/  IADD3 R3, R3, R9, RZ ;  /* 0x0000000903037210 */ /* 0x000fc80007ffe0ff */
[----:B------:R-:W-:Y:S01]  /*29d0*/  SHF.L.U64.HI R0, R2, 0x1, R3 ;  /* 0x0000000102007819 */ /* 0x000fe20000010203 */
[----:B-1----:R-:W-:-:S05]  /*29e0*/  IMAD.IADD R5, R7, 0x1, R10 ;  /* 0x0000000107057824 */ /* 0x002fca00078e020a */
[----:B------:R-:W-:-:S04]  /*29f0*/  LOP3.LUT R5, R5, 0x2, RZ, 0xc0, !PT ;  /* 0x0000000205057812 */ /* 0x000fc800078ec0ff */
[----:B------:R-:W-:-:S04]  /*2a00*/  IADD3 R2, P0, P1, -R5, R10, R7 ;  /* 0x0000000a05027210 */ /* 0x000fc8000791e107 */
[----:B------:R-:W-:-:S05]  /*2a10*/  IADD3.X R3, R11, -0x1, R0, P0, P1 ;  /* 0xffffffff0b037810 */ /* 0x000fca00007e2400 */
[----:B0-----:R0:W5:Y:S01]  /*2a20*/  LDG.E R4, desc[UR8][R2.64] ;  /* 0x0000000802047981 */ /* 0x001162000c1e1900 */
        /* <DEDUP_REMOVED lines=9> */
.L_x_495:
[----:B-----5:R-:W-:Y:S01]  /*2ac0*/  SHF.R.U32.HI R5, RZ, 0x10, R4 ;  /* 0x00000010ff057819 */ /* 0x020fe20000011604 */
[----:B------:R-:W-:Y:S05]  /*2ad0*/  YIELD ;  /* 0x0000000000007946 */ /* 0x000fea0003800000 */
[----:B------:R-:W-:Y:S02]  /*2ae0*/  SEL R5, R5, R4, P1 ;  /* 0x0000000405057207 */ /* 0x000fe40000800000 */
[----:B------:R-:W-:Y:S02]  /*2af0*/  LOP3.LUT R7, R4, 0xffff0000, RZ, 0xc0, !PT ;  /* 0xffff000004077812 */ /* 0x000fe400078ec0ff */
[----:B0-----:R-:W-:-:S02]  /*2b00*/  PRMT R0, R5, 0x9910, RZ ;  /* 0x0000991005007816 */ /* 0x001fc400000000ff */
[----:B------:R-:W-:-:S03]  /*2b10*/  LOP3.LUT R5, R4, 0xffff, RZ, 0xc0, !PT ;  /* 0x0000ffff04057812 */ /* 0x000fc600078ec0ff */
[----:B-1----:R-:W-:-:S05]  /*2b20*/  IMAD.IADD R0, R9, 0x1, R0 ;  /* 0x0000000109007824 */ /* 0x002fca00078e0200 */
[C---:B------:R-:W-:Y:S02]  /*2b30*/  PRMT R5, R0.reuse, 0x1054, R5 ;  /* 0x0000105400057816 */ /* 0x040fe40000000005 */
[----:B------:R-:W-:-:S04]  /*2b40*/  LOP3.LUT R0, R0, 0xffff, RZ, 0xc0, !PT ;  /* 0x0000ffff00007812 */ /* 0x000fc800078ec0ff */
[----:B------:R-:W-:-:S06]  /*2b50*/  @!P1 LOP3.LUT R5, R0, R7, RZ, 0xfc, !PT ;  /* 0x0000000700059212 */ /* 0x000fcc00078efcff */
[----:B------:R-:W2:Y:S02]  /*2b60*/  ATOMG.E.CAS.STRONG.GPU PT, R5, [R2], R4, R5 ;  /* 0x00000004020573a9 */ /* 0x000ea400001ee105 */
[-C--:B--2---:R-:W-:Y:S02]  /*2b70*/  ISETP.NE.AND P2, PT, R4, R5.reuse, PT ;  /* 0x000000050400720c */ /* 0x084fe40003f45270 */
[----:B------:R-:W-:-:S11]  /*2b80*/  MOV R4, R5 ;  /* 0x0000000500047202 */ /* 0x000fd60000000f00 */
[----:B------:R-:W-:Y:S05]  /*2b90*/  @P2 BRA `(.L_x_495) ;  /* 0xfffffffc00c82947 */ /* 0x000fea000383ffff */
[----:B------:R-:W-:Y:S05]  /*2ba0*/  BSYNC B0 ;  /* 0x0000000000007941 */ /* 0x000fea0003800000 */
.L_x_494:
[----:B------:R-:W-:Y:S05]  /*2bb0*/  @!P0 BRA `(.L_x_496) ;  /* 0xfffffffc00648947 */ /* 0x000fea000383ffff */
[----:B------:R-:W-:Y:S05]  /*2bc0*/  EXIT ;  /* 0x000000000000794d */ /* 0x000fea0003800000 */
        .weak           $__internal_15_$__cuda_sm20_div_s64
        .type           $__internal_15_$__cuda_sm20_div_s64,@function
        .size           $__internal_15_$__cuda_sm20_div_s64,(.L_x_3545 - $__internal_15_$__cuda_sm20_div_s64)
$__internal_15_$__cuda_sm20_div_s64:
        /* <DEDUP_REMOVED lines=21> */
[----:B------:R-:W-:Y:S01]  /*2d20*/  IADD3 R19, P3, R18, R19, RZ ;  /* 0x0000001312137210 */ /* 0x000fe20007f7e0ff */
[----:B------:R-:W-:-:S04]  /*2d30*/  IMAD.X R7, R7, 0x1, R9, P0 ;  /* 0x0000000107077824 */ /* 0x000fc800000e0609 */
[----:B------:R-:W-:Y:S01]  /*2d40*/  IMAD.WIDE.U32 R8, R19, R10, RZ ;  /* 0x0000000a13087225 */ /* 0x000fe200078e00ff */
[----:B------:R-:W-:-:S03]  /*2d50*/  IADD3.X R7, RZ, RZ, R7, P3, P1 ;  /* 0x000000ffff077210 */ /* 0x000fc60001fe2407 */
[----:B------:R-:W-:Y:S01]  /*2d60*/  IMAD R18, R19, R11, R9 ;  /* 0x0000000b13127224 */ /* 0x000fe200078e0209 */
[----:B------:R-:W-:-:S03]  /*2d70*/  IADD3 R9, P0, RZ, -R8, RZ ;  /* 0x80000008ff097210 */ /* 0x000fc60007f1e0ff */
[----:B------:R-:W-:Y:S02]  /*2d80*/  IMAD R8, R7, R10, R18 ;  /* 0x0000000a07087224 */ /* 0x000fe400078e0212 */
[----:B------:R-:W-:-:S03]  /*2d90*/  IMAD.HI.U32 R18, R19, R9, RZ ;  /* 0x0000000913127227 */ /* 0x000fc600078e00ff */
[----:B------:R-:W-:-:S05]  /*2da0*/  IADD3.X R8, RZ, ~R8, RZ, P0, !PT ;  /* 0x80000008ff087210 */ /* 0x000fca00007fe4ff */
[----:B------:R-:W-:-:S04]  /*2db0*/  IMAD.WIDE.U32 R18, P0, R19, R8, R18 ;  /* 0x0000000813127225 */ /* 0x000fc80007800012 */
[----:B------:R-:W-:Y:S01]  /*2dc0*/  IMAD.HI.U32 R9, P1, R7, R9, R18 ;  /* 0x0000000907097227 */ /* 0x000fe20007820012 */
[----:B------:R-:W-:-:S03]  /*2dd0*/  IADD3 R19, P5, RZ, -R6, RZ ;  /* 0x80000006ff137210 */ /* 0x000fc60007fbe0ff */
[----:B------:R-:W-:Y:S01]  /*2de0*/  IMAD R18, R7, R8, RZ ;  /* 0x0000000807127224 */ /* 0x000fe200078e02ff */
[----:B------:R-:W-:Y:S01]  /*2df0*/  SEL R19, R19, R6, !P4 ;  /* 0x0000000613137207 */ /* 0x000fe20006000000 */
[----:B------:R-:W-:-:S03]  /*2e00*/  IMAD.HI.U32 R8, R7, R8, RZ ;  /* 0x0000000807087227 */ /* 0x000fc600078e00ff */
[----:B------:R-:W-:Y:S01]  /*2e10*/  IADD3 R18, P3, R18, R9, RZ ;  /* 0x0000000912127210 */ /* 0x000fe20007f7e0ff */
[----:B------:R-:W-:Y:S01]  /*2e20*/  IMAD.X R6, RZ, RZ, ~R5, P5 ;  /* 0x000000ffff067224 */ /* 0x000fe200028e0e05 */
[----:B------:R-:W-:Y:S01]  /*2e30*/  HFMA2.MMA R9, -RZ, RZ, 0, 0 ;  /* 0x00000000ff097435 */ /* 0x000fe200000001ff */
[----:B------:R-:W-:Y:S02]  /*2e40*/  IMAD.X R7, R8, 0x1, R7, P0 ;  /* 0x0000000108077824 */ /* 0x000fe400000e0607 */
[----:B------:R-:W-:Y:S01]  /*2e50*/  IMAD.HI.U32 R8, R18, R19, RZ ;  /* 0x0000001312087227 */ /* 0x000fe200078e00ff */
[----:B------:R-:W-:Y:S02]  /*2e60*/  SEL R6, R6, R5, !P4 ;  /* 0x0000000506067207 */ /* 0x000fe40006000000 */
[----:B------:R-:W-:-:S03]  /*2e70*/  IADD3.X R7, RZ, RZ, R7, P3, P1 ;  /* 0x000000ffff077210 */ /* 0x000fc60001fe2407 */
[----:B------:R-:W-:-:S04]  /*2e80*/  IMAD.WIDE.U32 R8, R18, R6, R8 ;  /* 0x0000000612087225 */ /* 0x000fc800078e0008 */
[C---:B------:R-:W-:Y:S02]  /*2e90*/  IMAD R18, R7.reuse, R6, RZ ;  /* 0x0000000607127224 */ /* 0x040fe400078e02ff */
[----:B------:R-:W-:-:S04]  /*2ea0*/  IMAD.HI.U32 R9, P0, R7, R19, R8 ;  /* 0x0000001307097227 */ /* 0x000fc80007800008 */
[----:B------:R-:W-:Y:S01]  /*2eb0*/  IMAD.HI.U32 R8, R7, R6, RZ ;  /* 0x0000000607087227 */ /* 0x000fe200078e00ff */
[----:B------:R-:W-:-:S03]  /*2ec0*/  IADD3 R7, P1, R18, R9, RZ ;  /* 0x0000000912077210 */ /* 0x000fc60007f3e0ff */
[----:B------:R-:W-:Y:S02]  /*2ed0*/  IMAD.X R18, RZ, RZ, R8, P0 ;  /* 0x000000ffff127224 */ /* 0x000fe400000e0608 */
        /* <DEDUP_REMOVED lines=8> */
[----:B------:R-:W-:-:S03]  /*2f60*/  ISETP.GE.U32.AND.EX P0, PT, R6, R11, PT, P0 ;  /* 0x0000000b0600720c */ /* 0x000fc60003f06100 */
[----:B------:R-:W-:Y:S01]  /*2f70*/  IMAD.X R9, R6, 0x1, ~R11, P1 ;  /* 0x0000000106097824 */ /* 0x000fe200008e0e0b */
[----:B------:R-:W-:Y:S02]  /*2f80*/  IADD3 R20, P1, R7, 0x1, RZ ;  /* 0x0000000107147810 */ /* 0x000fe40007f3e0ff */
[----:B------:R-:W-:Y:S02]  /*2f90*/  SEL R19, R19, R8, P0 ;  /* 0x0000000813137207 */ /* 0x000fe40000000000 */
[----:B------:R-:W-:Y:S01]  /*2fa0*/  SEL R9, R9, R6, P0 ;  /* 0x0000000609097207 */ /* 0x000fe20000000000 */
[----:B------:R-:W-:Y:S01]  /*2fb0*/  IMAD.X R6, RZ, RZ, R18, P1 ;  /* 0x000000ffff067224 */ /* 0x000fe200008e0612 */
        /* <DEDUP_REMOVED lines=9> */
[C---:B------:R-:W-:Y:S02]  /*3050*/  LOP3.LUT R7, R2.reuse, R5, RZ, 0x3c, !PT ;  /* 0x0000000502077212 */ /* 0x040fe400078e3cff */
[----:B------:R-:W-:Y:S01]  /*3060*/  ISETP.NE.U32.AND P0, PT, R3, RZ, PT ;  /* 0x000000ff0300720c */ /* 0x000fe20003f05070 */
[----:B------:R-:W-:Y:S01]  /*3070*/  IMAD.X R3, RZ, RZ, ~R8, P3 ;  /* 0x000000ffff037224 */ /* 0x000fe200018e0e08 */
[----:B------:R-:W-:Y:S02]  /*3080*/  ISETP.GE.AND P1, PT, R7, RZ, PT ;  /* 0x000000ff0700720c */ /* 0x000fe40003f26270 */
[----:B------:R-:W-:Y:S01]  /*3090*/  ISETP.NE.AND.EX P0, PT, R2, RZ, PT, P0 ;  /* 0x000000ff0200720c */ /* 0x000fe20003f05300 */
[----:B------:R-:W-:Y:S01]  /*30a0*/  IMAD.MOV.U32 R2, RZ, RZ, R4 ;  /* 0x000000ffff027224 */ /* 0x000fe200078e0004 */
[----:B------:R-:W-:Y:S02]  /*30b0*/  SEL R3, R3, R8, !P1 ;  /* 0x0000000803037207 */ /* 0x000fe40004800000 */
[----:B------:R-:W-:-:S02]  /*30c0*/  SEL R7, R9, R6, !P1 ;  /* 0x0000000609077207 */ /* 0x000fc40004800000 */
[----:B------:R-:W-:Y:S02]  /*30d0*/  SEL R6, R3, 0xffffffff, P0 ;  /* 0xffffffff03067807 */ /* 0x000fe40000000000 */
[----:B------:R-:W-:Y:S02]  /*30e0*/  MOV R3, 0x0 ;  /* 0x0000000000037802 */ /* 0x000fe40000000f00 */
[----:B------:R-:W-:Y:S02]  /*30f0*/  SEL R7, R7, 0xffffffff, P0 ;  /* 0xffffffff07077807 */ /* 0x000fe40000000000 */
[----:B------:R-:W-:Y:S05]  /*3100*/  RET.REL.NODEC R2 `(_ZN2at4cuda17kernelHistogram1DIsslLi1ELi2ELin1ELNS0_23CUDAHistogramMemoryTypeE0EZNS0_21CUDA_tensor_histogramIssLb0EEEbNS_6TensorES4_S4_lNS_14AccumulateTypeIT0_Lb1EE4typeES8_NS0_13TensorArgTypeES9_S9_EUllE_EEvNS0_6detail10TensorInfoIT_T1_EESF_NSC_IKS6_SE_EElS8_S8_SE_T6_) ;  /* 0xffffffcc02bc7950 */ /* 0x000fea0003c3ffff */
.L_x_497:
        /* <DEDUP_REMOVED lines=15> */
.L_x_3545:


//--------------------- .text._ZN2at4cuda17kernelHistogram1DIiilLi1ELi2ELin1ELNS0_23CUDAHistogramMemoryTypeE1EZNS0_21CUDA_tensor_histogramIiiLb0EEEbNS_6TensorES4_S4_lNS_14AccumulateTypeIT0_Lb1EE4typeES8_NS0_13TensorArgTypeES9_S9_EUllE0_EEvNS0_6detail10TensorInfoIT_T1_EESF_NSC_IKS6_SE_EElS8_S8_SE_T6_ --------------------------
	.section	.text._ZN2at4cuda17kernelHistogram1DIiilLi1ELi2ELin1ELNS0_23CUDAHistogramMemoryTypeE1EZNS0_21CUDA_tensor_histogramIiiLb0EEEbNS_6TensorES4_S4_lNS_14AccumulateTypeIT0_Lb1EE4typeES8_NS0_13TensorArgTypeES9_S9_EUllE0_EEvNS0_6detail10TensorInfoIT_T1_EESF_NSC_IKS6_SE_EElS8_S8_SE_T6_,"ax",@progbits
	.align	128
        .global         _ZN2at4cuda17kernelHistogram1DIiilLi1ELi2ELin1ELNS0_23CUDAHistogramMemoryTypeE1EZNS0_21CUDA_tensor_histogramIiiLb0EEEbNS_6TensorES4_S4_lNS_14AccumulateTypeIT0_Lb1EE4typeES8_NS0_13TensorArgTypeES9_S9_EUllE0_EEvNS0_6detail10TensorInfoIT_T1_EESF_NSC_IKS6_SE_EElS8_S8_SE_T6_
        .type           _ZN2at4cuda17kernelHistogram1DIiilLi1ELi2ELin1ELNS0_23CUDAHistogramMemoryTypeE1EZNS0_21CUDA_tensor_histogramIiiLb0EEEbNS_6TensorES4_S4_lNS_14AccumulateTypeIT0_Lb1EE4typeES8_NS0_13TensorArgTypeES9_S9_EUllE0_EEvNS0_6detail10TensorInfoIT_T1_EESF_NSC_IKS6_SE_EElS8_S8_SE_T6_,@function
        .size           _ZN2at4cuda17kernelHistogram1DIiilLi1ELi2ELin1ELNS0_23CUDAHistogramMemoryTypeE1EZNS0_21CUDA_tensor_histogramIiiLb0EEEbNS_6TensorES4_S4_lNS_14AccumulateTypeIT0_Lb1EE4typeES8_NS0_13TensorArgTypeES9_S9_EUllE0_EEvNS0_6detail10TensorInfoIT_T1_EESF_NSC_IKS6_SE_EElS8_S8_SE_T6_,(.L_x_3546 - _ZN2at4cuda17kernelHistogram1DIiilLi1ELi2ELin1ELNS0_23CUDAHistogramMemoryTypeE1EZNS0_21CUDA_tensor_histogramIiiLb0EEEbNS_6TensorES4_S4_lNS_14AccumulateTypeIT0_Lb1EE4typeES8_NS0_13TensorArgTypeES9_S9_EUllE0_EEvNS0_6detail10TensorInfoIT_T1_EESF_NSC_IKS6_SE_EElS8_S8_SE_T6_)
        .other          _ZN2at4cuda17kernelHistogram1DIiilLi1ELi2ELin1ELNS0_23CUDAHistogramMemoryTypeE1EZNS0_21CUDA_tensor_histogramIiiLb0EEEbNS_6TensorES4_S4_lNS_14AccumulateTypeIT0_Lb1EE4typeES8_NS0_13TensorArgTypeES9_S9_EUllE0_EEvNS0_6detail10TensorInfoIT_T1_EESF_NSC_IKS6_SE_EElS8_S8_SE_T6_,@"STO_CUDA_ENTRY STV_DEFAULT"
_ZN2at4cuda17kernelHistogram1DIiilLi1ELi2ELin1ELNS0_23CUDAHistogramMemoryTypeE1EZNS0_21CUDA_tensor_histogramIiiLb0EEEbNS_6TensorES4_S4_lNS_14AccumulateTypeIT0_Lb1EE4typeES8_NS0_13TensorArgTypeES9_S9_EUllE0_EEvNS0_6detail10TensorInfoIT_T1_EESF_NSC_IKS6_SE_EElS8_S8_SE_T6_:
.text._ZN2at4cuda17kernelHistogram1DIiilLi1ELi2ELin1ELNS0_23CUDAHistogramMemoryTypeE1EZNS0_21CUDA_tensor_histogramIiiLb0EEEbNS_6TensorES4_S4_lNS_14AccumulateTypeIT0_Lb1EE4typeES8_NS0_13TensorArgTypeES9_S9_EUllE0_EEvNS0_6detail10TensorInfoIT_T1_EESF_NSC_IKS6_SE_EElS8_S8_SE_T6_:
        /* <DEDUP_REMOVED lines=12> */
[----:B------:R-:W-:Y:S01]  /*00c0*/  IMAD.MOV.U32 R2, RZ, RZ, RZ ;  /* 0x000000ffff027224 */ /* 0x000fe200078e00ff */
[----:B------:R-:W-:-:S04]  /*00d0*/  UIADD3 UR6, UP0, UR6, -UR8, URZ ;  /* 0x8000000806067290 */ /* 0x000fc8000ff1e03f */
[----:B------:R-:W-:-:S03]  /*00e0*/  UIADD3.X UR7, UR7, ~UR9, URZ, UP0, !UPT ;  /* 0x8000000907077290 */ /* 0x000fc600087fe43f */
[----:B------:R-:W-:Y:S01]  /*00f0*/  ULDC.64 UR8, c[0x0][0x208] ;  /* 0x0000820000087ab9 */ /* 0x000fe20000000a00 */
[----:B0-----:R-:W-:-:S13]  /*0100*/  ISETP.GT.AND P0, PT, R4, 0x1, PT ;  /* 0x000000010400780c */ /* 0x001fda0003f04270 */
[----:B------:R-:W-:Y:S05]  /*0110*/  @P0 BRA `(.L_x_498) ;  /* 0x0000000400480947 */ /* 0x000fea0003800000 */
[----:B------:R-:W0:Y:S01]  /*0120*/  LDC.64 R10, c[0x0][0x6f8] ;  /* 0x0001be00ff0a7b82 */ /* 0x000e220000000a00 */
[----:B------:R-:W-:Y:S01]  /*0130*/  BSSY B0, `(.L_x_499) ;  /* 0x000004f000007945 */ /* 0x000fe20003800000 */
[----:B------:R-:W-:Y:S01]  /*0140*/  ULDC UR5, c[0x0][0xc] ;  /* 0x0000030000057ab9 */ /* 0x000fe20000000800 */
[----:B------:R-:W-:Y:S01]  /*0150*/  ULDC.64 UR14, c[0x0][0x6f0] ;  /* 0x0001bc00000e7ab9 */ /* 0x000fe20000000a00 */
[----:B------:R-:W-:Y:S01]  /*0160*/  UIMAD UR4, UR4, UR5, URZ ;  /* 0x00000005040472a4 */ /* 0x000fe2000f8e023f */
[----:B------:R-:W-:Y:S01]  /*0170*/  ULDC.64 UR20, c[0x0][0x700] ;  /* 0x0001c00000147ab9 */ /* 0x000fe20000000a00 */
[----:B------:R-:W-:Y:S01]  /*0180*/  ULDC.64 UR22, c[0x0][0x708] ;  /* 0x0001c20000167ab9 */ /* 0x000fe20000000a00 */
[----:B------:R-:W-:Y:S01]  /*0190*/  ULDC.64 UR10, c[0x0][0x620] ;  /* 0x00018800000a7ab9 */ /* 0x000fe20000000a00 */
[----:B------:R-:W-:Y:S01]  /*01a0*/  ULDC.64 UR12, c[0x0][0x550] ;  /* 0x00015400000c7ab9 */ /* 0x000fe20000000a00 */
[----:B------:R-:W-:Y:S01]  /*01b0*/  ULDC.64 UR16, c[0x0][0x2e0] ;  /* 0x0000b80000107ab9 */ /* 0x000fe20000000a00 */
[----:B------:R-:W-:-:S06]  /*01c0*/  ULDC.64 UR18, c[0x0][0x210] ;  /* 0x0000840000127ab9 */ /* 0x000fcc0000000a00 */
.L_x_505:
[----:B0-----:R-:W-:Y:S02]  /*01d0*/  IMAD R3, R2, UR10, RZ ;  /* 0x0000000a02037c24 */ /* 0x001fe4000f8e02ff */
[----:B------:R-:W-:-:S04]  /*01e0*/  IMAD.WIDE.U32 R4, R0, UR10, RZ ;  /* 0x0000000a00047c25 */ /* 0x000fc8000f8e00ff */
[----:B------:R-:W-:Y:S01]  /*01f0*/  IMAD R3, R0, UR11, R3 ;  /* 0x0000000b00037c24 */ /* 0x000fe2000f8e0203 */
[----:B------:R-:W-:-:S03]  /*0200*/  LEA R6, P0, R4, UR12, 0x2 ;  /* 0x0000000c04067c11 */ /* 0x000fc6000f8010ff */
[----:B------:R-:W-:-:S05]  /*0210*/  IMAD.IADD R3, R5, 0x1, R3 ;  /* 0x0000000105037824 */ /* 0x000fca00078e0203 */
[----:B------:R-:W-:-:S06]  /*0220*/  LEA.HI.X R7, R4, UR13, R3, 0x2, P0 ;  /* 0x0000000d04077c11 */ /* 0x000fcc00080f1403 */
[----:B------:R-:W0:Y:S01]  /*0230*/  LDG.E R7, desc[UR8][R6.64] ;  /* 0x0000000806077981 */ /* 0x000e22000c1e1900 */
[----:B------:R-:W-:Y:S01]  /*0240*/  IADD3 R0, P0, R0, UR4, RZ ;  /* 0x0000000400007c10 */ /* 0x000fe2000ff1e0ff */
[----:B------:R-:W-:Y:S05]  /*0250*/  YIELD ;  /* 0x0000000000007946 */ /* 0x000fea0003800000 */
[----:B------:R-:W-:Y:S01]  /*0260*/  IADD3.X R2, RZ, R2, RZ, P0, !PT ;  /* 0x00000002ff027210 */ /* 0x000fe200007fe4ff */
[----:B------:R-:W-:Y:S01]  /*0270*/  BSSY B1, `(.L_x_500) ;  /* 0x0000039000017945 */ /* 0x000fe20003800000 */
[----:B------:R-:W-:-:S04]  /*0280*/  ISETP.GE.U32.AND P0, PT, R0, UR22, PT ;  /* 0x0000001600007c0c */ /* 0x000fc8000bf06070 */
[----:B------:R-:W-:Y:S02]  /*0290*/  ISETP.GE.AND.EX P0, PT, R2, UR23, PT, P0 ;  /* 0x0000001702007c0c */ /* 0x000fe4000bf06300 */
[C---:B0-----:R-:W-:Y:S02]  /*02a0*/  ISETP.GE.U32.AND P1, PT, R7.reuse, R10, PT ;  /* 0x0000000a0700720c */ /* 0x041fe40003f26070 */
[----:B------:R-:W-:Y:S02]  /*02b0*/  SHF.R.S32.HI R4, RZ, 0x1f, R7 ;  /* 0x0000001fff047819 */ /* 0x000fe40000011407 */
[----:B------:R-:W-:Y:S02]  /*02c0*/  ISETP.GT.U32.AND P2, PT, R7, UR20, PT ;  /* 0x0000001407007c0c */ /* 0x000fe4000bf44070 */
[----:B------:R-:W-:-:S04]  /*02d0*/  ISETP.GE.AND.EX P1, PT, R4, R11, PT, P1 ;  /* 0x0000000b0400720c */ /* 0x000fc80003f26310 */
[----:B------:R-:W-:-:S13]  /*02e0*/  ISETP.GT.OR.EX P1, PT, R4, UR21, !P1, P2 ;  /* 0x0000001504007c0c */ /* 0x000fda000cf24720 */
[----:B------:R-:W-:Y:S05]  /*02f0*/  @P1 BRA `(.L_x_501) ;  /* 0x0000000000c01947 */ /* 0x000fea0003800000 */
[----:B------:R-:W-:Y:S01]  /*0300*/  IADD3 R3, P1, R7, -R10, RZ ;  /* 0x8000000a07037210 */ /* 0x000fe20007f3e0ff */
[----:B------:R-:W-:Y:S04]  /*0310*/  BSSY B2, `(.L_x_502) ;  /* 0x0000020000027945 */ /* 0x000fe80003800000 */
        /* <DEDUP_REMOVED lines=8> */
[----:B------:R-:W-:Y:S01]  /*03a0*/  MOV R5, UR6 ;  /* 0x0000000600057c02 */ /* 0x000fe20008000f00 */
[----:B------:R-:W-:Y:S01]  /*03b0*/  IMAD.U32 R4, RZ, RZ, UR7 ;  /* 0x00000007ff047e24 */ /* 0x000fe2000f8e00ff */
[----:B------:R-:W-:-:S07]  /*03c0*/  MOV R3, 0x3e0 ;  /* 0x000003e000037802 */ /* 0x000fce0000000f00 */
[----:B------:R-:W-:Y:S05]  /*03d0*/  CALL.REL.NOINC `($__internal_16_$__cuda_sm20_div_s64) ;  /* 0x0000002000047944 */ /* 0x000fea0003c00000 */
[----:B------:R-:W-:Y:S05]  /*03e0*/  BRA `(.L_x_504) ;  /* 0x0000000000487947 */ /* 0x000fea0003800000 */
.L_x_503:
        /* <DEDUP_REMOVED lines=18> */
.L_x_504:
[----:B------:R-:W-:Y:S05]  /*0510*/  BSYNC B2 ;  /* 0x0000000000027941 */ /* 0x000fea0003800000 */
.L_x_502:
[----:B------:R-:W-:Y:S02]  /*0520*/  ISETP.NE.U32.AND P1, PT, R6, UR14, PT ;  /* 0x0000000e06007c0c */ /* 0x000fe4000bf25070 */
[----:B------:R-:W-:-:S04]  /*0530*/  SHF.R.S32.HI R3, RZ, 0x1f, R6 ;  /* 0x0000001fff037819 */ /* 0x000fc80000011406 */
[----:B------:R-:W-:-:S04]  /*0540*/  ISETP.NE.AND.EX P1, PT, R3, UR15, PT, P1 ;  /* 0x0000000f03007c0c */ /* 0x000fc8000bf25310 */
[----:B------:R-:W-:-:S04]  /*0550*/  SEL R4, RZ, 0xffffffff, P1 ;  /* 0xffffffffff047807 */ /* 0x000fc80000800000 */
[----:B------:R-:W-:-:S04]  /*0560*/  IADD3 R6, P1, R6, R4, RZ ;  /* 0x0000000406067210 */ /* 0x000fc80007f3e0ff */
[----:B------:R-:W-:Y:S01]  /*0570*/  IADD3.X R3, R3, R4, RZ, P1, !PT ;  /* 0x0000000403037210 */ /* 0x000fe20000ffe4ff */
[----:B------:R-:W-:-:S04]  /*0580*/  IMAD.WIDE.U32 R4, R6, UR16, RZ ;  /* 0x0000001006047c25 */ /* 0x000fc8000f8e00ff */
[----:B------:R-:W-:-:S04]  /*0590*/  IMAD R3, R3, UR16, RZ ;  /* 0x0000001003037c24 */ /* 0x000fc8000f8e02ff */
[----:B------:R-:W-:Y:S01]  /*05a0*/  IMAD R3, R6, UR17, R3 ;  /* 0x0000001106037c24 */ /* 0x000fe2000f8e0203 */
[----:B------:R-:W-:-:S03]  /*05b0*/  LEA R6, P1, R4, UR18, 0x2 ;  /* 0x0000001204067c11 */ /* 0x000fc6000f8210ff */
[----:B------:R-:W-:-:S05]  /*05c0*/  IMAD.IADD R3, R5, 0x1, R3 ;  /* 0x0000000105037824 */ /* 0x000fca00078e0203 */
[----:B------:R-:W-:Y:S01]  /*05d0*/  LEA.HI.X R7, R4, UR19, R3, 0x2, P1 ;  /* 0x0000001304077c11 */ /* 0x000fe200088f1403 */
[----:B------:R-:W-:-:S05]  /*05e0*/  IMAD.MOV.U32 R3, RZ, RZ, 0x1 ;  /* 0x00000001ff037424 */ /* 0x000fca00078e00ff */
[----:B------:R0:W-:Y:S02]  /*05f0*/  REDG.E.ADD.STRONG.GPU desc[UR8][R6.64], R3 ;  /* 0x000000030600798e */ /* 0x0001e4000c10e188 */
.L_x_501:
[----:B------:R-:W-:Y:S05]  /*0600*/  BSYNC B1 ;  /* 0x0000000000017941 */ /* 0x000fea0003800000 */
.L_x_500:
[----:B------:R-:W-:Y:S05]  /*0610*/  @!P0 BRA `(.L_x_505) ;  /* 0xfffffff800ec8947 */ /* 0x000fea000383ffff */
[----:B------:R-:W-:Y:S05]  /*0620*/  BSYNC B0 ;  /* 0x0000000000007941 */ /* 0x000fea0003800000 */
.L_x_499:
[----:B------:R-:W-:Y:S05]  /*0630*/  EXIT ;  /* 0x000000000000794d */ /* 0x000fea0003800000 */
.L_x_498:
[----:B------:R-:W-:-:S04]  /*0640*/  LOP3.LUT R3, RZ, R4, RZ, 0x33, !PT ;  /* 0x00000004ff037212 */ /* 0x000fc800078e33ff */
[----:B------:R-:W-:-:S04]  /*0650*/  VIMNMX R3, R3, -0x3, !PT ;  /* 0xfffffffd03037848 */ /* 0x000fc80007fe0100 */
[----:B------:R-:W-:-:S05]  /*0660*/  IADD3 R4, R3, R4, RZ ;  /* 0x0000000403047210 */ /* 0x000fca0007ffe0ff */
[C---:B------:R-:W-:Y:S02]  /*0670*/  VIADD R9, R4.reuse, 0x2 ;  /* 0x0000000204097836 */ /* 0x040fe40000000000 */
[----:B------:R-:W-:-:S03]  /*0680*/  VIADD R10, R4, 0x1 ;  /* 0x00000001040a7836 */ /* 0x000fc60000000000 */
[----:B------:R-:W-:-:S04]  /*0690*/  LOP3.LUT R9, R9, 0x3, RZ, 0xc0, !PT ;  /* 0x0000000309097812 */ /* 0x000fc800078ec0ff */
[----:B------:R-:W-:-:S07]  /*06a0*/  IADD3 R11, R4, -R9, RZ ;  /* 0x80000009040b7210 */ /* 0x000fce0007ffe0ff */
.L_x_535:
[----:B------:R-:W0:Y:S01]  /*06b0*/  LDC R4, c[0x0][0x6e8] ;  /* 0x0001ba00ff047b82 */ /* 0x000e220000000800 */
[----:B------:R-:W-:Y:S01]  /*06c0*/  ISETP.GE.U32.AND P0, PT, R10, 0x3, PT ;  /* 0x000000030a00780c */ /* 0x000fe20003f06070 */
[----:B------:R-:W-:Y:S05]  /*06d0*/  YIELD ;  /* 0x0000000000007946 */ /* 0x000fea0003800000 */
[----:B------:R-:W-:Y:S01]  /*06e0*/  ULDC UR5, c[0x0][0x6e8] ;  /* 0x0001ba0000057ab9 */ /* 0x000fe20000000800 */
[----:B------:R-:W-:Y:S01]  /*06f0*/  IMAD.MOV.U32 R19, RZ, RZ, 0x340 ;  /* 0x00000340ff137424 */ /* 0x000fe200078e00ff */
[----:B------:R-:W-:Y:S01]  /*0700*/  MOV R18, UR5 ;  /* 0x0000000500127c02 */ /* 0x000fe20008000f00 */
[----:B------:R-:W-:Y:S01]  /*0710*/  HFMA2.MMA R13, -RZ, RZ, 0, 0 ;  /* 0x00000000ff0d7435 */ /* 0x000fe200000001ff */
[----:B------:R-:W-:-:S02]  /*0720*/  IMAD.MOV.U32 R14, RZ, RZ, RZ ;  /* 0x000000ffff0e7224 */ /* 0x000fc400078e00ff */
[----:B------:R-:W-:Y:S02]  /*0730*/  IMAD.MOV.U32 R12, RZ, RZ, R0 ;  /* 0x000000ffff0c7224 */ /* 0x000fe400078e0000 */
[----:B------:R-:W-:Y:S02]  /*0740*/  IMAD.MOV.U32 R8, RZ, RZ, R2 ;  /* 0x000000ffff087224 */ /* 0x000fe400078e0002 */
[----:B0-----:R-:W-:Y:S01]  /*0750*/  IMAD R19, R4, 0x8, R19 ;  /* 0x0000000804137824 */ /* 0x001fe200078e0213 */
[----:B------:R-:W-:Y:S06]  /*0760*/  @!P0 BRA `(.L_x_506) ;  /* 0x0000000c00588947 */ /* 0x000fec0003800000 */
[----:B------:R-:W-:-:S07]  /*0770*/  IMAD.MOV.U32 R20, RZ, RZ, R11 ;  /* 0x000000ffff147224 */ /* 0x000fce00078e000b */
.L_x_519:
        /* <DEDUP_REMOVED lines=9> */
[----:B------:R-:W-:Y:S05]  /*0810*/  CALL.REL.NOINC `($__internal_16_$__cuda_sm20_div_s64) ;  /* 0x0000001800f47944 */ /* 0x000fea0003c00000 */
        /* <DEDUP_REMOVED lines=11> */
.L_x_508:
        /* <DEDUP_REMOVED lines=22> */
.L_x_509:
[----:B------:R-:W-:Y:S05]  /*0a30*/  BSYNC B0 ;  /* 0x0000000000007941 */ /* 0x000fea0003800000 */
.L_x_507:
        /* <DEDUP_REMOVED lines=16> */
[----:B------:R-:W-:Y:S05]  /*0b40*/  CALL.REL.NOINC `($__internal_16_$__cuda_sm20_div_s64) ;  /* 0x0000001800287944 */ /* 0x000fea0003c00000 */
        /* <DEDUP_REMOVED lines=12> */
.L_x_511:
[----:B------:R-:W0:Y:S01]  /*0c10*/  I2F.U32.RP R3, R26 ;  /* 0x0000001a00037306 */ /* 0x000e220000209000 */
[----:B------:R-:W-:Y:S01]  /*0c20*/  IMAD.MOV R7, RZ, RZ, -R26 ;  /* 0x000000ffff077224 */ /* 0x000fe200078e0a1a */
[----:B------:R-:W-:Y:S01]  /*0c30*/  ISETP.NE.U32.AND P2, PT, R26, RZ, PT ;  /* 0x000000ff1a00720c */ /* 0x000fe20003f45070 */
[----:B------:R-:W-:-:S05]  /*0c40*/  IMAD.MOV.U32 R27, RZ, RZ, RZ ;  /* 0x000000ffff1b7224 */ /* 0x000fca00078e00ff */
[----:B0-----:R-:W0:Y:S02]  /*0c50*/  MUFU.RCP R3, R3 ;  /* 0x0000000300037308 */ /* 0x001e240000001000 */
[----:B0-----:R-:W-:Y:S01]  /*0c60*/  VIADD R4, R3, 0xffffffe ;  /* 0x0ffffffe03047836 */ /* 0x001fe20000000000 */
[----:B------:R-:W-:-:S05]  /*0c70*/  MOV R3, RZ ;  /* 0x000000ff00037202 */ /* 0x000fca0000000f00 */
        /* <DEDUP_REMOVED lines=16> */
.L_x_512:
[----:B------:R-:W-:Y:S05]  /*0d80*/  BSYNC B0 ;  /* 0x0000000000007941 */ /* 0x000fea0003800000 */
.L_x_510:
        /* <DEDUP_REMOVED lines=16> */
[----:B------:R-:W-:Y:S05]  /*0e90*/  CALL.REL.NOINC `($__internal_16_$__cuda_sm20_div_s64) ;  /* 0x0000001400547944 */ /* 0x000fea0003c00000 */
[-C--:B------:R-:W-:Y:S01]  /*0ea0*/  IADD3 R7, P0, RZ, -R6.reuse, RZ ;  /* 0x80000006ff077210 */ /* 0x080fe20007f1e0ff */
[----:B------:R-:W-:Y:S01]  /*0eb0*/  IMAD.MOV.U32 R16, RZ, RZ, R26 ;  /* 0x000000ffff107224 */ /* 0x000fe200078e001a */
[----:B------:R-:W-:Y:S01]  /*0ec0*/  MOV R17, R27 ;  /* 0x0000001b00117202 */ /* 0x000fe20000000f00 */
[----:B------:R-:W-:Y:S01]  /*0ed0*/  IMAD.MOV.U32 R27, RZ, RZ, R5 ;  /* 0x000000ffff1b7224 */ /* 0x000fe200078e0005 */
[----:B------:R-:W-:Y:S02]  /*0ee0*/  IADD3.X R3, RZ, ~R5, RZ, P0, !PT ;  /* 0x80000005ff037210 */ /* 0x000fe400007fe4ff */
[----:B------:R-:W-:Y:S01]  /*0ef0*/  MOV R26, R6 ;  /* 0x00000006001a7202 */ /* 0x000fe20000000f00 */
[----:B------:R-:W-:-:S04]  /*0f00*/  IMAD.WIDE.U32 R16, R12, R7, R16 ;  /* 0x000000070c107225 */ /* 0x000fc800078e0010 */
[----:B------:R-:W-:-:S04]  /*0f10*/  IMAD R3, R3, R12, RZ ;  /* 0x0000000c03037224 */ /* 0x000fc800078e02ff */
[----:B------:R-:W-:-:S04]  /*0f20*/  IMAD R3, R13, R7, R3 ;  /* 0x000000070d037224 */ /* 0x000fc800078e0203 */
[----:B------:R-:W-:Y:S01]  /*0f30*/  IMAD.IADD R3, R17, 0x1, R3 ;  /* 0x0000000111037824 */ /* 0x000fe200078e0203 */
[----:B------:R-:W-:Y:S06]  /*0f40*/  BRA `(.L_x_515) ;  /* 0x00000000005c7947 */ /* 0x000fec0003800000 */
.L_x_514:
[----:B------:R-:W0:Y:S01]  /*0f50*/  I2F.U32.RP R3, R12 ;  /* 0x0000000c00037306 */ /* 0x000e220000209000 */
[----:B------:R-:W-:Y:S01]  /*0f60*/  IMAD.MOV R7, RZ, RZ, -R12 ;  /* 0x000000ffff077224 */ /* 0x000fe200078e0a0c */
[----:B------:R-:W-:Y:S01]  /*0f70*/  ISETP.NE.U32.AND P2, PT, R12, RZ, PT ;  /* 0x000000ff0c00720c */ /* 0x000fe20003f45070 */
[----:B------:R-:W-:-:S05]  /*0f80*/  HFMA2.MMA R27, -RZ, RZ, 0, 0 ;  /* 0x00000000ff1b7435 */ /* 0x000fca00000001ff */
[----:B0-----:R-:W0:Y:S02]  /*0f90*/  MUFU.RCP R3, R3 ;  /* 0x0000000300037308 */ /* 0x001e240000001000 */
[----:B0-----:R-:W-:Y:S02]  /*0fa0*/  IADD3 R4, R3, 0xffffffe, RZ ;  /* 0x0ffffffe03047810 */ /* 0x001fe40007ffe0ff */
[----:B------:R-:W-:-:S04]  /*0fb0*/  MOV R3, RZ ;  /* 0x000000ff00037202 */ /* 0x000fc80000000f00 */
        /* <DEDUP_REMOVED lines=14> */
[----:B------:R-:W-:Y:S02]  /*10a0*/  IMAD R16, R12, R7, R26 ;  /* 0x000000070c107224 */ /* 0x000fe400078e021a */
[----:B------:R-:W-:-:S07]  /*10b0*/  IMAD.MOV.U32 R26, RZ, RZ, R5 ;  /* 0x000000ffff1a7224 */ /* 0x000fce00078e0005 */
.L_x_515:
[----:B------:R-:W-:Y:S05]  /*10c0*/  BSYNC B0 ;  /* 0x0000000000007941 */ /* 0x000fea0003800000 */
.L_x_513:
[----:B------:R-:W0:Y:S01]  /*10d0*/  LDC.64 R12, c[0x0][R19+0x1f8] ;  /* 0x00007e00130c7b82 */ /* 0x000e220000000a00 */
[----:B------:R-:W-:Y:S01]  /*10e0*/  IMAD.MOV.U32 R15, RZ, RZ, R14 ;  /* 0x000000ffff0f7224 */ /* 0x000fe200078e000e */
[----:B------:R-:W-:Y:S01]  /*10f0*/  MOV R14, R28 ;  /* 0x0000001c000e7202 */ /* 0x000fe20000000f00 */
[----:B------:R-:W-:Y:S01]  /*1100*/  BSSY B0, `(.L_x_516) ;  /* 0x0000032000007945 */ /* 0x000fe20003800000 */
[----:B------:R-:W-:-:S04]  /*1110*/  VIADD R18, R18, 0xfffffffc ;  /* 0xfffffffc12127836 */ /* 0x000fc80000000000 */
        /* <DEDUP_REMOVED lines=13> */
[----:B------:R-:W-:Y:S05]  /*11f0*/  CALL.REL.NOINC `($__internal_16_$__cuda_sm20_div_s64) ;  /* 0x00000010007c7944 */ /* 0x000fea0003c00000 */
[----:B------:R-:W-:Y:S01]  /*1200*/  IADD3 R7, P0, RZ, -R6, RZ ;  /* 0x80000006ff077210 */ /* 0x000fe20007f1e0ff */
[----:B------:R-:W-:Y:S01]  /*1210*/  IMAD.MOV.U32 R17, RZ, RZ, R27 ;  /* 0x000000ffff117224 */ /* 0x000fe200078e001b */
[----:B------:R-:W-:Y:S02]  /*1220*/  MOV R16, R26 ;  /* 0x0000001a00107202 */ /* 0x000fe40000000f00 */
        /* <DEDUP_REMOVED lines=8> */
.L_x_517:
        /* <DEDUP_REMOVED lines=23> */
.L_x_518:
[----:B------:R-:W-:Y:S05]  /*1420*/  BSYNC B0 ;  /* 0x0000000000007941 */ /* 0x000fea0003800000 */
.L_x_516:
[----:B------:R0:W1:Y:S01]  /*1430*/  LDC.64 R4, c[0x0][R19+0x2c0] ;  /* 0x0000b00013047b82 */ /* 0x0000620000000a00 */
[----:B------:R-:W-:Y:S01]  /*1440*/  IADD3 R20, R20, -0x4, RZ ;  /* 0xfffffffc14147810 */ /* 0x000fe20007ffe0ff */
[----:B------:R-:W-:-:S03]  /*1450*/  IMAD.MOV.U32 R15, RZ, RZ, R21 ;  /* 0x000000ffff0f7224 */ /* 0x000fc600078e0015 */
[----:B------:R-:W-:Y:S01]  /*1460*/  ISETP.NE.AND P0, PT, R20, -0x2, PT ;  /* 0xfffffffe1400780c */ /* 0x000fe20003f05270 */
[----:B0-----:R-:W-:Y:S02]  /*1470*/  VIADD R19, R19, 0xffffffe0 ;  /* 0xffffffe013137836 */ /* 0x001fe40000000000 */
[-C--:B-1----:R-:W-:Y:S02]  /*1480*/  IMAD R5, R5, R16.reuse, RZ ;  /* 0x0000001005057224 */ /* 0x082fe400078e02ff */
[----:B------:R-:W-:-:S04]  /*1490*/  IMAD.WIDE.U32 R14, R4, R16, R14 ;  /* 0x00000010040e7225 */ /* 0x000fc800078e000e */
[----:B------:R-:W-:-:S05]  /*14a0*/  IMAD R5, R4, R3, R5 ;  /* 0x0000000304057224 */ /* 0x000fca00078e0205 */
[----:B------:R-:W-:Y:S01]  /*14b0*/  IADD3 R13, R15, R5, RZ ;  /* 0x000000050f0d7210 */ /* 0x000fe20007ffe0ff */
[----:B------:R-:W-:Y:S06]  /*14c0*/  @P0 BRA `(.L_x_519) ;  /* 0xfffffff000ac0947 */ /* 0x000fec000383ffff */
.L_x_506:
        /* <DEDUP_REMOVED lines=18> */
[----:B------:R-:W-:Y:S01]  /*15f0*/  IMAD.X R3, RZ, RZ, ~R5, P0 ;  /* 0x000000ffff037224 */ /* 0x000fe200000e0e05 */
[----:B------:R-:W-:Y:S01]  /*1600*/  MOV R8, R5 ;  /* 0x0000000500087202 */ /* 0x000fe20000000f00 */
[----:B------:R-:W-:-:S04]  /*1610*/  IMAD.WIDE.U32 R16, R20, R7, R16 ;  /* 0x0000000714107225 */ /* 0x000fc800078e0010 */
[----:B------:R-:W-:-:S04]  /*1620*/  IMAD R3, R3, R20, RZ ;  /* 0x0000001403037224 */ /* 0x000fc800078e02ff */
[----:B------:R-:W-:-:S04]  /*1630*/  IMAD R3, R21, R7, R3 ;  /* 0x0000000715037224 */ /* 0x000fc800078e0203 */
[----:B------:R-:W-:Y:S01]  /*1640*/  IMAD.IADD R3, R17, 0x1, R3 ;  /* 0x0000000111037824 */ /* 0x000fe200078e0203 */
[----:B------:R-:W-:Y:S06]  /*1650*/  BRA `(.L_x_523) ;  /* 0x00000000005c7947 */ /* 0x000fec0003800000 */
.L_x_522:
        /* <DEDUP_REMOVED lines=23> */
.L_x_523:
[----:B------:R-:W-:Y:S05]  /*17d0*/  BSYNC B0 ;  /* 0x0000000000007941 */ /* 0x000fea0003800000 */
.L_x_521:
        /* <DEDUP_REMOVED lines=29> */
.L_x_525:
        /* <DEDUP_REMOVED lines=23> */
.L_x_526:
[----:B------:R-:W-:Y:S05]  /*1b20*/  BSYNC B0 ;  /* 0x0000000000007941 */ /* 0x000fea0003800000 */
.L_x_524:
        /* <DEDUP_REMOVED lines=29> */
.L_x_528:
        /* <DEDUP_REMOVED lines=23> */
.L_x_529:
[----:B------:R-:W-:Y:S05]  /*1e70*/  BSYNC B0 ;  /* 0x0000000000007941 */ /* 0x000fea0003800000 */
.L_x_527:
[----:B------:R-:W0:Y:S01]  /*1e80*/  LDC.64 R18, c[0x0][R18+0x2c8] ;  /* 0x0000b20012127b82 */ /* 0x000e220000000a00 */
[----:B------:R-:W-:Y:S01]  /*1e90*/  MOV R15, R13 ;  /* 0x0000000d000f7202 */ /* 0x000fe20000000f00 */
[-C--:B0-----:R-:W-:Y:S02]  /*1ea0*/  IMAD R4, R19, R16.reuse, RZ ;  /* 0x0000001013047224 */ /* 0x081fe400078e02ff */
[----:B------:R-:W-:-:S04]  /*1eb0*/  IMAD.WIDE.U32 R14, R18, R16, R14 ;  /* 0x00000010120e7225 */ /* 0x000fc800078e000e */
[----:B------:R-:W-:-:S04]  /*1ec0*/  IMAD R3, R18, R3, R4 ;  /* 0x0000000312037224 */ /* 0x000fc800078e0204 */
[----:B------:R-:W-:-:S07]  /*1ed0*/  IMAD.IADD R13, R15, 0x1, R3 ;  /* 0x000000010f0d7824 */ /* 0x000fce00078e0203 */
.L_x_520:
[----:B------:R-:W-:Y:S01]  /*1ee0*/  ULDC.64 UR10, c[0x0][0x620] ;  /* 0x00018800000a7ab9 */ /* 0x000fe20000000a00 */
[----:B------:R-:W-:Y:S01]  /*1ef0*/  MOV R15, R13 ;  /* 0x0000000d000f7202 */ /* 0x000fe20000000f00 */
[----:B------:R-:W-:Y:S02]  /*1f00*/  IMAD R3, R8, UR10, RZ ;  /* 0x0000000a08037c24 */ /* 0x000fe4000f8e02ff */
[----:B------:R-:W-:-:S04]  /*1f10*/  IMAD.WIDE.U32 R4, R12, UR10, R14 ;  /* 0x0000000a0c047c25 */ /* 0x000fc8000f8e000e */
[----:B------:R-:W-:Y:S01]  /*1f20*/  IMAD R3, R12, UR11, R3 ;  /* 0x0000000b0c037c24 */ /* 0x000fe2000f8e0203 */
[----:B------:R-:W-:Y:S01]  /*1f30*/  ULDC.64 UR10, c[0x0][0x550] ;  /* 0x00015400000a7ab9 */ /* 0x000fe20000000a00 */
[----:B------:R-:W0:Y:S01]  /*1f40*/  LDC.64 R12, c[0x0][0x6f8] ;  /* 0x0001be00ff0c7b82 */ /* 0x000e220000000a00 */
[----:B------:R-:W-:Y:S01]  /*1f50*/  LEA R6, P0, R4, UR10, 0x2 ;  /* 0x0000000a04067c11 */ /* 0x000fe2000f8010ff */
[----:B------:R-:W-:-:S05]  /*1f60*/  IMAD.IADD R3, R5, 0x1, R3 ;  /* 0x0000000105037824 */ /* 0x000fca00078e0203 */
[----:B------:R-:W-:Y:S01]  /*1f70*/  LEA.HI.X R7, R4, UR11, R3, 0x2, P0 ;  /* 0x0000000b04077c11 */ /* 0x000fe200080f1403 */
[----:B------:R-:W-:-:S05]  /*1f80*/  ULDC.64 UR10, c[0x0][0x700] ;  /* 0x0001c000000a7ab9 */ /* 0x000fca0000000a00 */
[----:B------:R-:W2:Y:S01]  /*1f90*/  LDG.E R7, desc[UR8][R6.64] ;  /* 0x0000000806077981 */ /* 0x000ea2000c1e1900 */
        /* <DEDUP_REMOVED lines=23> */
.L_x_533:
        /* <DEDUP_REMOVED lines=18> */
.L_x_534:
[----:B------:R-:W-:Y:S05]  /*2230*/  BSYNC B1 ;  /* 0x0000000000017941 */ /* 0x000fea0003800000 */
.L_x_532:
[----:B------:R-:W-:Y:S01]  /*2240*/  ULDC.64 UR10, c[0x0][0x6f0] ;  /* 0x0001bc00000a7ab9 */ /* 0x000fe20000000a00 */
[----:B------:R-:W-:Y:S02]  /*2250*/  SHF.R.S32.HI R3, RZ, 0x1f, R6 ;  /* 0x0000001fff037819 */ /* 0x000fe40000011406 */
[----:B------:R-:W-:-:S04]  /*2260*/  ISETP.NE.U32.AND P0, PT, R6, UR10, PT ;  /* 0x0000000a06007c0c */ /* 0x000fc8000bf05070 */
[----:B------:R-:W-:Y:S01]  /*2270*/  ISETP.NE.AND.EX P0, PT, R3, UR11, PT, P0 ;  /* 0x0000000b03007c0c */ /* 0x000fe2000bf05300 */
[----:B------:R-:W-:-:S03]  /*2280*/  ULDC.64 UR10, c[0x0][0x2e0] ;  /* 0x0000b800000a7ab9 */ /* 0x000fc60000000a00 */
[----:B------:R-:W-:-:S04]  /*2290*/  SEL R4, RZ, 0xffffffff, P0 ;  /* 0xffffffffff047807 */ /* 0x000fc80000000000 */
[----:B------:R-:W-:-:S05]  /*22a0*/  IADD3 R6, P0, R6, R4, RZ ;  /* 0x0000000406067210 */ /* 0x000fca0007f1e0ff */
[----:B------:R-:W-:Y:S02]  /*22b0*/  IMAD.X R3, R3, 0x1, R4, P0 ;  /* 0x0000000103037824 */ /* 0x000fe400000e0604 */
[----:B------:R-:W-:-:S04]  /*22c0*/  IMAD.WIDE.U32 R4, R6, UR10, RZ ;  /* 0x0000000a06047c25 */ /* 0x000fc8000f8e00ff */
[----:B------:R-:W-:-:S04]  /*22d0*/  IMAD R3, R3, UR10, RZ ;  /* 0x0000000a03037c24 */ /* 0x000fc8000f8e02ff */
[----:B------:R-:W-:Y:S01]  /*22e0*/  IMAD R3, R6, UR11, R3 ;  /* 0x0000000b06037c24 */ /* 0x000fe2000f8e0203 */
[----:B------:R-:W-:Y:S02]  /*22f0*/  ULDC.64 UR10, c[0x0][0x210] ;  /* 0x00008400000a7ab9 */ /* 0x000fe40000000a00 */
[----:B------:R-:W-:Y:S02]  /*2300*/  LEA R6, P0, R4, UR10, 0x2 ;  /* 0x0000000a04067c11 */ /* 0x000fe4000f8010ff */
[----:B------:R-:W-:-:S04]  /*2310*/  IADD3 R3, R5, R3, RZ ;  /* 0x0000000305037210 */ /* 0x000fc80007ffe0ff */
[----:B------:R-:W-:Y:S01]  /*2320*/  LEA.HI.X R7, R4, UR11, R3, 0x2, P0 ;  /* 0x0000000b04077c11 */ /* 0x000fe200080f1403 */
[----:B------:R-:W-:-:S05]  /*2330*/  IMAD.MOV.U32 R3, RZ, RZ, 0x1 ;  /* 0x00000001ff037424 */ /* 0x000fca00078e00ff */
[----:B------:R0:W-:Y:S02]  /*2340*/  REDG.E.ADD.STRONG.GPU desc[UR8][R6.64], R3 ;  /* 0x000000030600798e */ /* 0x0001e4000c10e188 */
.L_x_531:
[----:B------:R-:W-:Y:S05]  /*2350*/  BSYNC B0 ;  /* 0x0000000000007941 */ /* 0x000fea0003800000 */
.L_x_530:
[----:B0-----:R-:W0:Y:S01]  /*2360*/  LDC R3, c[0x0][0xc] ;  /* 0x00000300ff037b82 */ /* 0x001e220000000800 */
        /* <DEDUP_REMOVED lines=8> */
        .weak           $__internal_16_$__cuda_sm20_div_s64
        .type           $__internal_16_$__cuda_sm20_div_s64,@function
        .size           $__internal_16_$__cuda_sm20_div_s64,(.L_x_3546 - $__internal_16_$__cuda_sm20_div_s64)
$__internal_16_$__cuda_sm20_div_s64:
        /* <DEDUP_REMOVED lines=25> */
[C---:B------:R-:W-:Y:S01]  /*2580*/  IMAD R7, R33.reuse, R17, R35 ;  /* 0x0000001121077224 */ /* 0x040fe200078e0223 */
[----:B------:R-:W-:Y:S01]  /*2590*/  IADD3 R23, P1, RZ, -R34, RZ ;  /* 0x80000022ff177210 */ /* 0x000fe20007f3e0ff */
[----:B------:R-:W-:Y:S02]  /*25a0*/  IMAD.MOV.U32 R25, RZ, RZ, RZ ;  /* 0x000000ffff197224 */ /* 0x000fe400078e00ff */
[----:B------:R-:W-:Y:S02]  /*25b0*/  IMAD R7, R24, R16, R7 ;  /* 0x0000001018077224 */ /* 0x000fe400078e0207 */
[----:B------:R-:W-:-:S03]  /*25c0*/  IMAD.HI.U32 R32, R33, R23, RZ ;  /* 0x0000001721207227 */ /* 0x000fc600078e00ff */
[----:B------:R-:W-:-:S05]  /*25d0*/  IADD3.X R7, RZ, ~R7, RZ, P1, !PT ;  /* 0x80000007ff077210 */ /* 0x000fca0000ffe4ff */
[----:B------:R-:W-:-:S04]  /*25e0*/  IMAD.WIDE.U32 R32, P1, R33, R7, R32 ;  /* 0x0000000721207225 */ /* 0x000fc80007820020 */
[C---:B------:R-:W-:Y:S02]  /*25f0*/  IMAD R6, R24.reuse, R7, RZ ;  /* 0x0000000718067224 */ /* 0x040fe400078e02ff */
[----:B------:R-:W-:-:S04]  /*2600*/  IMAD.HI.U32 R23, P2, R24, R23, R32 ;  /* 0x0000001718177227 */ /* 0x000fc80007840020 */
[----:B------:R-:W-:Y:S01]  /*2610*/  IMAD.HI.U32 R7, R24, R7, RZ ;  /* 0x0000000718077227 */ /* 0x000fe200078e00ff */
[----:B------:R-:W-:Y:S02]  /*2620*/  IADD3 R6, P3, R6, R23, RZ ;  /* 0x0000001706067210 */ /* 0x000fe40007f7e0ff */
[----:B------:R-:W-:Y:S02]  /*2630*/  IADD3 R23, P5, RZ, -R22, RZ ;  /* 0x80000016ff177210 */ /* 0x000fe40007fbe0ff */
[----:B------:R-:W-:Y:S02]  /*2640*/  IADD3.X R7, R7, R24, RZ, P1, !PT ;  /* 0x0000001807077210 */ /* 0x000fe40000ffe4ff */
[----:B------:R-:W-:Y:S01]  /*2650*/  SEL R23, R23, R22, !P4 ;  /* 0x0000001617177207 */ /* 0x000fe20006000000 */
[----:B------:R-:W-:Y:S01]  /*2660*/  IMAD.X R22, RZ, RZ, ~R8, P5 ;  /* 0x000000ffff167224 */ /* 0x000fe200028e0e08 */
[----:B------:R-:W-:-:S03]  /*2670*/  IADD3.X R7, RZ, RZ, R7, P3, P2 ;  /* 0x000000ffff077210 */ /* 0x000fc60001fe4407 */
[----:B------:R-:W-:Y:S01]  /*2680*/  IMAD.HI.U32 R24, R6, R23, RZ ;  /* 0x0000001706187227 */ /* 0x000fe200078e00ff */
[----:B------:R-:W-:-:S05]  /*2690*/  SEL R22, R22, R8, !P4 ;  /* 0x0000000816167207 */ /* 0x000fca0006000000 */
        /* <DEDUP_REMOVED lines=9> */
[----:B------:R-:W-:-:S04]  /*2730*/  IMAD R24, R6, R17, R25 ;  /* 0x0000001106187224 */ /* 0x000fc800078e0219 */
[----:B------:R-:W-:-:S05]  /*2740*/  IMAD R24, R7, R16, R24 ;  /* 0x0000001007187224 */ /* 0x000fca00078e0218 */
[----:B------:R-:W-:Y:S02]  /*2750*/  IADD3.X R22, ~R24, R22, RZ, P1, !PT ;  /* 0x0000001618167210 */ /* 0x000fe40000ffe5ff */
[CC--:B------:R-:W-:Y:S02]  /*2760*/  ISETP.GE.U32.AND P1, PT, R23.reuse, R16.reuse, PT ;  /* 0x000000101700720c */ /* 0x0c0fe40003f26070 */
[----:B------:R-:W-:Y:S02]  /*2770*/  IADD3 R24, P3, R23, -R16, RZ ;  /* 0x8000001017187210 */ /* 0x000fe40007f7e0ff */
[----:B------:R-:W-:-:S04]  /*2780*/  ISETP.GE.U32.AND.EX P1, PT, R22, R17, PT, P1 ;  /* 0x000000111600720c */ /* 0x000fc80003f26110 */
[----:B------:R-:W-:Y:S02]  /*2790*/  SEL R24, R24, R23, P1 ;  /* 0x0000001718187207 */ /* 0x000fe40000800000 */
[----:B------:R-:W-:Y:S02]  /*27a0*/  IADD3 R23, P4, R6, 0x1, RZ ;  /* 0x0000000106177810 */ /* 0x000fe40007f9e0ff */
[----:B------:R-:W-:Y:S01]  /*27b0*/  ISETP.GE.U32.AND P2, PT, R24, R16, PT ;  /* 0x000000101800720c */ /* 0x000fe20003f46070 */
[----:B------:R-:W-:Y:S01]  /*27c0*/  IMAD.X R16, R22, 0x1, ~R17, P3 ;  /* 0x0000000116107824 */ /* 0x000fe200018e0e11 */
[----:B------:R-:W-:Y:S02]  /*27d0*/  SEL R23, R23, R6, P1 ;  /* 0x0000000617177207 */ /* 0x000fe40000800000 */
[----:B------:R-:W-:Y:S02]  /*27e0*/  IADD3.X R6, RZ, R7, RZ, P4, !PT ;  /* 0x00000007ff067210 */ /* 0x000fe400027fe4ff */
[----:B------:R-:W-:-:S02]  /*27f0*/  SEL R16, R16, R22, P1 ;  /* 0x0000001610107207 */ /* 0x000fc40000800000 */
[----:B------:R-:W-:Y:S02]  /*2800*/  SEL R6, R6, R7, P1 ;  /* 0x0000000706067207 */ /* 0x000fe40000800000 */
[----:B------:R-:W-:Y:S02]  /*2810*/  IADD3 R7, P3, R23, 0x1, RZ ;  /* 0x0000000117077810 */ /* 0x000fe40007f7e0ff */
[----:B------:R-:W-:Y:S02]  /*2820*/  ISETP.GE.U32.AND.EX P1, PT, R16, R17, PT, P2 ;  /* 0x000000111000720c */ /* 0x000fe40003f26120 */
[----:B------:R-:W-:Y:S01]  /*2830*/  LOP3.LUT R17, R4, R8, RZ, 0x3c, !PT ;  /* 0x0000000804117212 */ /* 0x000fe200078e3cff */
[----:B------:R-:W-:Y:S01]  /*2840*/  IMAD.X R16, RZ, RZ, R6, P3 ;  /* 0x000000ffff107224 */ /* 0x000fe200018e0606 */
[----:B------:R-:W-:Y:S02]  /*2850*/  SEL R7, R7, R23, P1 ;  /* 0x0000001707077207 */ /* 0x000fe40000800000 */
[----:B------:R-:W-:Y:S01]  /*2860*/  ISETP.GE.AND P2, PT, R17, RZ, PT ;  /* 0x000000ff1100720c */ /* 0x000fe20003f46270 */
[----:B------:R-:W-:Y:S01]  /*2870*/  HFMA2.MMA R17, -RZ, RZ, 0, 0 ;  /* 0x00000000ff117435 */ /* 0x000fe200000001ff */
[----:B------:R-:W-:-:S02]  /*2880*/  SEL R16, R16, R6, P1 ;  /* 0x0000000610107207 */ /* 0x000fc40000800000 */
[-C--:B------:R-:W-:Y:S02]  /*2890*/  IADD3 R6, P3, RZ, -R7.reuse, RZ ;  /* 0x80000007ff067210 */ /* 0x080fe40007f7e0ff */
[----:B------:R-:W-:Y:S02]  /*28a0*/  ISETP.NE.U32.AND P1, PT, R5, RZ, PT ;  /* 0x000000ff0500720c */ /* 0x000fe40003f25070 */
[-C--:B------:R-:W-:Y:S02]  /*28b0*/  IADD3.X R5, RZ, ~R16.reuse, RZ, P3, !PT ;  /* 0x80000010ff057210 */ /* 0x080fe40001ffe4ff */
[----:B------:R-:W-:Y:S02]  /*28c0*/  ISETP.NE.AND.EX P1, PT, R4, RZ, PT, P1 ;  /* 0x000000ff0400720c */ /* 0x000fe40003f25310 */
[----:B------:R-:W-:Y:S01]  /*28d0*/  SEL R5, R5, R16, !P2 ;  /* 0x0000001005057207 */ /* 0x000fe20005000000 */
[----:B------:R-:W-:Y:S01]  /*28e0*/  IMAD.MOV.U32 R16, RZ, RZ, R3 ;  /* 0x000000ffff107224 */ /* 0x000fe200078e0003 */
[----:B------:R-:W-:-:S02]  /*28f0*/  SEL R6, R6, R7, !P2 ;  /* 0x0000000706067207 */ /* 0x000fc40005000000 */
[----:B------:R-:W-:Y:S02]  /*2900*/  SEL R5, R5, 0xffffffff, P1 ;  /* 0xffffffff05057807 */ /* 0x000fe40000800000 */
[----:B------:R-:W-:Y:S01]  /*2910*/  SEL R6, R6, 0xffffffff, P1 ;  /* 0xffffffff06067807 */ /* 0x000fe20000800000 */
[----:B------:R-:W-:Y:S06]  /*2920*/  RET.REL.NODEC R16 `(_ZN2at4cuda17kernelHistogram1DIiilLi1ELi2ELin1ELNS0_23CUDAHistogramMemoryTypeE1EZNS0_21CUDA_tensor_histogramIiiLb0EEEbNS_6TensorES4_S4_lNS_14AccumulateTypeIT0_Lb1EE4typeES8_NS0_13TensorArgTypeES9_S9_EUllE0_EEvNS0_6detail10TensorInfoIT_T1_EESF_NSC_IKS6_SE_EElS8_S8_SE_T6_) ;  /* 0xffffffd410b47950 */ /* 0x000fec0003c3ffff */
.L_x_536:
        /* <DEDUP_REMOVED lines=13> */
.L_x_3546:


//--------------------- .text._ZN2at4cuda17kernelHistogram1DIiilLi1ELi2ELin1ELNS0_23CUDAHistogramMemoryTypeE0EZNS0_21CUDA_tensor_histogramIiiLb0EEEbNS_6TensorES4_S4_lNS_14AccumulateTypeIT0_Lb1EE4typeES8_NS0_13TensorArgTypeES9_S9_EUllE0_EEvNS0_6detail10TensorInfoIT_T1_EESF_NSC_IKS6_SE_EElS8_S8_SE_T6_ --------------------------
	.section	.text._ZN2at4cuda17kernelHistogram1DIiilLi1ELi2ELin1ELNS0_23CUDAHistogramMemoryTypeE0EZNS0_21CUDA_tensor_histogramIiiLb0EEEbNS_6TensorES4_S4_lNS_14AccumulateTypeIT0_Lb1EE4typeES8_NS0_13TensorArgTypeES9_S9_EUllE0_EEvNS0_6detail10TensorInfoIT_T1_EESF_NSC_IKS6_SE_EElS8_S8_SE_T6_,"ax",@progbits
	.align	128
        .global         _ZN2at4cuda17kernelHistogram1DIiilLi1ELi2ELin1ELNS0_23CUDAHistogramMemoryTypeE0EZNS0_21CUDA_tensor_histogramIiiLb0EEEbNS_6TensorES4_S4_lNS_14AccumulateTypeIT0_Lb1EE4typeES8_NS0_13TensorArgTypeES9_S9_EUllE0_EEvNS0_6detail10TensorInfoIT_T1_EESF_NSC_IKS6_SE_EElS8_S8_SE_T6_
        .type           _ZN2at4cuda17kernelHistogram1DIiilLi1ELi2ELin1ELNS0_23CUDAHistogramMemoryTypeE0EZNS0_21CUDA_tensor_histogramIiiLb0EEEbNS_6TensorES4_S4_lNS_14AccumulateTypeIT0_Lb1EE4typeES8_NS0_13TensorArgTypeES9_S9_EUllE0_EEvNS0_6detail10TensorInfoIT_T1_EESF_NSC_IKS6_SE_EElS8_S8_SE_T6_,@function
        .size           _ZN2at4cuda17kernelHistogram1DIiilLi1ELi2ELin1ELNS0_23CUDAHistogramMemoryTypeE0EZNS0_21CUDA_tensor_histogramIiiLb0EEEbNS_6TensorES4_S4_lNS_14AccumulateTypeIT0_Lb1EE4typeES8_NS0_13TensorArgTypeES9_S9_EUllE0_EEvNS0_6detail10TensorInfoIT_T1_EESF_NSC_IKS6_SE_EElS8_S8_SE_T6_,(.L_x_3547 - _ZN2at4cuda17kernelHistogram1DIiilLi1ELi2ELin1ELNS0_23CUDAHistogramMemoryTypeE0EZNS0_21CUDA_tensor_histogramIiiLb0EEEbNS_6TensorES4_S4_lNS_14AccumulateTypeIT0_Lb1EE4typeES8_NS0_13TensorArgTypeES9_S9_EUllE0_EEvNS0_6detail10TensorInfoIT_T1_EESF_NSC_IKS6_SE_EElS8_S8_SE_T6_)
        .other          _ZN2at4cuda17kernelHistogram1DIiilLi1ELi2ELin1ELNS0_23CUDAHistogramMemoryTypeE0EZNS0_21CUDA_tensor_histogramIiiLb0EEEbNS_6TensorES4_S4_lNS_14AccumulateTypeIT0_Lb1EE4typeES8_NS0_13TensorArgTypeES9_S9_EUllE0_EEvNS0_6detail10TensorInfoIT_T1_EESF_NSC_IKS6_SE_EElS8_S8_SE_T6_,@"STO_CUDA_ENTRY STV_DEFAULT"
_ZN2at4cuda17kernelHistogram1DIiilLi1ELi2ELin1ELNS0_23CUDAHistogramMemoryTypeE0EZNS0_21CUDA_tensor_histogramIiiLb0EEEbNS_6TensorES4_S4_lNS_14AccumulateTypeIT0_Lb1EE4typeES8_NS0_13TensorArgTypeES9_S9_EUllE0_EEvNS0_6detail10TensorInfoIT_T1_EESF_NSC_IKS6_SE_EElS8_S8_SE_T6_:
.text._ZN2at4cuda17kernelHistogram1DIiilLi1ELi2ELin1ELNS0_23CUDAHistogramMemoryTypeE0EZNS0_21CUDA_tensor_histogramIiiLb0EEEbNS_6TensorES4_S4_lNS_14AccumulateTypeIT0_Lb1EE4typeES8_NS0_13TensorArgTypeES9_S9_EUllE0_EEvNS0_6detail10TensorInfoIT_T1_EESF_NSC_IKS6_SE_EElS8_S8_SE_T6_:
        /* <DEDUP_REMOVED lines=10> */
[----:B------:R-:W-:Y:S02]  /*00a0*/  IMAD.MOV.U32 R5, RZ, RZ, R0 ;  /* 0x000000ffff057224 */ /* 0x000fe400078e0000 */
[----:B------:R-:W-:Y:S01]  /*00b0*/  IMAD.MOV.U32 R6, RZ, RZ, RZ ;  /* 0x000000ffff067224 */ /* 0x000fe200078e00ff */
[----:B0-----:R-:W-:-:S07]  /*00c0*/  LEA R2, R3, R2, 0x18 ;  /* 0x0000000203027211 */ /* 0x001fce00078ec0ff */
.L_x_539:
[----:B------:R-:W-:Y:S02]  /*00d0*/  LEA R3, R5, R2, 0x2 ;  /* 0x0000000205037211 */ /* 0x000fe400078e10ff */
[----:B-1----:R-:W-:-:S03]  /*00e0*/  IADD3 R5, P0, R4, R5, RZ ;  /* 0x0000000504057210 */ /* 0x002fc60007f1e0ff */
[----:B------:R0:W-:Y:S02]  /*00f0*/  STS [R3], RZ ;  /* 0x000000ff03007388 */ /* 0x0001e40000000800 */
[----:B------:R-:W-:Y:S01]  /*0100*/  IMAD.X R6, RZ, RZ, R6, P0 ;  /* 0x000000ffff067224 */ /* 0x000fe200000e0606 */
[----:B------:R-:W-:-:S04]  /*0110*/  ISETP.GE.U32.AND P0, PT, R5, UR4, PT ;  /* 0x0000000405007c0c */ /* 0x000fc8000bf06070 */
[----:B------:R-:W-:-:S13]  /*0120*/  ISETP.GE.AND.EX P0, PT, R6, UR5, PT, P0 ;  /* 0x0000000506007c0c */ /* 0x000fda000bf06300 */
[----:B0-----:R-:W-:Y:S05]  /*0130*/  @!P0 BRA `(.L_x_539) ;  /* 0xfffffffc00e48947 */ /* 0x001fea000383ffff */
.L_x_538:
[----:B------:R-:W-:Y:S05]  /*0140*/  BSYNC B0 ;  /* 0x0000000000007941 */ /* 0x000fea0003800000 */
.L_x_537:
[----:B------:R-:W0:Y:S08]  /*0150*/  S2UR UR4, SR_CTAID.X ;  /* 0x00000000000479c3 */ /* 0x000e300000002500 */
[----:B------:R-:W-:Y:S06]  /*0160*/  BAR.SYNC.DEFER_BLOCKING 0x0 ;  /* 0x0000000000007b1d */ /* 0x000fec0000010000 */
[----:B------:R-:W-:-:S02]  /*0170*/  ULDC.64 UR6, c[0x0][0x208] ;  /* 0x0000820000067ab9 */ /* 0x000fc40000000a00 */
[----:B------:R-:W0:Y:S01]  /*0180*/  LDC R3, c[0x0][RZ] ;  /* 0x00000000ff037b82 */ /* 0x000e220000000800 */
[----:B------:R-:W-:Y:S01]  /*0190*/  ULDC.64 UR12, c[0x0][0x6f0] ;  /* 0x0001bc00000c7ab9 */ /* 0x000fe20000000a00 */
[----:B------:R-:W-:Y:S01]  /*01a0*/  ULDC.64 UR14, c[0x0][0x700] ;  /* 0x0001c000000e7ab9 */ /* 0x000fe20000000a00 */
[----:B------:R-:W-:Y:S01]  /*01b0*/  ULDC.64 UR16, c[0x0][0x708] ;  /* 0x0001c20000107ab9 */ /* 0x000fe20000000a00 */
[----:B------:R-:W-:Y:S01]  /*01c0*/  ULDC.64 UR8, c[0x0][0x620] ;  /* 0x0001880000087ab9 */ /* 0x000fe20000000a00 */
[----:B------:R-:W-:Y:S01]  /*01d0*/  ULDC.64 UR10, c[0x0][0x550] ;  /* 0x00015400000a7ab9 */ /* 0x000fe20000000a00 */
        /* <DEDUP_REMOVED lines=13> */
[----:B------:R-:W1:Y:S01]  /*02b0*/  LDC.64 R14, c[0x0][0x6f8] ;  /* 0x0001be00ff0e7b82 */ /* 0x000e620000000a00 */
[----:B------:R-:W-:Y:S01]  /*02c0*/  MOV R16, 0x400 ;  /* 0x0000040000107802 */ /* 0x000fe20000000f00 */
[----:B------:R-:W-:Y:S01]  /*02d0*/  ULDC UR4, c[0x0][0xc] ;  /* 0x0000030000047ab9 */ /* 0x000fe20000000800 */
[----:B------:R-:W-:Y:S02]  /*02e0*/  IMAD.MOV.U32 R17, RZ, RZ, RZ ;  /* 0x000000ffff117224 */ /* 0x000fe400078e00ff */
[----:B------:R-:W-:Y:S01]  /*02f0*/  IMAD R19, R3, UR4, RZ ;  /* 0x0000000403137c24 */ /* 0x000fe2000f8e02ff */
[----:B0-----:R-:W-:-:S07]  /*0300*/  LEA R16, R5, R16, 0x18 ;  /* 0x0000001005107211 */ /* 0x001fce00078ec0ff */
.L_x_547:
[----:B0-----:R-:W-:Y:S02]  /*0310*/  IMAD R5, R17, UR8, RZ ;  /* 0x0000000811057c24 */ /* 0x001fe4000f8e02ff */
[----:B------:R-:W-:-:S04]  /*0320*/  IMAD.WIDE.U32 R6, R18, UR8, RZ ;  /* 0x0000000812067c25 */ /* 0x000fc8000f8e00ff */
[----:B------:R-:W-:Y:S01]  /*0330*/  IMAD R5, R18, UR9, R5 ;  /* 0x0000000912057c24 */ /* 0x000fe2000f8e0205 */
[----:B------:R-:W-:-:S04]  /*0340*/  LEA R8, P0, R6, UR10, 0x2 ;  /* 0x0000000a06087c11 */ /* 0x000fc8000f8010ff */
[----:B------:R-:W-:-:S04]  /*0350*/  IADD3 R5, R7, R5, RZ ;  /* 0x0000000507057210 */ /* 0x000fc80007ffe0ff */
[----:B------:R-:W-:-:S06]  /*0360*/  LEA.HI.X R9, R6, UR11, R5, 0x2, P0 ;  /* 0x0000000b06097c11 */ /* 0x000fcc00080f1405 */
[----:B------:R-:W1:Y:S01]  /*0370*/  LDG.E R9, desc[UR6][R8.64] ;  /* 0x0000000608097981 */ /* 0x000e62000c1e1900 */
[----:B------:R-:W-:Y:S01]  /*0380*/  IADD3 R18, P0, R19, R18, RZ ;  /* 0x0000001213127210 */ /* 0x000fe20007f1e0ff */
[----:B------:R-:W-:Y:S05]  /*0390*/  YIELD ;  /* 0x0000000000007946 */ /* 0x000fea0003800000 */
[----:B------:R-:W-:Y:S01]  /*03a0*/  IMAD.X R17, RZ, RZ, R17, P0 ;  /* 0x000000ffff117224 */ /* 0x000fe200000e0611 */
[----:B------:R-:W-:Y:S01]  /*03b0*/  ISETP.GE.U32.AND P0, PT, R18, UR16, PT ;  /* 0x0000001012007c0c */ /* 0x000fe2000bf06070 */
[----:B------:R-:W-:Y:S03]  /*03c0*/  BSSY B0, `(.L_x_542) ;  /* 0x0000031000007945 */ /* 0x000fe60003800000 */
[----:B------:R-:W-:-:S02]  /*03d0*/  ISETP.GE.AND.EX P0, PT, R17, UR17, PT, P0 ;  /* 0x0000001111007c0c */ /* 0x000fc4000bf06300 */
[C---:B-1----:R-:W-:Y:S02]  /*03e0*/  ISETP.GE.U32.AND P1, PT, R9.reuse, R14, PT ;  /* 0x0000000e0900720c */ /* 0x042fe40003f26070 */
        /* <DEDUP_REMOVED lines=16> */
[----:B------:R-:W-:Y:S01]  /*04f0*/  MOV R6, 0x520 ;  /* 0x0000052000067802 */ /* 0x000fe20000000f00 */
[----:B------:R-:W-:-:S07]  /*0500*/  IMAD.MOV.U32 R5, RZ, RZ, R4 ;  /* 0x000000ffff057224 */ /* 0x000fce00078e0004 */
[----:B------:R-:W-:Y:S05]  /*0510*/  CALL.REL.NOINC `($__internal_17_$__cuda_sm20_div_s64) ;  /* 0x0000002000087944 */ /* 0x000fea0003c00000 */
[----:B------:R-:W-:Y:S05]  /*0520*/  BRA `(.L_x_546) ;  /* 0x0000000000487947 */ /* 0x000fea0003800000 */
.L_x_545:
[----:B------:R-:W0:Y:S01]  /*0530*/  I2F.U32.RP R5, R2 ;  /* 0x0000000200057306 */ /* 0x000e220000209000 */
[----:B------:R-:W-:-:S07]  /*0540*/  ISETP.NE.U32.AND P3, PT, R2, RZ, PT ;  /* 0x000000ff0200720c */ /* 0x000fce0003f65070 */
[----:B0-----:R-:W0:Y:S02]  /*0550*/  MUFU.RCP R5, R5 ;  /* 0x0000000500057308 */ /* 0x001e240000001000 */
[----:B0-----:R-:W-:-:S06]  /*0560*/  IADD3 R6, R5, 0xffffffe, RZ ;  /* 0x0ffffffe05067810 */ /* 0x001fcc0007ffe0ff */
        /* <DEDUP_REMOVED lines=14> */
.L_x_546:
[----:B------:R-:W-:Y:S05]  /*0650*/  BSYNC B1 ;  /* 0x0000000000017941 */ /* 0x000fea0003800000 */
.L_x_544:
[----:B------:R-:W-:Y:S02]  /*0660*/  ISETP.NE.U32.AND P1, PT, R7, UR12, PT ;  /* 0x0000000c07007c0c */ /* 0x000fe4000bf25070 */
[----:B------:R-:W-:-:S04]  /*0670*/  SHF.R.S32.HI R5, RZ, 0x1f, R7 ;  /* 0x0000001fff057819 */ /* 0x000fc80000011407 */
[----:B------:R-:W-:-:S04]  /*0680*/  ISETP.NE.AND.EX P1, PT, R5, UR13, PT, P1 ;  /* 0x0000000d05007c0c */ /* 0x000fc8000bf25310 */
[----:B------:R-:W-:-:S05]  /*0690*/  SEL R6, RZ, 0xffffffff, P1 ;  /* 0xffffffffff067807 */ /* 0x000fca0000800000 */
[----:B------:R-:W-:-:S04]  /*06a0*/  IMAD.IADD R5, R7, 0x1, R6 ;  /* 0x0000000107057824 */ /* 0x000fc800078e0206 */
[----:B------:R-:W-:-:S05]  /*06b0*/  IMAD R5, R5, 0x4, R16 ;  /* 0x0000000405057824 */ /* 0x000fca00078e0210 */
[----:B------:R0:W-:Y:S02]  /*06c0*/  ATOMS.POPC.INC.32 RZ, [R5+URZ] ;  /* 0x0000000005ff7f8c */ /* 0x0001e4000d80003f */
.L_x_543:
[----:B------:R-:W-:Y:S05]  /*06d0*/  BSYNC B0 ;  /* 0x0000000000007941 */ /* 0x000fea0003800000 */
.L_x_542:
[----:B------:R-:W-:Y:S05]  /*06e0*/  @!P0 BRA `(.L_x_547) ;  /* 0xfffffffc00088947 */ /* 0x000fea000383ffff */
[----:B------:R-:W-:Y:S05]  /*06f0*/  BRA `(.L_x_540) ;  /* 0x0000001c00207947 */ /* 0x000fea0003800000 */
.L_x_541:
[----:B------:R-:W-:Y:S01]  /*0700*/  LOP3.LUT R5, RZ, R14, RZ, 0x33, !PT ;  /* 0x0000000eff057212 */ /* 0x000fe200078e33ff */
[----:B------:R-:W-:Y:S01]  /*0710*/  HFMA2.MMA R24, -RZ, RZ, 0, 0 ;  /* 0x00000000ff187435 */ /* 0x000fe200000001ff */
[----:B------:R-:W-:Y:S02]  /*0720*/  IMAD.MOV.U32 R15, RZ, RZ, R18 ;  /* 0x000000ffff0f7224 */ /* 0x000fe400078e0012 */
[----:B------:R-:W-:-:S04]  /*0730*/  VIMNMX R5, R5, -0x3, !PT ;  /* 0xfffffffd05057848 */ /* 0x000fc80007fe0100 */
[----:B------:R-:W-:-:S05]  /*0740*/  IADD3 R14, R5, R14, RZ ;  /* 0x0000000e050e7210 */ /* 0x000fca0007ffe0ff */
[C---:B------:R-:W-:Y:S02]  /*0750*/  VIADD R27, R14.reuse, 0x2 ;  /* 0x000000020e1b7836 */ /* 0x040fe40000000000 */
[----:B------:R-:W-:-:S03]  /*0760*/  VIADD R25, R14, 0x1 ;  /* 0x000000010e197836 */ /* 0x000fc60000000000 */
[----:B------:R-:W-:-:S07]  /*0770*/  LOP3.LUT R27, R27, 0x3, RZ, 0xc0, !PT ;  /* 0x000000031b1b7812 */ /* 0x000fce00078ec0ff */
.L_x_577:
        /* <DEDUP_REMOVED lines=11> */
[----:B------:R-:W-:-:S07]  /*0830*/  IADD3 R29, R14, -R27, RZ ;  /* 0x8000001b0e1d7210 */ /* 0x000fce0007ffe0ff */
.L_x_561:
        /* <DEDUP_REMOVED lines=9> */
[----:B------:R-:W-:Y:S05]  /*08d0*/  CALL.REL.NOINC `($__internal_17_$__cuda_sm20_div_s64) ;  /* 0x0000001c00187944 */ /* 0x000fea0003c00000 */
[----:B------:R-:W-:Y:S01]  /*08e0*/  IADD3 R9, P0, RZ, -R7, RZ ;  /* 0x80000007ff097210 */ /* 0x000fe20007f1e0ff */
[----:B------:R-:W-:Y:S02]  /*08f0*/  IMAD.MOV.U32 R10, RZ, RZ, R16 ;  /* 0x000000ffff0a7224 */ /* 0x000fe400078e0010 */
        /* <DEDUP_REMOVED lines=8> */
.L_x_550:
        /* <DEDUP_REMOVED lines=9> */
[----:B------:R-:W-:-:S04]  /*0a10*/  IMAD.HI.U32 R7, R7, R9, R6 ;  /* 0x0000000907077227 */ /* 0x000fc800078e0006 */
[----:B------:R-:W-:Y:S02]  /*0a20*/  IMAD.MOV.U32 R9, RZ, RZ, RZ ;  /* 0x000000ffff097224 */ /* 0x000fe400078e00ff */
        /* <DEDUP_REMOVED lines=11> */
.L_x_551:
[----:B------:R-:W-:Y:S05]  /*0ae0*/  BSYNC B0 ;  /* 0x0000000000007941 */ /* 0x000fea0003800000 */
.L_x_549:
        /* <DEDUP_REMOVED lines=15> */
[----:B------:R-:W-:Y:S05]  /*0be0*/  CALL.REL.NOINC `($__internal_17_$__cuda_sm20_div_s64) ;  /* 0x0000001800547944 */ /* 0x000fea0003c00000 */
[----:B------:R-:W-:Y:S01]  /*0bf0*/  IADD3 R9, P0, RZ, -R7, RZ ;  /* 0x80000007ff097210 */ /* 0x000fe20007f1e0ff */
[----:B------:R-:W-:Y:S02]  /*0c00*/  IMAD.MOV.U32 R10, RZ, RZ, R34 ;  /* 0x000000ffff0a7224 */ /* 0x000fe400078e0022 */
[----:B------:R-:W-:Y:S01]  /*0c10*/  IMAD.MOV.U32 R11, RZ, RZ, R35 ;  /* 0x000000ffff0b7224 */ /* 0x000fe200078e0023 */
[----:B------:R-:W-:Y:S01]  /*0c20*/  IADD3.X R5, RZ, ~R8, RZ, P0, !PT ;  /* 0x80000008ff057210 */ /* 0x000fe200007fe4ff */
[----:B------:R-:W-:Y:S02]  /*0c30*/  IMAD.MOV.U32 R36, RZ, RZ, R7 ;  /* 0x000000ffff247224 */ /* 0x000fe400078e0007 */
[----:B------:R-:W-:-:S04]  /*0c40*/  IMAD.WIDE.U32 R10, R16, R9, R10 ;  /* 0x00000009100a7225 */ /* 0x000fc800078e000a */
[----:B------:R-:W-:Y:S02]  /*0c50*/  IMAD R5, R5, R16, RZ ;  /* 0x0000001005057224 */ /* 0x000fe400078e02ff */
[----:B------:R-:W-:Y:S02]  /*0c60*/  IMAD.MOV.U32 R37, RZ, RZ, R8 ;  /* 0x000000ffff257224 */ /* 0x000fe400078e0008 */
[----:B------:R-:W-:-:S05]  /*0c70*/  IMAD R5, R17, R9, R5 ;  /* 0x0000000911057224 */ /* 0x000fca00078e0205 */
[----:B------:R-:W-:Y:S01]  /*0c80*/  IADD3 R9, R11, R5, RZ ;  /* 0x000000050b097210 */ /* 0x000fe20007ffe0ff */
[----:B------:R-:W-:Y:S06]  /*0c90*/  BRA `(.L_x_554) ;  /* 0x0000000000587947 */ /* 0x000fec0003800000 */
.L_x_553:
        /* <DEDUP_REMOVED lines=22> */
.L_x_554:
[----:B------:R-:W-:Y:S05]  /*0e00*/  BSYNC B0 ;  /* 0x0000000000007941 */ /* 0x000fea0003800000 */
.L_x_552:
        /* <DEDUP_REMOVED lines=16> */
[----:B------:R-:W-:Y:S05]  /*0f10*/  CALL.REL.NOINC `($__internal_17_$__cuda_sm20_div_s64) ;  /* 0x0000001400887944 */ /* 0x000fea0003c00000 */
[----:B------:R-:W-:Y:S01]  /*0f20*/  IADD3 R9, P0, RZ, -R7, RZ ;  /* 0x80000007ff097210 */ /* 0x000fe20007f1e0ff */
[----:B------:R-:W-:Y:S01]  /*0f30*/  IMAD.MOV.U32 R10, RZ, RZ, R36 ;  /* 0x000000ffff0a7224 */ /* 0x000fe200078e0024 */
[----:B------:R-:W-:-:S03]  /*0f40*/  MOV R11, R37 ;  /* 0x00000025000b7202 */ /* 0x000fc60000000f00 */
[----:B------:R-:W-:Y:S02]  /*0f50*/  IMAD.X R5, RZ, RZ, ~R8, P0 ;  /* 0x000000ffff057224 */ /* 0x000fe400000e0e08 */
[----:B------:R-:W-:-:S04]  /*0f60*/  IMAD.WIDE.U32 R10, R16, R9, R10 ;  /* 0x00000009100a7225 */ /* 0x000fc800078e000a */
[----:B------:R-:W-:Y:S02]  /*0f70*/  IMAD R5, R5, R16, RZ ;  /* 0x0000001005057224 */ /* 0x000fe400078e02ff */
[----:B------:R-:W-:Y:S02]  /*0f80*/  IMAD.MOV.U32 R16, RZ, RZ, R7 ;  /* 0x000000ffff107224 */ /* 0x000fe400078e0007 */
[----:B------:R-:W-:Y:S01]  /*0f90*/  IMAD R5, R17, R9, R5 ;  /* 0x0000000911057224 */ /* 0x000fe200078e0205 */
[----:B------:R-:W-:-:S03]  /*0fa0*/  MOV R17, R8 ;  /* 0x0000000800117202 */ /* 0x000fc60000000f00 */
[----:B------:R-:W-:Y:S01]  /*0fb0*/  IMAD.IADD R9, R11, 0x1, R5 ;  /* 0x000000010b097824 */ /* 0x000fe200078e0205 */
[----:B------:R-:W-:Y:S06]  /*0fc0*/  BRA `(.L_x_557) ;  /* 0x00000000005c7947 */ /* 0x000fec0003800000 */
.L_x_556:
        /* <DEDUP_REMOVED lines=23> */
.L_x_557:
[----:B------:R-:W-:Y:S05]  /*1140*/  BSYNC B0 ;  /* 0x0000000000007941 */ /* 0x000fea0003800000 */
.L_x_555:
        /* <DEDUP_REMOVED lines=20> */
[----:B------:R-:W-:Y:S01]  /*1290*/  MOV R11, R17 ;  /* 0x00000011000b7202 */ /* 0x000fe20000000f00 */
[----:B------:R-:W-:Y:S02]  /*12a0*/  IMAD.MOV.U32 R16, RZ, RZ, R7 ;  /* 0x000000ffff107224 */ /* 0x000fe400078e0007 */
[----:B------:R-:W-:Y:S02]  /*12b0*/  IMAD.X R5, RZ, RZ, ~R8, P0 ;  /* 0x000000ffff057224 */ /* 0x000fe400000e0e08 */
[----:B------:R-:W-:-:S04]  /*12c0*/  IMAD.WIDE.U32 R10, R18, R9, R10 ;  /* 0x00000009120a7225 */ /* 0x000fc800078e000a */
[----:B------:R-:W-:-:S04]  /*12d0*/  IMAD R5, R5, R18, RZ ;  /* 0x0000001205057224 */ /* 0x000fc800078e02ff */
[----:B------:R-:W-:-:S04]  /*12e0*/  IMAD R5, R19, R9, R5 ;  /* 0x0000000913057224 */ /* 0x000fc800078e0205 */
[----:B------:R-:W-:Y:S01]  /*12f0*/  IMAD.IADD R5, R11, 0x1, R5 ;  /* 0x000000010b057824 */ /* 0x000fe200078e0205 */
[----:B------:R-:W-:Y:S01]  /*1300*/  MOV R11, R8 ;  /* 0x00000008000b7202 */ /* 0x000fe20000000f00 */
[----:B------:R-:W-:Y:S06]  /*1310*/  BRA `(.L_x_560) ;  /* 0x00000000005c7947 */ /* 0x000fec0003800000 */
.L_x_559:
        /* <DEDUP_REMOVED lines=23> */
.L_x_560:
[----:B------:R-:W-:Y:S05]  /*1490*/  BSYNC B0 ;  /* 0x0000000000007941 */ /* 0x000fea0003800000 */
.L_x_558:
        /* <DEDUP_REMOVED lines=10> */
.L_x_548:
        /* <DEDUP_REMOVED lines=14> */
[-C--:B------:R-:W-:Y:S01]  /*1620*/  IADD3 R9, P0, RZ, -R7.reuse, RZ ;  /* 0x80000007ff097210 */ /* 0x080fe20007f1e0ff */
[----:B------:R-:W-:Y:S01]  /*1630*/  IMAD.MOV.U32 R10, RZ, RZ, R16 ;  /* 0x000000ffff0a7224 */ /* 0x000fe200078e0010 */
[----:B------:R-:W-:Y:S02]  /*1640*/  MOV R16, R7 ;  /* 0x0000000700107202 */ /* 0x000fe40000000f00 */
[----:B------:R-:W-:Y:S01]  /*1650*/  IADD3.X R5, RZ, ~R8, RZ, P0, !PT ;  /* 0x80000008ff057210 */ /* 0x000fe200007fe4ff */
[----:B------:R-:W-:-:S04]  /*1660*/  IMAD.WIDE.U32 R10, R20, R9, R10 ;  /* 0x00000009140a7225 */ /* 0x000fc800078e000a */
[----:B------:R-:W-:-:S04]  /*1670*/  IMAD R5, R5, R20, RZ ;  /* 0x0000001405057224 */ /* 0x000fc800078e02ff */
[----:B------:R-:W-:-:S04]  /*1680*/  IMAD R5, R21, R9, R5 ;  /* 0x0000000915057224 */ /* 0x000fc800078e0205 */
[----:B------:R-:W-:Y:S01]  /*1690*/  IMAD.IADD R5, R11, 0x1, R5 ;  /* 0x000000010b057824 */ /* 0x000fe200078e0205 */
[----:B------:R-:W-:Y:S01]  /*16a0*/  MOV R11, R8 ;  /* 0x00000008000b7202 */ /* 0x000fe20000000f00 */
[----:B------:R-:W-:Y:S06]  /*16b0*/  BRA `(.L_x_565) ;  /* 0x00000000005c7947 */ /* 0x000fec0003800000 */
.L_x_564:
        /* <DEDUP_REMOVED lines=23> */
.L_x_565:
[----:B------:R-:W-:Y:S05]  /*1830*/  BSYNC B0 ;  /* 0x0000000000007941 */ /* 0x000fea0003800000 */
.L_x_563:
        /* <DEDUP_REMOVED lines=27> */
.L_x_567:
        /* <DEDUP_REMOVED lines=23> */
.L_x_568:
[----:B------:R-:W-:Y:S05]  /*1b60*/  BSYNC B0 ;  /* 0x0000000000007941 */ /* 0x000fea0003800000 */
.L_x_566:
        /* <DEDUP_REMOVED lines=27> */
.L_x_570:
        /* <DEDUP_REMOVED lines=23> */
.L_x_571:
[----:B------:R-:W-:Y:S05]  /*1e90*/  BSYNC B0 ;  /* 0x0000000000007941 */ /* 0x000fea0003800000 */
.L_x_569:
[----:B------:R-:W0:Y:S02]  /*1ea0*/  LDC.64 R6, c[0x0][R26+0x2c8] ;  /* 0x0000b2001a067b82 */ /* 0x000e240000000a00 */
[-C--:B0-----:R-:W-:Y:S02]  /*1eb0*/  IMAD R7, R7, R10.reuse, RZ ;  /* 0x0000000a07077224 */ /* 0x081fe400078e02ff */
[----:B------:R-:W-:-:S04]  /*1ec0*/  IMAD.WIDE.U32 R18, R6, R10, R18 ;  /* 0x0000000a06127225 */ /* 0x000fc800078e0012 */
[----:B------:R-:W-:-:S05]  /*1ed0*/  IMAD R7, R6, R5, R7 ;  /* 0x0000000506077224 */ /* 0x000fca00078e0207 */
[----:B------:R-:W-:-:S07]  /*1ee0*/  IADD3 R19, R19, R7, RZ ;  /* 0x0000000713137210 */ /* 0x000fce0007ffe0ff */
.L_x_562:
[----:B------:R-:W-:Y:S02]  /*1ef0*/  ULDC.64 UR4, c[0x0][0x620] ;  /* 0x0001880000047ab9 */ /* 0x000fe40000000a00 */
[----:B------:R-:W-:Y:S02]  /*1f00*/  IMAD R5, R11, UR4, RZ ;  /* 0x000000040b057c24 */ /* 0x000fe4000f8e02ff */
[C---:B------:R-:W-:Y:S01]  /*1f10*/  IMAD.WIDE.U32 R6, R16.reuse, UR4, R18 ;  /* 0x0000000410067c25 */ /* 0x040fe2000f8e0012 */
[----:B------:R-:W0:Y:S03]  /*1f20*/  LDC.64 R10, c[0x0][0x6f8] ;  /* 0x0001be00ff0a7b82 */ /* 0x000e260000000a00 */
[----:B------:R-:W-:Y:S01]  /*1f30*/  IMAD R5, R16, UR5, R5 ;  /* 0x0000000510057c24 */ /* 0x000fe2000f8e0205 */
[----:B------:R-:W-:Y:S02]  /*1f40*/  ULDC.64 UR4, c[0x0][0x550] ;  /* 0x0001540000047ab9 */ /* 0x000fe40000000a00 */
        /* <DEDUP_REMOVED lines=26> */
[----:B------:R-:W-:Y:S05]  /*20f0*/  CALL.REL.NOINC `($__internal_17_$__cuda_sm20_div_s64) ;  /* 0x0000000400107944 */ /* 0x000fea0003c00000 */
[----:B------:R-:W-:Y:S05]  /*2100*/  BRA `(.L_x_576) ;  /* 0x0000000000487947 */ /* 0x000fea0003800000 */
.L_x_575:
[----:B------:R-:W0:Y:S01]  /*2110*/  I2F.U32.RP R5, R2 ;  /* 0x0000000200057306 */ /* 0x000e220000209000 */
[----:B------:R-:W-:-:S07]  /*2120*/  ISETP.NE.U32.AND P2, PT, R2, RZ, PT ;  /* 0x000000ff0200720c */ /* 0x000fce0003f45070 */
[----:B0-----:R-:W0:Y:S02]  /*2130*/  MUFU.RCP R5, R5 ;  /* 0x0000000500057308 */ /* 0x001e240000001000 */
[----:B0-----:R-:W-:-:S06]  /*2140*/  IADD3 R6, R5, 0xffffffe, RZ ;  /* 0x0ffffffe05067810 */ /* 0x001fcc0007ffe0ff */
        /* <DEDUP_REMOVED lines=12> */
[----:B------:R-:W-:Y:S02]  /*2210*/  @P1 IADD3 R7, R7, 0x1, RZ ;  /* 0x0000000107071810 */ /* 0x000fe40007ffe0ff */
[----:B------:R-:W-:-:S07]  /*2220*/  @!P2 LOP3.LUT R7, RZ, R2, RZ, 0x33, !PT ;  /* 0x00000002ff07a212 */ /* 0x000fce00078e33ff */
.L_x_576:
[----:B------:R-:W-:Y:S05]  /*2230*/  BSYNC B1 ;  /* 0x0000000000017941 */ /* 0x000fea0003800000 */
.L_x_574:
[----:B------:R-:W0:Y:S01]  /*2240*/  S2UR UR5, SR_CgaCtaId ;  /* 0x00000000000579c3 */ /* 0x000e220000008800 */
[----:B------:R-:W-:Y:S01]  /*2250*/  ULDC.64 UR18, c[0x0][0x6f0] ;  /* 0x0001bc0000127ab9 */ /* 0x000fe20000000a00 */
[----:B------:R-:W-:Y:S01]  /*2260*/  SHF.R.S32.HI R5, RZ, 0x1f, R7 ;  /* 0x0000001fff057819 */ /* 0x000fe20000011407 */
[----:B------:R-:W-:Y:S01]  /*2270*/  UMOV UR4, 0x400 ;  /* 0x0000040000047882 */ /* 0x000fe20000000000 */
[----:B------:R-:W-:-:S04]  /*2280*/  ISETP.NE.U32.AND P0, PT, R7, UR18, PT ;  /* 0x0000001207007c0c */ /* 0x000fc8000bf05070 */
[----:B------:R-:W-:-:S04]  /*2290*/  ISETP.NE.AND.EX P0, PT, R5, UR19, PT, P0 ;  /* 0x0000001305007c0c */ /* 0x000fc8000bf05300 */
[----:B------:R-:W-:-:S05]  /*22a0*/  SEL R6, RZ, 0xffffffff, P0 ;  /* 0xffffffffff067807 */ /* 0x000fca0000000000 */
[----:B------:R-:W-:Y:S01]  /*22b0*/  IMAD.IADD R5, R7, 0x1, R6 ;  /* 0x0000000107057824 */ /* 0x000fe200078e0206 */
[----:B0-----:R-:W-:-:S06]  /*22c0*/  ULEA UR4, UR5, UR4, 0x18 ;  /* 0x0000000405047291 */ /* 0x001fcc000f8ec03f */
[----:B------:R-:W-:-:S05]  /*22d0*/  LEA R5, R5, UR4, 0x2 ;  /* 0x0000000405057c11 */ /* 0x000fca000f8e10ff */
[----:B------:R0:W-:Y:S02]  /*22e0*/  ATOMS.POPC.INC.32 RZ, [R5+URZ] ;  /* 0x0000000005ff7f8c */ /* 0x0001e4000d80003f */
.L_x_573:
[----:B------:R-:W-:Y:S05]  /*22f0*/  BSYNC B0 ;  /* 0x0000000000007941 */ /* 0x000fea0003800000 */
.L_x_572:
        /* <DEDUP_REMOVED lines=8> */
.L_x_540:
[----:B------:R-:W-:Y:S05]  /*2380*/  WARPSYNC.ALL ;  /* 0x0000000000007948 */ /* 0x000fea0003800000 */
[----:B------:R-:W-:Y:S06]  /*2390*/  BAR.SYNC.DEFER_BLOCKING 0x0 ;  /* 0x0000000000007b1d */ /* 0x000fec0000010000 */
[----:B------:R-:W-:-:S02]  /*23a0*/  ULDC.64 UR18, c[0x0][0x218] ;  /* 0x0000860000127ab9 */ /* 0x000fc40000000a00 */
[----:B------:R-:W-:-:S04]  /*23b0*/  ISETP.GE.U32.AND P0, PT, R0, UR18, PT ;  /* 0x0000001200007c0c */ /* 0x000fc8000bf06070 */
[----:B------:R-:W-:-:S13]  /*23c0*/  ISETP.GE.AND.EX P0, PT, RZ, UR19, PT, P0 ;  /* 0x00000013ff007c0c */ /* 0x000fda000bf06300 */
[----:B------:R-:W-:Y:S05]  /*23d0*/  @P0 EXIT ;  /* 0x000000000000094d */ /* 0x000fea0003800000 */
[----:B------:R-:W1:Y:S01]  /*23e0*/  S2UR UR5, SR_CgaCtaId ;  /* 0x00000000000579c3 */ /* 0x000e620000008800 */
[----:B------:R-:W-:Y:S01]  /*23f0*/  IMAD.MOV.U32 R2, RZ, RZ, R0 ;  /* 0x000000ffff027224 */ /* 0x000fe200078e0000 */
[----:B------:R-:W-:Y:S01]  /*2400*/  MOV R8, RZ ;  /* 0x000000ff00087202 */ /* 0x000fe20000000f00 */
[----:B------:R-:W-:Y:S01]  /*2410*/  UMOV UR4, 0x400 ;  /* 0x0000040000047882 */ /* 0x000fe20000000000 */
[----:B------:R-:W-:Y:S01]  /*2420*/  ULDC.64 UR8, c[0x0][0x2e0] ;  /* 0x0000b80000087ab9 */ /* 0x000fe20000000a00 */
[----:B------:R-:W-:Y:S01]  /*2430*/  ULDC.64 UR10, c[0x0][0x210] ;  /* 0x00008400000a7ab9 */ /* 0x000fe20000000a00 */
[----:B-1----:R-:W-:-:S12]  /*2440*/  ULEA UR4, UR5, UR4, 0x18 ;  /* 0x0000000405047291 */ /* 0x002fd8000f8ec03f */
.L_x_578:
[----:B------:R-:W-:Y:S01]  /*2450*/  LEA R0, R2, UR4, 0x2 ;  /* 0x0000000402007c11 */ /* 0x000fe2000f8e10ff */
[----:B-1----:R-:W-:Y:S02]  /*2460*/  IMAD R7, R8, UR8, RZ ;  /* 0x0000000808077c24 */ /* 0x002fe4000f8e02ff */
[C---:B0-----:R-:W-:Y:S02]  /*2470*/  IMAD.WIDE.U32 R4, R2.reuse, UR8, RZ ;  /* 0x0000000802047c25 */ /* 0x041fe4000f8e00ff */
        /* <DEDUP_REMOVED lines=9> */
[----:B0-----:R1:W-:-:S12]  /*2510*/  REDG.E.ADD.STRONG.GPU desc[UR6][R6.64], R9 ;  /* 0x000000090600798e */ /* 0x0013d8000c10e186 */
[----:B------:R-:W-:Y:S05]  /*2520*/  @!P0 BRA `(.L_x_578) ;  /* 0xfffffffc00c88947 */ /* 0x000fea000383ffff */
[----:B------:R-:W-:Y:S05]  /*2530*/  EXIT ;  /* 0x000000000000794d */ /* 0x000fea0003800000 */
        .weak           $__internal_17_$__cuda_sm20_div_s64
        .type           $__internal_17_$__cuda_sm20_div_s64,@function
        .size           $__internal_17_$__cuda_sm20_div_s64,(.L_x_3547 - $__internal_17_$__cuda_sm20_div_s64)
$__internal_17_$__cuda_sm20_div_s64:
        /* <DEDUP_REMOVED lines=27> */
[----:B------:R-:W-:Y:S01]  /*26f0*/  IMAD.MOV.U32 R39, RZ, RZ, RZ ;  /* 0x000000ffff277224 */ /* 0x000fe200078e00ff */
[----:B------:R-:W-:Y:S01]  /*2700*/  IADD3 R33, P5, RZ, -R30, RZ ;  /* 0x8000001eff217210 */ /* 0x000fe20007fbe0ff */
[----:B------:R-:W-:Y:S02]  /*2710*/  IMAD R7, R10, R22, R7 ;  /* 0x000000160a077224 */ /* 0x000fe400078e0207 */
[----:B------:R-:W-:Y:S01]  /*2720*/  IMAD.HI.U32 R12, R13, R9, RZ ;  /* 0x000000090d0c7227 */ /* 0x000fe200078e00ff */
[----:B------:R-:W-:Y:S02]  /*2730*/  SEL R33, R33, R30, !P4 ;  /* 0x0000001e21217207 */ /* 0x000fe40006000000 */
[----:B------:R-:W-:-:S05]  /*2740*/  IADD3.X R7, RZ, ~R7, RZ, P1, !PT ;  /* 0x80000007ff077210 */ /* 0x000fca0000ffe4ff */
[----:B------:R-:W-:-:S04]  /*2750*/  IMAD.WIDE.U32 R12, P1, R13, R7, R12 ;  /* 0x000000070d0c7225 */ /* 0x000fc8000782000c */
[----:B------:R-:W-:-:S04]  /*2760*/  IMAD.HI.U32 R12, P2, R10, R9, R12 ;  /* 0x000000090a0c7227 */ /* 0x000fc8000784000c */
[CC--:B------:R-:W-:Y:S02]  /*2770*/  IMAD R9, R10.reuse, R7.reuse, RZ ;  /* 0x000000070a097224 */ /* 0x0c0fe400078e02ff */
[----:B------:R-:W-:-:S03]  /*2780*/  IMAD.HI.U32 R7, R10, R7, RZ ;  /* 0x000000070a077227 */ /* 0x000fc600078e00ff */
[----:B------:R-:W-:Y:S01]  /*2790*/  IADD3 R9, P3, R9, R12, RZ ;  /* 0x0000000c09097210 */ /* 0x000fe20007f7e0ff */
[----:B------:R-:W-:Y:S01]  /*27a0*/  IMAD.X R12, RZ, RZ, ~R11, P5 ;  /* 0x000000ffff0c7224 */ /* 0x000fe200028e0e0b */
[----:B------:R-:W-:-:S03]  /*27b0*/  IADD3.X R7, R7, R10, RZ, P1, !PT ;  /* 0x0000000a07077210 */ /* 0x000fc60000ffe4ff */
[----:B------:R-:W-:Y:S01]  /*27c0*/  IMAD.HI.U32 R38, R9, R33, RZ ;  /* 0x0000002109267227 */ /* 0x000fe200078e00ff */
[----:B------:R-:W-:Y:S02]  /*27d0*/  SEL R12, R12, R11, !P4 ;  /* 0x0000000b0c0c7207 */ /* 0x000fe40006000000 */
        /* <DEDUP_REMOVED lines=21> */
[----:B------:R-:W-:Y:S01]  /*2930*/  SEL R13, R13, R12, P1 ;  /* 0x0000000c0d0d7207 */ /* 0x000fe20000800000 */
[----:B------:R-:W-:Y:S01]  /*2940*/  IMAD.MOV.U32 R12, RZ, RZ, R6 ;  /* 0x000000ffff0c7224 */ /* 0x000fe200078e0006 */
[----:B------:R-:W-:Y:S02]  /*2950*/  ISETP.GE.U32.AND P2, PT, R33, R22, PT ;  /* 0x000000162100720c */ /* 0x000fe40003f46070 */
[----:B------:R-:W-:Y:S02]  /*2960*/  SEL R30, R30, R7, P1 ;  /* 0x000000071e1e7207 */ /* 0x000fe40000800000 */
[----:B------:R-:W-:Y:S02]  /*2970*/  IADD3 R10, P3, R9, 0x1, RZ ;  /* 0x00000001090a7810 */ /* 0x000fe40007f7e0ff */
[----:B------:R-:W-:Y:S01]  /*2980*/  ISETP.GE.U32.AND.EX P1, PT, R13, R23, PT, P2 ;  /* 0x000000170d00720c */ /* 0x000fe20003f26120 */
[----:B------:R-:W-:-:S02]  /*2990*/  HFMA2.MMA R13, -RZ, RZ, 0, 0 ;  /* 0x00000000ff0d7435 */ /* 0x000fc400000001ff */
[----:B------:R-:W-:Y:S01]  /*29a0*/  IMAD.X R7, RZ, RZ, R30, P3 ;  /* 0x000000ffff077224 */ /* 0x000fe200018e061e */
[----:B------:R-:W-:Y:S02]  /*29b0*/  SEL R10, R10, R9, P1 ;  /* 0x000000090a0a7207 */ /* 0x000fe40000800000 */
[----:B------:R-:W-:Y:S02]  /*29c0*/  LOP3.LUT R9, R5, R11, RZ, 0x3c, !PT ;  /* 0x0000000b05097212 */ /* 0x000fe400078e3cff */
[----:B------:R-:W-:Y:S02]  /*29d0*/  SEL R30, R7, R30, P1 ;  /* 0x0000001e071e7207 */ /* 0x000fe40000800000 */
[----:B------:R-:W-:Y:S02]  /*29e0*/  IADD3 R7, P3, RZ, -R10, RZ ;  /* 0x8000000aff077210 */ /* 0x000fe40007f7e0ff */
[----:B------:R-:W-:Y:S02]  /*29f0*/  ISETP.GE.AND P2, PT, R9, RZ, PT ;  /* 0x000000ff0900720c */ /* 0x000fe40003f46270 */
[----:B------:R-:W-:-:S02]  /*2a00*/  ISETP.NE.U32.AND P1, PT, R8, RZ, PT ;  /* 0x000000ff0800720c */ /* 0x000fc40003f25070 */
[----:B------:R-:W-:Y:S02]  /*2a10*/  IADD3.X R9, RZ, ~R30, RZ, P3, !PT ;  /* 0x8000001eff097210 */ /* 0x000fe40001ffe4ff */
[----:B------:R-:W-:Y:S02]  /*2a20*/  ISETP.NE.AND.EX P1, PT, R5, RZ, PT, P1 ;  /* 0x000000ff0500720c */ /* 0x000fe40003f25310 */
[----:B------:R-:W-:Y:S02]  /*2a30*/  SEL R7, R7, R10, !P2 ;  /* 0x0000000a07077207 */ /* 0x000fe40005000000 */
[----:B------:R-:W-:Y:S02]  /*2a40*/  SEL R9, R9, R30, !P2 ;  /* 0x0000001e09097207 */ /* 0x000fe40005000000 */
[----:B------:R-:W-:Y:S02]  /*2a50*/  SEL R7, R7, 0xffffffff, P1 ;  /* 0xffffffff07077807 */ /* 0x000fe40000800000 */
[----:B------:R-:W-:Y:S01]  /*2a60*/  SEL R8, R9, 0xffffffff, P1 ;  /* 0xffffffff09087807 */ /* 0x000fe20000800000 */
[----:B------:R-:W-:Y:S06]  /*2a70*/  RET.REL.NODEC R12 `(_ZN2at4cuda17kernelHistogram1DIiilLi1ELi2ELin1ELNS0_23CUDAHistogramMemoryTypeE0EZNS0_21CUDA_tensor_histogramIiiLb0EEEbNS_6TensorES4_S4_lNS_14AccumulateTypeIT0_Lb1EE4typeES8_NS0_13TensorArgTypeES9_S9_EUllE0_EEvNS0_6detail10TensorInfoIT_T1_EESF_NSC_IKS6_SE_EElS8_S8_SE_T6_) ;  /* 0xffffffd40c607950 */ /* 0x000fec0003c3ffff */
.L_x_579:
        /* <DEDUP_REMOVED lines=16> */
.L_x_3547:


//--------------------- .text._ZN2at4cuda17kernelHistogram1DIiilLi1ELi2ELin1ELNS0_23CUDAHistogramMemoryTypeE1EZNS0_21CUDA_tensor_histogramIiiLb0EEEbNS_6TensorES4_S4_lNS_14AccumulateTypeIT0_Lb1EE4typeES8_NS0_13TensorArgTypeES9_S9_EUllE_EEvNS0_6detail10TensorInfoIT_T1_EESF_NSC_IKS6_SE_EElS8_S8_SE_T6_ --------------------------
	.section	.text._ZN2at4cuda17kernelHistogram1DIiilLi1ELi2ELin1ELNS0_23CUDAHistogramMemoryTypeE1EZNS0_21CUDA_tensor_histogramIiiLb0EEEbNS_6TensorES4_S4_lNS_14AccumulateTypeIT0_Lb1EE4typeES8_NS0_13TensorArgTypeES9_S9_EUllE_EEvNS0_6detail10TensorInfoIT_T1_EESF_NSC_IKS6_SE_EElS8_S8_SE_T6_,"ax",@progbits
	.align	128
        .global         _ZN2at4cuda17kernelHistogram1DIiilLi1ELi2ELin1ELNS0_23CUDAHistogramMemoryTypeE1EZNS0_21CUDA_tensor_histogramIiiLb0EEEbNS_6TensorES4_S4_lNS_14AccumulateTypeIT0_Lb1EE4typeES8_NS0_13TensorArgTypeES9_S9_EUllE_EEvNS0_6detail10TensorInfoIT_T1_EESF_NSC_IKS6_SE_EElS8_S8_SE_T6_
        .type           _ZN2at4cuda17kernelHistogram1DIiilLi1ELi2ELin1ELNS0_23CUDAHistogramMemoryTypeE1EZNS0_21CUDA_tensor_histogramIiiLb0EEEbNS_6TensorES4_S4_lNS_14AccumulateTypeIT0_Lb1EE4typeES8_NS0_13TensorArgTypeES9_S9_EUllE_EEvNS0_6detail10TensorInfoIT_T1_EESF_NSC_IKS6_SE_EElS8_S8_SE_T6_,@function
        .size           _ZN2at4cuda17kernelHistogram1DIiilLi1ELi2ELin1ELNS0_23CUDAHistogramMemoryTypeE1EZNS0_21CUDA_tensor_histogramIiiLb0EEEbNS_6TensorES4_S4_lNS_14AccumulateTypeIT0_Lb1EE4typeES8_NS0_13TensorArgTypeES9_S9_EUllE_EEvNS0_6detail10TensorInfoIT_T1_EESF_NSC_IKS6_SE_EElS8_S8_SE_T6_,(.L_x_3548 - _ZN2at4cuda17kernelHistogram1DIiilLi1ELi2ELin1ELNS0_23CUDAHistogramMemoryTypeE1EZNS0_21CUDA_tensor_histogramIiiLb0EEEbNS_6TensorES4_S4_lNS_14AccumulateTypeIT0_Lb1EE4typeES8_NS0_13TensorArgTypeES9_S9_EUllE_EEvNS0_6detail10TensorInfoIT_T1_EESF_NSC_IKS6_SE_EElS8_S8_SE_T6_)
        .other          _ZN2at4cuda17kernelHistogram1DIiilLi1ELi2ELin1ELNS0_23CUDAHistogramMemoryTypeE1EZNS0_21CUDA_tensor_histogramIiiLb0EEEbNS_6TensorES4_S4_lNS_14AccumulateTypeIT0_Lb1EE4typeES8_NS0_13TensorArgTypeES9_S9_EUllE_EEvNS0_6detail10TensorInfoIT_T1_EESF_NSC_IKS6_SE_EElS8_S8_SE_T6_,@"STO_CUDA_ENTRY STV_DEFAULT"
_ZN2at4cuda17kernelHistogram1DIiilLi1ELi2ELin1ELNS0_23CUDAHistogramMemoryTypeE1EZNS0_21CUDA_tensor_histogramIiiLb0EEEbNS_6TensorES4_S4_lNS_14AccumulateTypeIT0_Lb1EE4typeES8_NS0_13TensorArgTypeES9_S9_EUllE_EEvNS0_6detail10TensorInfoIT_T1_EESF_NSC_IKS6_SE_EElS8_S8_SE_T6_:
.text._ZN2at4cuda17kernelHistogram1DIiilLi1ELi2ELin1ELNS0_23CUDAHistogramMemoryTypeE1EZNS0_21CUDA_tensor_histogramIiiLb0EEEbNS_6TensorES4_S4_lNS_14AccumulateTypeIT0_Lb1EE4typeES8_NS0_13TensorArgTypeES9_S9_EUllE_EEvNS0_6detail10TensorInfoIT_T1_EESF_NSC_IKS6_SE_EElS8_S8_SE_T6_:
        /* <DEDUP_REMOVED lines=22> */
[----:B------:R-:W-:Y:S01]  /*0160*/  ULDC.64 UR24, c[0x0][0x700] ;  /* 0x0001c00000187ab9 */ /* 0x000fe20000000a00 */
[----:B------:R-:W-:Y:S01]  /*0170*/  UIMAD UR4, UR4, UR5, URZ ;  /* 0x00000005040472a4 */ /* 0x000fe2000f8e023f */
[----:B------:R-:W-:Y:S01]  /*0180*/  ULDC.64 UR26, c[0x0][0x708] ;  /* 0x0001c200001a7ab9 */ /* 0x000fe20000000a00 */
[----:B------:R-:W-:Y:S01]  /*0190*/  ULDC.64 UR10, c[0x0][0x620] ;  /* 0x00018800000a7ab9 */ /* 0x000fe20000000a00 */
[----:B------:R-:W-:Y:S01]  /*01a0*/  ULDC.64 UR12, c[0x0][0x550] ;  /* 0x00015400000c7ab9 */ /* 0x000fe20000000a00 */
[----:B------:R-:W-:Y:S01]  /*01b0*/  ULDC.64 UR16, c[0x0][0x2e0] ;  /* 0x0000b80000107ab9 */ /* 0x000fe20000000a00 */
[----:B------:R-:W-:Y:S01]  /*01c0*/  ULDC.64 UR18, c[0x0][0x210] ;  /* 0x0000840000127ab9 */ /* 0x000fe20000000a00 */
[----:B------:R-:W-:Y:S01]  /*01d0*/  ULDC.64 UR20, c[0x0][0x7e0] ;  /* 0x0001f80000147ab9 */ /* 0x000fe20000000a00 */
[----:B------:R-:W-:-:S05]  /*01e0*/  ULDC.64 UR22, c[0x0][0x710] ;  /* 0x0001c40000167ab9 */ /* 0x000fca0000000a00 */
.L_x_587:
[----:B------:R-:W-:Y:S02]  /*01f0*/  IMAD R3, R2, UR10, RZ ;  /* 0x0000000a02037c24 */ /* 0x000fe4000f8e02ff */
[----:B------:R-:W-:-:S04]  /*0200*/  IMAD.WIDE.U32 R4, R0, UR10, RZ ;  /* 0x0000000a00047c25 */ /* 0x000fc8000f8e00ff */
[----:B------:R-:W-:Y:S01]  /*0210*/  IMAD R3, R0, UR11, R3 ;  /* 0x0000000b00037c24 */ /* 0x000fe2000f8e0203 */
[----:B------:R-:W-:-:S03]  /*0220*/  LEA R6, P0, R4, UR12, 0x2 ;  /* 0x0000000c04067c11 */ /* 0x000fc6000f8010ff */
[----:B------:R-:W-:-:S05]  /*0230*/  IMAD.IADD R3, R5, 0x1, R3 ;  /* 0x0000000105037824 */ /* 0x000fca00078e0203 */
[----:B0-----:R-:W-:-:S06]  /*0240*/  LEA.HI.X R7, R4, UR13, R3, 0x2, P0 ;  /* 0x0000000d04077c11 */ /* 0x001fcc00080f1403 */
[----:B------:R-:W0:Y:S01]  /*0250*/  LDG.E R7, desc[UR8][R6.64] ;  /* 0x0000000806077981 */ /* 0x000e22000c1e1900 */
[----:B------:R-:W-:Y:S05]  /*0260*/  YIELD ;  /* 0x0000000000007946 */ /* 0x000fea0003800000 */
[----:B------:R-:W-:Y:S01]  /*0270*/  BSSY B1, `(.L_x_582) ;  /* 0x000003e000017945 */ /* 0x000fe20003800000 */
[C---:B0-----:R-:W-:Y:S02]  /*0280*/  ISETP.GE.U32.AND P0, PT, R7.reuse, R10, PT ;  /* 0x0000000a0700720c */ /* 0x041fe40003f06070 */
[----:B------:R-:W-:Y:S02]  /*0290*/  SHF.R.S32.HI R4, RZ, 0x1f, R7 ;  /* 0x0000001fff047819 */ /* 0x000fe40000011407 */
[----:B------:R-:W-:-:S02]  /*02a0*/  ISETP.GT.U32.AND P1, PT, R7, UR24, PT ;  /* 0x0000001807007c0c */ /* 0x000fc4000bf24070 */
[----:B------:R-:W-:-:S04]  /*02b0*/  ISETP.GE.AND.EX P0, PT, R4, R11, PT, P0 ;  /* 0x0000000b0400720c */ /* 0x000fc80003f06300 */
[----:B------:R-:W-:-:S13]  /*02c0*/  ISETP.GT.OR.EX P0, PT, R4, UR25, !P0, P1 ;  /* 0x0000001904007c0c */ /* 0x000fda000c704710 */
[----:B------:R-:W-:Y:S05]  /*02d0*/  @P0 BRA `(.L_x_583) ;  /* 0x0000000000dc0947 */ /* 0x000fea0003800000 */
[----:B------:R-:W-:Y:S01]  /*02e0*/  IADD3 R3, P0, R7, -R10, RZ ;  /* 0x8000000a07037210 */ /* 0x000fe20007f1e0ff */
[----:B------:R-:W-:Y:S03]  /*02f0*/  BSSY B2, `(.L_x_584) ;  /* 0x0000021000027945 */ /* 0x000fe60003800000 */
        /* <DEDUP_REMOVED lines=8> */
[----:B------:R-:W-:Y:S01]  /*0380*/  IMAD.U32 R5, RZ, RZ, UR6 ;  /* 0x00000006ff057e24 */ /* 0x000fe2000f8e00ff */
[----:B------:R-:W-:Y:S02]  /*0390*/  MOV R4, UR7 ;  /* 0x0000000700047c02 */ /* 0x000fe40008000f00 */
[----:B------:R-:W-:-:S07]  /*03a0*/  MOV R3, 0x3c0 ;  /* 0x000003c000037802 */ /* 0x000fce0000000f00 */
[----:B------:R-:W-:Y:S05]  /*03b0*/  CALL.REL.NOINC `($__internal_18_$__cuda_sm20_div_s64) ;  /* 0x0000002000547944 */ /* 0x000fea0003c00000 */
[----:B------:R-:W-:Y:S01]  /*03c0*/  IMAD.MOV.U32 R3, RZ, RZ, R6 ;  /* 0x000000ffff037224 */ /* 0x000fe200078e0006 */
[----:B------:R-:W-:Y:S06]  /*03d0*/  BRA `(.L_x_586) ;  /* 0x0000000000487947 */ /* 0x000fec0003800000 */
.L_x_585:
        /* <DEDUP_REMOVED lines=18> */
.L_x_586:
[----:B------:R-:W-:Y:S05]  /*0500*/  BSYNC B2 ;  /* 0x0000000000027941 */ /* 0x000fea0003800000 */
.L_x_584:
[----:B------:R-:W-:Y:S02]  /*0510*/  IMAD R7, R2, UR20, RZ ;  /* 0x0000001402077c24 */ /* 0x000fe4000f8e02ff */
[----:B------:R-:W-:-:S04]  /*0520*/  IMAD.WIDE.U32 R4, R0, UR20, RZ ;  /* 0x0000001400047c25 */ /* 0x000fc8000f8e00ff */
[----:B------:R-:W-:Y:S01]  /*0530*/  IMAD R7, R0, UR21, R7 ;  /* 0x0000001500077c24 */ /* 0x000fe2000f8e0207 */
[----:B------:R-:W-:-:S04]  /*0540*/  LEA R6, P0, R4, UR22, 0x2 ;  /* 0x0000001604067c11 */ /* 0x000fc8000f8010ff */
[----:B------:R-:W-:-:S04]  /*0550*/  IADD3 R5, R5, R7, RZ ;  /* 0x0000000705057210 */ /* 0x000fc80007ffe0ff */
[----:B------:R-:W-:-:S06]  /*0560*/  LEA.HI.X R7, R4, UR23, R5, 0x2, P0 ;  /* 0x0000001704077c11 */ /* 0x000fcc00080f1405 */
[----:B------:R-:W2:Y:S01]  /*0570*/  LDG.E R7, desc[UR8][R6.64] ;  /* 0x0000000806077981 */ /* 0x000ea2000c1e1900 */
[----:B------:R-:W-:Y:S02]  /*0580*/  ISETP.NE.U32.AND P0, PT, R3, UR14, PT ;  /* 0x0000000e03007c0c */ /* 0x000fe4000bf05070 */
        /* <DEDUP_REMOVED lines=10> */
[----:B------:R-:W-:-:S05]  /*0630*/  LEA.HI.X R9, R4, UR19, R3, 0x2, P0 ;  /* 0x0000001304097c11 */ /* 0x000fca00080f1403 */
[----:B--2---:R0:W-:Y:S02]  /*0640*/  REDG.E.ADD.STRONG.GPU desc[UR8][R8.64], R7 ;  /* 0x000000070800798e */ /* 0x0041e4000c10e188 */
.L_x_583:
[----:B------:R-:W-:Y:S05]  /*0650*/  BSYNC B1 ;  /* 0x0000000000017941 */ /* 0x000fea0003800000 */
.L_x_582:
[----:B------:R-:W-:-:S04]  /*0660*/  IADD3 R0, P0, R0, UR4, RZ ;  /* 0x0000000400007c10 */ /* 0x000fc8000ff1e0ff */
[----:B------:R-:W-:Y:S02]  /*0670*/  IADD3.X R2, RZ, R2, RZ, P0, !PT ;  /* 0x00000002ff027210 */ /* 0x000fe400007fe4ff */
[----:B------:R-:W-:-:S04]  /*0680*/  ISETP.GE.U32.AND P0, PT, R0, UR26, PT ;  /* 0x0000001a00007c0c */ /* 0x000fc8000bf06070 */
[----:B------:R-:W-:-:S13]  /*0690*/  ISETP.GE.AND.EX P0, PT, R2, UR27, PT, P0 ;  /* 0x0000001b02007c0c */ /* 0x000fda000bf06300 */
[----:B------:R-:W-:Y:S05]  /*06a0*/  @!P0 BRA `(.L_x_587) ;  /* 0xfffffff800d08947 */ /* 0x000fea000383ffff */
[----:B------:R-:W-:Y:S05]  /*06b0*/  BSYNC B0 ;  /* 0x0000000000007941 */ /* 0x000fea0003800000 */
.L_x_581:
[----:B------:R-:W-:Y:S05]  /*06c0*/  EXIT ;  /* 0x000000000000794d */ /* 0x000fea0003800000 */
.L_x_580:
[----:B------:R-:W-:-:S04]  /*06d0*/  LOP3.LUT R3, RZ, R4, RZ, 0x33, !PT ;  /* 0x00000004ff037212 */ /* 0x000fc800078e33ff */
[----:B------:R-:W-:-:S05]  /*06e0*/  VIMNMX R3, R3, -0x3, !PT ;  /* 0xfffffffd03037848 */ /* 0x000fca0007fe0100 */
[----:B------:R-:W-:-:S04]  /*06f0*/  IMAD.IADD R4, R3, 0x1, R4 ;  /* 0x0000000103047824 */ /* 0x000fc800078e0204 */
[C---:B------:R-:W-:Y:S01]  /*0700*/  VIADD R9, R4.reuse, 0x2 ;  /* 0x0000000204097836 */ /* 0x040fe20000000000 */
[----:B------:R-:W-:-:S04]  /*0710*/  IADD3 R10, R4, 0x1, RZ ;  /* 0x00000001040a7810 */ /* 0x000fc80007ffe0ff */
[----:B------:R-:W-:-:S05]  /*0720*/  LOP3.LUT R9, R9, 0x3, RZ, 0xc0, !PT ;  /* 0x0000000309097812 */ /* 0x000fca00078ec0ff */
[----:B------:R-:W-:-:S07]  /*0730*/  IMAD.IADD R11, R4, 0x1, -R9 ;  /* 0x00000001040b7824 */ /* 0x000fce00078e0a09 */
.L_x_617:
[----:B0-----:R-:W0:Y:S01]  /*0740*/  LDC R4, c[0x0][0x6e8] ;  /* 0x0001ba00ff047b82 */ /* 0x001e220000000800 */
[----:B------:R-:W-:Y:S01]  /*0750*/  ISETP.GE.U32.AND P0, PT, R10, 0x3, PT ;  /* 0x000000030a00780c */ /* 0x000fe20003f06070 */
[----:B------:R-:W-:Y:S05]  /*0760*/  YIELD ;  /* 0x0000000000007946 */ /* 0x000fea0003800000 */
[----:B------:R-:W-:Y:S01]  /*0770*/  ULDC UR5, c[0x0][0x6e8] ;  /* 0x0001ba0000057ab9 */ /* 0x000fe20000000800 */
[----:B------:R-:W-:Y:S01]  /*0780*/  IMAD.MOV.U32 R19, RZ, RZ, 0x340 ;  /* 0x00000340ff137424 */ /* 0x000fe200078e00ff */
[----:B------:R-:W-:Y:S01]  /*0790*/  HFMA2.MMA R14, -RZ, RZ, 0, 0 ;  /* 0x00000000ff0e7435 */ /* 0x000fe200000001ff */
[----:B------:R-:W-:Y:S01]  /*07a0*/  IMAD.U32 R18, RZ, RZ, UR5 ;  /* 0x00000005ff127e24 */ /* 0x000fe2000f8e00ff */
[----:B------:R-:W-:Y:S01]  /*07b0*/  MOV R8, R2 ;  /* 0x0000000200087202 */ /* 0x000fe20000000f00 */
[----:B------:R-:W-:-:S02]  /*07c0*/  IMAD.MOV.U32 R13, RZ, RZ, RZ ;  /* 0x000000ffff0d7224 */ /* 0x000fc400078e00ff */
[----:B------:R-:W-:Y:S02]  /*07d0*/  IMAD.MOV.U32 R12, RZ, RZ, R0 ;  /* 0x000000ffff0c7224 */ /* 0x000fe400078e0000 */
[----:B0-----:R-:W-:Y:S01]  /*07e0*/  IMAD R19, R4, 0x8, R19 ;  /* 0x0000000804137824 */ /* 0x001fe200078e0213 */
[----:B------:R-:W-:Y:S06]  /*07f0*/  @!P0 BRA `(.L_x_588) ;  /* 0x0000000c00588947 */ /* 0x000fec0003800000 */
[----:B------:R-:W-:-:S07]  /*0800*/  IMAD.MOV.U32 R20, RZ, RZ, R11 ;  /* 0x000000ffff147224 */ /* 0x000fce00078e000b */
.L_x_601:
[----:B------:R-:W0:Y:S01]  /*0810*/  LDC.64 R26, c[0x0][R19+0x210] ;  /* 0x00008400131a7b82 */ /* 0x000e220000000a00 */
[----:B------:R-:W-:Y:S01]  /*0820*/  BSSY B0, `(.L_x_589) ;  /* 0x000002a000007945 */ /* 0x000fe20003800000 */
[----:B0-----:R-:W-:-:S04]  /*0830*/  LOP3.LUT R3, R8, R27, RZ, 0xfc, !PT ;  /* 0x0000001b08037212 */ /* 0x001fc800078efcff */
[----:B------:R-:W-:-:S13]  /*0840*/  ISETP.NE.U32.AND P0, PT, R3, RZ, PT ;  /* 0x000000ff0300720c */ /* 0x000fda0003f05070 */
[----:B------:R-:W-:Y:S05]  /*0850*/  @!P0 BRA `(.L_x_590) ;  /* 0x0000000000408947 */ /* 0x000fea0003800000 */
[----:B------:R-:W-:Y:S01]  /*0860*/  MOV R22, R12 ;  /* 0x0000000c00167202 */ /* 0x000fe20000000f00 */
[----:B------:R-:W-:Y:S01]  /*0870*/  IMAD.MOV.U32 R5, RZ, RZ, R26 ;  /* 0x000000ffff057224 */ /* 0x000fe200078e001a */
[----:B------:R-:W-:Y:S01]  /*0880*/  MOV R3, 0x8b0 ;  /* 0x000008b000037802 */ /* 0x000fe20000000f00 */
[----:B------:R-:W-:-:S07]  /*0890*/  IMAD.MOV.U32 R4, RZ, RZ, R27 ;  /* 0x000000ffff047224 */ /* 0x000fce00078e001b */
[----:B------:R-:W-:Y:S05]  /*08a0*/  CALL.REL.NOINC `($__internal_18_$__cuda_sm20_div_s64) ;  /* 0x0000001c00187944 */ /* 0x000fea0003c00000 */
        /* <DEDUP_REMOVED lines=11> */
.L_x_590:
[----:B------:R-:W0:Y:S01]  /*0960*/  I2F.U32.RP R3, R26 ;  /* 0x0000001a00037306 */ /* 0x000e220000209000 */
[----:B------:R-:W-:Y:S01]  /*0970*/  IMAD.MOV R7, RZ, RZ, -R26 ;  /* 0x000000ffff077224 */ /* 0x000fe200078e0a1a */
[----:B------:R-:W-:Y:S01]  /*0980*/  ISETP.NE.U32.AND P2, PT, R26, RZ, PT ;  /* 0x000000ff1a00720c */ /* 0x000fe20003f45070 */
[----:B------:R-:W-:-:S05]  /*0990*/  HFMA2.MMA R31, -RZ, RZ, 0, 0 ;  /* 0x00000000ff1f7435 */ /* 0x000fca00000001ff */
        /* <DEDUP_REMOVED lines=18> */
.L_x_591:
[----:B------:R-:W-:Y:S05]  /*0ac0*/  BSYNC B0 ;  /* 0x0000000000007941 */ /* 0x000fea0003800000 */
.L_x_589:
        /* <DEDUP_REMOVED lines=16> */
[----:B------:R-:W-:Y:S05]  /*0bd0*/  CALL.REL.NOINC `($__internal_18_$__cuda_sm20_div_s64) ;  /* 0x00000018004c7944 */ /* 0x000fea0003c00000 */
        /* <DEDUP_REMOVED lines=12> */
.L_x_593:
[----:B------:R-:W0:Y:S01]  /*0ca0*/  I2F.U32.RP R3, R26 ;  /* 0x0000001a00037306 */ /* 0x000e220000209000 */
[----:B------:R-:W-:Y:S02]  /*0cb0*/  IADD3 R7, RZ, -R26, RZ ;  /* 0x8000001aff077210 */ /* 0x000fe40007ffe0ff */
[----:B------:R-:W-:Y:S02]  /*0cc0*/  ISETP.NE.U32.AND P2, PT, R26, RZ, PT ;  /* 0x000000ff1a00720c */ /* 0x000fe40003f45070 */
[----:B------:R-:W-:-:S03]  /*0cd0*/  MOV R27, RZ ;  /* 0x000000ff001b7202 */ /* 0x000fc60000000f00 */
[----:B0-----:R-:W0:Y:S02]  /*0ce0*/  MUFU.RCP R3, R3 ;  /* 0x0000000300037308 */ /* 0x001e240000001000 */
[----:B0-----:R-:W-:Y:S01]  /*0cf0*/  VIADD R4, R3, 0xffffffe ;  /* 0x0ffffffe03047836 */ /* 0x001fe20000000000 */
[----:B------:R-:W-:-:S05]  /*0d00*/  HFMA2.MMA R3, -RZ, RZ, 0, 0 ;  /* 0x00000000ff037435 */ /* 0x000fca00000001ff */
        /* <DEDUP_REMOVED lines=16> */
.L_x_594:
[----:B------:R-:W-:Y:S05]  /*0e10*/  BSYNC B0 ;  /* 0x0000000000007941 */ /* 0x000fea0003800000 */
.L_x_592:
        /* <DEDUP_REMOVED lines=16> */
[----:B------:R-:W-:Y:S05]  /*0f20*/  CALL.REL.NOINC `($__internal_18_$__cuda_sm20_div_s64) ;  /* 0x0000001400787944 */ /* 0x000fea0003c00000 */
        /* <DEDUP_REMOVED lines=8> */
[----:B------:R-:W-:-:S05]  /*0fb0*/  IMAD R3, R13, R7, R3 ;  /* 0x000000070d037224 */ /* 0x000fca00078e0203 */
[----:B------:R-:W-:Y:S01]  /*0fc0*/  IADD3 R3, R17, R3, RZ ;  /* 0x0000000311037210 */ /* 0x000fe20007ffe0ff */
[----:B------:R-:W-:Y:S06]  /*0fd0*/  BRA `(.L_x_597) ;  /* 0x00000000005c7947 */ /* 0x000fec0003800000 */
.L_x_596:
        /* <DEDUP_REMOVED lines=21> */
[----:B------:R-:W-:Y:S01]  /*1130*/  IMAD R16, R12, R7, R26 ;  /* 0x000000070c107224 */ /* 0x000fe200078e021a */
[----:B------:R-:W-:-:S07]  /*1140*/  MOV R26, R5 ;  /* 0x00000005001a7202 */ /* 0x000fce0000000f00 */
.L_x_597:
[----:B------:R-:W-:Y:S05]  /*1150*/  BSYNC B0 ;  /* 0x0000000000007941 */ /* 0x000fea0003800000 */
.L_x_595:
[----:B------:R-:W0:Y:S01]  /*1160*/  LDC.64 R12, c[0x0][R19+0x1f8] ;  /* 0x00007e00130c7b82 */ /* 0x000e220000000a00 */
[----:B------:R-:W-:Y:S01]  /*1170*/  MOV R15, R14 ;  /* 0x0000000e000f7202 */ /* 0x000fe20000000f00 */
[----:B------:R-:W-:Y:S01]  /*1180*/  IMAD.MOV.U32 R14, RZ, RZ, R28 ;  /* 0x000000ffff0e7224 */ /* 0x000fe200078e001c */
[----:B------:R-:W-:Y:S01]  /*1190*/  BSSY B0, `(.L_x_598) ;  /* 0x0000032000007945 */ /* 0x000fe20003800000 */
[----:B------:R-:W-:-:S04]  /*11a0*/  IADD3 R18, R18, -0x4, RZ ;  /* 0xfffffffc12127810 */ /* 0x000fc80007ffe0ff */
        /* <DEDUP_REMOVED lines=16> */
[----:B------:R-:W-:Y:S01]  /*12b0*/  MOV R17, R27 ;  /* 0x0000001b00117202 */ /* 0x000fe20000000f00 */
[----:B------:R-:W-:Y:S01]  /*12c0*/  IMAD.MOV.U32 R8, RZ, RZ, R5 ;  /* 0x000000ffff087224 */ /* 0x000fe200078e0005 */
[----:B------:R-:W-:Y:S01]  /*12d0*/  IADD3.X R3, RZ, ~R5, RZ, P0, !PT ;  /* 0x80000005ff037210 */ /* 0x000fe200007fe4ff */
[----:B------:R-:W-:-:S04]  /*12e0*/  IMAD.WIDE.U32 R16, R12, R7, R16 ;  /* 0x000000070c107225 */ /* 0x000fc800078e0010 */
[----:B------:R-:W-:Y:S02]  /*12f0*/  IMAD R3, R3, R12, RZ ;  /* 0x0000000c03037224 */ /* 0x000fe400078e02ff */
[----:B------:R-:W-:Y:S02]  /*1300*/  IMAD.MOV.U32 R12, RZ, RZ, R6 ;  /* 0x000000ffff0c7224 */ /* 0x000fe400078e0006 */
[----:B------:R-:W-:-:S05]  /*1310*/  IMAD R3, R13, R7, R3 ;  /* 0x000000070d037224 */ /* 0x000fca00078e0203 */
[----:B------:R-:W-:Y:S01]  /*1320*/  IADD3 R3, R17, R3, RZ ;  /* 0x0000000311037210 */ /* 0x000fe20007ffe0ff */
[----:B------:R-:W-:Y:S06]  /*1330*/  BRA `(.L_x_600) ;  /* 0x00000000005c7947 */ /* 0x000fec0003800000 */
.L_x_599:
        /* <DEDUP_REMOVED lines=23> */
.L_x_600:
[----:B------:R-:W-:Y:S05]  /*14b0*/  BSYNC B0 ;  /* 0x0000000000007941 */ /* 0x000fea0003800000 */
.L_x_598:
        /* <DEDUP_REMOVED lines=10> */
.L_x_588:
        /* <DEDUP_REMOVED lines=19> */
[----:B------:R-:W-:Y:S02]  /*1690*/  IMAD.MOV.U32 R8, RZ, RZ, R5 ;  /* 0x000000ffff087224 */ /* 0x000fe400078e0005 */
[----:B------:R-:W-:-:S04]  /*16a0*/  IMAD.WIDE.U32 R16, R20, R7, R16 ;  /* 0x0000000714107225 */ /* 0x000fc800078e0010 */
[----:B------:R-:W-:-:S04]  /*16b0*/  IMAD R3, R3, R20, RZ ;  /* 0x0000001403037224 */ /* 0x000fc800078e02ff */
[----:B------:R-:W-:-:S05]  /*16c0*/  IMAD R3, R21, R7, R3 ;  /* 0x0000000715037224 */ /* 0x000fca00078e0203 */
[----:B------:R-:W-:Y:S01]  /*16d0*/  IADD3 R3, R17, R3, RZ ;  /* 0x0000000311037210 */ /* 0x000fe20007ffe0ff */
[----:B------:R-:W-:Y:S06]  /*16e0*/  BRA `(.L_x_605) ;  /* 0x00000000005c7947 */ /* 0x000fec0003800000 */
.L_x_604:
        /* <DEDUP_REMOVED lines=23> */
.L_x_605:
[----:B------:R-:W-:Y:S05]  /*1860*/  BSYNC B0 ;  /* 0x0000000000007941 */ /* 0x000fea0003800000 */
.L_x_603:
        /* <DEDUP_REMOVED lines=29> */
.L_x_607:
        /* <DEDUP_REMOVED lines=23> */
.L_x_608:
[----:B------:R-:W-:Y:S05]  /*1bb0*/  BSYNC B0 ;  /* 0x0000000000007941 */ /* 0x000fea0003800000 */
.L_x_606:
        /* <DEDUP_REMOVED lines=29> */
.L_x_610:
        /* <DEDUP_REMOVED lines=23> */
.L_x_611:
[----:B------:R-:W-:Y:S05]  /*1f00*/  BSYNC B0 ;  /* 0x0000000000007941 */ /* 0x000fea0003800000 */
.L_x_609:
[----:B------:R-:W0:Y:S01]  /*1f10*/  LDC.64 R18, c[0x0][R18+0x2c8] ;  /* 0x0000b20012127b82 */ /* 0x000e220000000a00 */
[----:B------:R-:W-:Y:S02]  /*1f20*/  IMAD.MOV.U32 R15, RZ, RZ, R13 ;  /* 0x000000ffff0f7224 */ /* 0x000fe400078e000d */
[-C--:B0-----:R-:W-:Y:S02]  /*1f30*/  IMAD R4, R19, R16.reuse, RZ ;  /* 0x0000001013047224 */ /* 0x081fe400078e02ff */
[----:B------:R-:W-:-:S04]  /*1f40*/  IMAD.WIDE.U32 R14, R18, R16, R14 ;  /* 0x00000010120e7225 */ /* 0x000fc800078e000e */
[----:B------:R-:W-:-:S05]  /*1f50*/  IMAD R3, R18, R3, R4 ;  /* 0x0000000312037224 */ /* 0x000fca00078e0204 */
[----:B------:R-:W-:-:S07]  /*1f60*/  IADD3 R13, R15, R3, RZ ;  /* 0x000000030f0d7210 */ /* 0x000fce0007ffe0ff */
.L_x_602:
[----:B------:R-:W-:Y:S01]  /*1f70*/  ULDC.64 UR10, c[0x0][0x620] ;  /* 0x00018800000a7ab9 */ /* 0x000fe20000000a00 */
[----:B------:R-:W-:Y:S02]  /*1f80*/  IMAD.MOV.U32 R15, RZ, RZ, R13 ;  /* 0x000000ffff0f7224 */ /* 0x000fe400078e000d */
[----:B------:R-:W-:Y:S02]  /*1f90*/  IMAD R3, R8, UR10, RZ ;  /* 0x0000000a08037c24 */ /* 0x000fe4000f8e02ff */
[----:B------:R-:W-:-:S04]  /*1fa0*/  IMAD.WIDE.U32 R4, R12, UR10, R14 ;  /* 0x0000000a0c047c25 */ /* 0x000fc8000f8e000e */
[----:B------:R-:W-:Y:S01]  /*1fb0*/  IMAD R3, R12, UR11, R3 ;  /* 0x0000000b0c037c24 */ /* 0x000fe2000f8e0203 */
[----:B------:R-:W-:Y:S01]  /*1fc0*/  ULDC.64 UR10, c[0x0][0x550] ;  /* 0x00015400000a7ab9 */ /* 0x000fe20000000a00 */
[----:B------:R-:W0:Y:S01]  /*1fd0*/  LDC.64 R12, c[0x0][0x6f8] ;  /* 0x0001be00ff0c7b82 */ /* 0x000e220000000a00 */
[----:B------:R-:W-:Y:S02]  /*1fe0*/  LEA R6, P0, R4, UR10, 0x2 ;  /* 0x0000000a04067c11 */ /* 0x000fe4000f8010ff */
[----:B------:R-:W-:-:S04]  /*1ff0*/  IADD3 R3, R5, R3, RZ ;  /* 0x0000000305037210 */ /* 0x000fc80007ffe0ff */
        /* <DEDUP_REMOVED lines=27> */
.L_x_615:
        /* <DEDUP_REMOVED lines=18> */
.L_x_616:
[----:B------:R-:W-:Y:S05]  /*22d0*/  BSYNC B1 ;  /* 0x0000000000017941 */ /* 0x000fea0003800000 */
.L_x_614:
        /* <DEDUP_REMOVED lines=10> */
[----:B------:R-:W-:Y:S02]  /*2380*/  SHF.R.S32.HI R4, RZ, 0x1f, R3 ;  /* 0x0000001fff047819 */ /* 0x000fe40000011403 */
[----:B------:R-:W-:-:S04]  /*2390*/  ISETP.NE.U32.AND P0, PT, R3, UR10, PT ;  /* 0x0000000a03007c0c */ /* 0x000fc8000bf05070 */
[----:B------:R-:W-:Y:S01]  /*23a0*/  ISETP.NE.AND.EX P0, PT, R4, UR11, PT, P0 ;  /* 0x0000000b04007c0c */ /* 0x000fe2000bf05300 */
[----:B------:R-:W-:-:S03]  /*23b0*/  ULDC.64 UR10, c[0x0][0x2e0] ;  /* 0x0000b800000a7ab9 */ /* 0x000fc60000000a00 */
[----:B------:R-:W-:-:S04]  /*23c0*/  SEL R5, RZ, 0xffffffff, P0 ;  /* 0xffffffffff057807 */ /* 0x000fc80000000000 */
[----:B------:R-:W-:-:S04]  /*23d0*/  IADD3 R3, P0, R3, R5, RZ ;  /* 0x0000000503037210 */ /* 0x000fc80007f1e0ff */
[----:B------:R-:W-:-:S05]  /*23e0*/  IADD3.X R4, R4, R5, RZ, P0, !PT ;  /* 0x0000000504047210 */ /* 0x000fca00007fe4ff */
[----:B------:R-:W-:Y:S02]  /*23f0*/  IMAD R8, R4, UR10, RZ ;  /* 0x0000000a04087c24 */ /* 0x000fe4000f8e02ff */
[----:B------:R-:W-:-:S04]  /*2400*/  IMAD.WIDE.U32 R4, R3, UR10, RZ ;  /* 0x0000000a03047c25 */ /* 0x000fc8000f8e00ff */
[----:B------:R-:W-:Y:S01]  /*2410*/  IMAD R3, R3, UR11, R8 ;  /* 0x0000000b03037c24 */ /* 0x000fe2000f8e0208 */
[----:B------:R-:W-:Y:S02]  /*2420*/  ULDC.64 UR10, c[0x0][0x210] ;  /* 0x00008400000a7ab9 */ /* 0x000fe40000000a00 */
[----:B0-----:R-:W-:Y:S01]  /*2430*/  LEA R6, P0, R4, UR10, 0x2 ;  /* 0x0000000a04067c11 */ /* 0x001fe2000f8010ff */
[----:B------:R-:W-:-:S05]  /*2440*/  IMAD.IADD R3, R5, 0x1, R3 ;  /* 0x0000000105037824 */ /* 0x000fca00078e0203 */
[----:B------:R-:W-:-:S05]  /*2450*/  LEA.HI.X R7, R4, UR11, R3, 0x2, P0 ;  /* 0x0000000b04077c11 */ /* 0x000fca00080f1403 */
[----:B--2---:R0:W-:Y:S02]  /*2460*/  REDG.E.ADD.STRONG.GPU desc[UR8][R6.64], R13 ;  /* 0x0000000d0600798e */ /* 0x0041e4000c10e188 */
.L_x_613:
[----:B------:R-:W-:Y:S05]  /*2470*/  BSYNC B0 ;  /* 0x0000000000007941 */ /* 0x000fea0003800000 */
.L_x_612:
        /* <DEDUP_REMOVED lines=9> */
        .weak           $__internal_18_$__cuda_sm20_div_s64
        .type           $__internal_18_$__cuda_sm20_div_s64,@function
        .size           $__internal_18_$__cuda_sm20_div_s64,(.L_x_3548 - $__internal_18_$__cuda_sm20_div_s64)
$__internal_18_$__cuda_sm20_div_s64:
        /* <DEDUP_REMOVED lines=83> */
[----:B------:R-:W-:Y:S06]  /*2a40*/  RET.REL.NODEC R16 `(_ZN2at4cuda17kernelHistogram1DIiilLi1ELi2ELin1ELNS0_23CUDAHistogramMemoryTypeE1EZNS0_21CUDA_tensor_histogramIiiLb0EEEbNS_6TensorES4_S4_lNS_14AccumulateTypeIT0_Lb1EE4typeES8_NS0_13TensorArgTypeES9_S9_EUllE_EEvNS0_6detail10TensorInfoIT_T1_EESF_NSC_IKS6_SE_EElS8_S8_SE_T6_) ;  /* 0xffffffd4106c7950 */ /* 0x000fec0003c3ffff */
.L_x_618:
        /* <DEDUP_REMOVED lines=11> */
.L_x_3548:


//--------------------- .text._ZN2at4cuda17kernelHistogram1DIiilLi1ELi2ELin1ELNS0_23CUDAHistogramMemoryTypeE0EZNS0_21CUDA_tensor_histogramIiiLb0EEEbNS_6TensorES4_S4_lNS_14AccumulateTypeIT0_Lb1EE4typeES8_NS0_13TensorArgTypeES9_S9_EUllE_EEvNS0_6detail10TensorInfoIT_T1_EESF_NSC_IKS6_SE_EElS8_S8_SE_T6_ --------------------------
	.section	.text._ZN2at4cuda17kernelHistogram1DIiilLi1ELi2ELin1ELNS0_23CUDAHistogramMemoryTypeE0EZNS0_21CUDA_tensor_histogramIiiLb0EEEbNS_6TensorES4_S4_lNS_14AccumulateTypeIT0_Lb1EE4typeES8_NS0_13TensorArgTypeES9_S9_EUllE_EEvNS0_6detail10TensorInfoIT_T1_EESF_NSC_IKS6_SE_EElS8_S8_SE_T6_,"ax",@progbits
	.align	128
        .global         _ZN2at4cuda17kernelHistogram1DIiilLi1ELi2ELin1ELNS0_23CUDAHistogramMemoryTypeE0EZNS0_21CUDA_tensor_histogramIiiLb0EEEbNS_6TensorES4_S4_lNS_14AccumulateTypeIT0_Lb1EE4typeES8_NS0_13TensorArgTypeES9_S9_EUllE_EEvNS0_6detail10TensorInfoIT_T1_EESF_NSC_IKS6_SE_EElS8_S8_SE_T6_
        .type           _ZN2at4cuda17kernelHistogram1DIiilLi1ELi2ELin1ELNS0_23CUDAHistogramMemoryTypeE0EZNS0_21CUDA_tensor_histogramIiiLb0EEEbNS_6TensorES4_S4_lNS_14AccumulateTypeIT0_Lb1EE4typeES8_NS0_13TensorArgTypeES9_S9_EUllE_EEvNS0_6detail10TensorInfoIT_T1_EESF_NSC_IKS6_SE_EElS8_S8_SE_T6_,@function
        .size           _ZN2at4cuda17kernelHistogram1DIiilLi1ELi2ELin1ELNS0_23CUDAHistogramMemoryTypeE0EZNS0_21CUDA_tensor_histogramIiiLb0EEEbNS_6TensorES4_S4_lNS_14AccumulateTypeIT0_Lb1EE4typeES8_NS0_13TensorArgTypeES9_S9_EUllE_EEvNS0_6detail10TensorInfoIT_T1_EESF_NSC_IKS6_SE_EElS8_S8_SE_T6_,(.L_x_3549 - _ZN2at4cuda17kernelHistogram1DIiilLi1ELi2ELin1ELNS0_23CUDAHistogramMemoryTypeE0EZNS0_21CUDA_tensor_histogramIiiLb0EEEbNS_6TensorES4_S4_lNS_14AccumulateTypeIT0_Lb1EE4typeES8_NS0_13TensorArgTypeES9_S9_EUllE_EEvNS0_6detail10TensorInfoIT_T1_EESF_NSC_IKS6_SE_EElS8_S8_SE_T6_)
        .other          _ZN2at4cuda17kernelHistogram1DIiilLi1ELi2ELin1ELNS0_23CUDAHistogramMemoryTypeE0EZNS0_21CUDA_tensor_histogramIiiLb0EEEbNS_6TensorES4_S4_lNS_14AccumulateTypeIT0_Lb1EE4typeES8_NS0_13TensorArgTypeES9_S9_EUllE_EEvNS0_6detail10TensorInfoIT_T1_EESF_NSC_IKS6_SE_EElS8_S8_SE_T6_,@"STO_CUDA_ENTRY STV_DEFAULT"
_ZN2at4cuda17kernelHistogram1DIiilLi1ELi2ELin1ELNS0_23CUDAHistogramMemoryTypeE0EZNS0_21CUDA_tensor_histogramIiiLb0EEEbNS_6TensorES4_S4_lNS_14AccumulateTypeIT0_Lb1EE4typeES8_NS0_13TensorArgTypeES9_S9_EUllE_EEvNS0_6detail10TensorInfoIT_T1_EESF_NSC_IKS6_SE_EElS8_S8_SE_T6_:
.text._ZN2at4cuda17kernelHistogram1DIiilLi1ELi2ELin1ELNS0_23CUDAHistogramMemoryTypeE0EZNS0_21CUDA_tensor_histogramIiiLb0EEEbNS_6TensorES4_S4_lNS_14AccumulateTypeIT0_Lb1EE4typeES8_NS0_13TensorArgTypeES9_S9_EUllE_EEvNS0_6detail10TensorInfoIT_T1_EESF_NSC_IKS6_SE_EElS8_S8_SE_T6_:
        /* <DEDUP_REMOVED lines=13> */
.L_x_621:
[----:B------:R-:W-:Y:S02]  /*00d0*/  LEA R2, R5, R0, 0x2 ;  /* 0x0000000005027211 */ /* 0x000fe400078e10ff */
[----:B-1----:R-:W-:-:S03]  /*00e0*/  IADD3 R5, P0, R4, R5, RZ ;  /* 0x0000000504057210 */ /* 0x002fc60007f1e0ff */
[----:B------:R0:W-:Y:S02]  /*00f0*/  STS [R2], RZ ;  /* 0x000000ff02007388 */ /* 0x0001e40000000800 */
[----:B------:R-:W-:Y:S01]  /*0100*/  IMAD.X R3, RZ, RZ, R3, P0 ;  /* 0x000000ffff037224 */ /* 0x000fe200000e0603 */
[----:B------:R-:W-:-:S04]  /*0110*/  ISETP.GE.U32.AND P0, PT, R5, UR4, PT ;  /* 0x0000000405007c0c */ /* 0x000fc8000bf06070 */
[----:B------:R-:W-:-:S13]  /*0120*/  ISETP.GE.AND.EX P0, PT, R3, UR5, PT, P0 ;  /* 0x0000000503007c0c */ /* 0x000fda000bf06300 */
[----:B0-----:R-:W-:Y:S05]  /*0130*/  @!P0 BRA `(.L_x_621) ;  /* 0xfffffffc00e48947 */ /* 0x001fea000383ffff */
.L_x_620:
[----:B------:R-:W-:Y:S05]  /*0140*/  BSYNC B0 ;  /* 0x0000000000007941 */ /* 0x000fea0003800000 */
.L_x_619:
        /* <DEDUP_REMOVED lines=30> */
.L_x_629:
[----:B0-----:R-:W-:Y:S02]  /*0330*/  IMAD R5, R12, UR8, RZ ;  /* 0x000000080c057c24 */ /* 0x001fe4000f8e02ff */
[----:B------:R-:W-:-:S04]  /*0340*/  IMAD.WIDE.U32 R2, R0, UR8, RZ ;  /* 0x0000000800027c25 */ /* 0x000fc8000f8e00ff */
[----:B------:R-:W-:Y:S01]  /*0350*/  IMAD R5, R0, UR9, R5 ;  /* 0x0000000900057c24 */ /* 0x000fe2000f8e0205 */
[----:B------:R-:W-:-:S04]  /*0360*/  LEA R4, P0, R2, UR10, 0x2 ;  /* 0x0000000a02047c11 */ /* 0x000fc8000f8010ff */
[----:B------:R-:W-:-:S04]  /*0370*/  IADD3 R3, R3, R5, RZ ;  /* 0x0000000503037210 */ /* 0x000fc80007ffe0ff */
[----:B------:R-:W-:-:S06]  /*0380*/  LEA.HI.X R5, R2, UR11, R3, 0x2, P0 ;  /* 0x0000000b02057c11 */ /* 0x000fcc00080f1403 */
[----:B------:R-:W1:Y:S01]  /*0390*/  LDG.E R5, desc[UR6][R4.64] ;  /* 0x0000000604057981 */ /* 0x000e62000c1e1900 */
[----:B------:R-:W-:Y:S05]  /*03a0*/  YIELD ;  /* 0x0000000000007946 */ /* 0x000fea0003800000 */
[----:B------:R-:W-:Y:S01]  /*03b0*/  BSSY B0, `(.L_x_624) ;  /* 0x0000038000007945 */ /* 0x000fe20003800000 */
[C---:B-1----:R-:W-:Y:S02]  /*03c0*/  ISETP.GE.U32.AND P0, PT, R5.reuse, R14, PT ;  /* 0x0000000e0500720c */ /* 0x042fe40003f06070 */
[----:B------:R-:W-:Y:S02]  /*03d0*/  SHF.R.S32.HI R2, RZ, 0x1f, R5 ;  /* 0x0000001fff027819 */ /* 0x000fe40000011405 */
[----:B------:R-:W-:-:S02]  /*03e0*/  ISETP.GT.U32.AND P1, PT, R5, UR18, PT ;  /* 0x0000001205007c0c */ /* 0x000fc4000bf24070 */
[----:B------:R-:W-:-:S04]  /*03f0*/  ISETP.GE.AND.EX P0, PT, R2, R15, PT, P0 ;  /* 0x0000000f0200720c */ /* 0x000fc80003f06300 */
[----:B------:R-:W-:-:S13]  /*0400*/  ISETP.GT.OR.EX P0, PT, R2, UR19, !P0, P1 ;  /* 0x0000001302007c0c */ /* 0x000fda000c704710 */
[----:B------:R-:W-:Y:S05]  /*0410*/  @P0 BRA `(.L_x_625) ;  /* 0x0000000000c40947 */ /* 0x000fea0003800000 */
[----:B------:R-:W-:Y:S01]  /*0420*/  IADD3 R4, P0, R5, -R14, RZ ;  /* 0x8000000e05047210 */ /* 0x000fe20007f1e0ff */
[----:B------:R-:W-:Y:S04]  /*0430*/  BSSY B1, `(.L_x_626) ;  /* 0x0000021000017945 */ /* 0x000fe80003800000 */
[----:B------:R-:W-:-:S04]  /*0440*/  IMAD.X R2, R2, 0x1, ~R15, P0 ;  /* 0x0000000102027824 */ /* 0x000fc800000e0e0f */
[----:B------:R-:W-:Y:S02]  /*0450*/  IMAD R5, R2, UR12, RZ ;  /* 0x0000000c02057c24 */ /* 0x000fe4000f8e02ff */
[----:B------:R-:W-:-:S04]  /*0460*/  IMAD.WIDE.U32 R2, R4, UR12, RZ ;  /* 0x0000000c04027c25 */ /* 0x000fc8000f8e00ff */
[----:B------:R-:W-:-:S04]  /*0470*/  IMAD R5, R4, UR13, R5 ;  /* 0x0000000d04057c24 */ /* 0x000fc8000f8e0205 */
[----:B------:R-:W-:-:S05]  /*0480*/  IMAD.IADD R4, R3, 0x1, R5 ;  /* 0x0000000103047824 */ /* 0x000fca00078e0205 */
[----:B------:R-:W-:-:S04]  /*0490*/  LOP3.LUT R5, R4, R29, RZ, 0xfc, !PT ;  /* 0x0000001d04057212 */ /* 0x000fc800078efcff */
[----:B------:R-:W-:-:S13]  /*04a0*/  ISETP.NE.U32.AND P0, PT, R5, RZ, PT ;  /* 0x000000ff0500720c */ /* 0x000fda0003f05070 */
[----:B------:R-:W-:Y:S05]  /*04b0*/  @!P0 BRA `(.L_x_627) ;  /* 0x0000000000188947 */ /* 0x000fea0003800000 */
[----:B------:R-:W-:Y:S01]  /*04c0*/  MOV R5, R2 ;  /* 0x0000000200057202 */ /* 0x000fe20000000f00 */
[----:B------:R-:W-:Y:S01]  /*04d0*/  IMAD.MOV.U32 R3, RZ, RZ, R26 ;  /* 0x000000ffff037224 */ /* 0x000fe200078e001a */
[----:B------:R-:W-:Y:S01]  /*04e0*/  MOV R6, 0x510 ;  /* 0x0000051000067802 */ /* 0x000fe20000000f00 */
[----:B------:R-:W-:-:S07]  /*04f0*/  IMAD.MOV.U32 R2, RZ, RZ, R29 ;  /* 0x000000ffff027224 */ /* 0x000fce00078e001d */
[----:B------:R-:W-:Y:S05]  /*0500*/  CALL.REL.NOINC `($__internal_19_$__cuda_sm20_div_s64) ;  /* 0x0000002000ac7944 */ /* 0x000fea0003c00000 */
[----:B------:R-:W-:Y:S05]  /*0510*/  BRA `(.L_x_628) ;  /* 0x0000000000487947 */ /* 0x000fea0003800000 */
.L_x_627:
        /* <DEDUP_REMOVED lines=18> */
.L_x_628:
[----:B------:R-:W-:Y:S05]  /*0640*/  BSYNC B1 ;  /* 0x0000000000017941 */ /* 0x000fea0003800000 */
.L_x_626:
[----:B------:R-:W-:Y:S02]  /*0650*/  IMAD R5, R12, UR14, RZ ;  /* 0x0000000e0c057c24 */ /* 0x000fe4000f8e02ff */
[----:B------:R-:W-:-:S04]  /*0660*/  IMAD.WIDE.U32 R2, R0, UR14, RZ ;  /* 0x0000000e00027c25 */ /* 0x000fc8000f8e00ff */
[----:B------:R-:W-:Y:S01]  /*0670*/  IMAD R5, R0, UR15, R5 ;  /* 0x0000000f00057c24 */ /* 0x000fe2000f8e0205 */
[----:B------:R-:W-:-:S03]  /*0680*/  LEA R4, P0, R2, UR16, 0x2 ;  /* 0x0000001002047c11 */ /* 0x000fc6000f8010ff */
[----:B------:R-:W-:-:S05]  /*0690*/  IMAD.IADD R3, R3, 0x1, R5 ;  /* 0x0000000103037824 */ /* 0x000fca00078e0205 */
[----:B------:R-:W-:-:S06]  /*06a0*/  LEA.HI.X R5, R2, UR17, R3, 0x2, P0 ;  /* 0x0000001102057c11 */ /* 0x000fcc00080f1403 */
[----:B------:R-:W2:Y:S01]  /*06b0*/  LDG.E R5, desc[UR6][R4.64] ;  /* 0x0000000604057981 */ /* 0x000ea2000c1e1900 */
[----:B------:R-:W-:Y:S02]  /*06c0*/  ISETP.NE.U32.AND P0, PT, R9, UR12, PT ;  /* 0x0000000c09007c0c */ /* 0x000fe4000bf05070 */
[----:B------:R-:W-:-:S04]  /*06d0*/  SHF.R.S32.HI R2, RZ, 0x1f, R9 ;  /* 0x0000001fff027819 */ /* 0x000fc80000011409 */
[----:B------:R-:W-:-:S04]  /*06e0*/  ISETP.NE.AND.EX P0, PT, R2, UR13, PT, P0 ;  /* 0x0000000d02007c0c */ /* 0x000fc8000bf05300 */
[----:B------:R-:W-:-:S05]  /*06f0*/  SEL R2, RZ, 0xffffffff, P0 ;  /* 0xffffffffff027807 */ /* 0x000fca0000000000 */
[----:B------:R-:W-:-:S05]  /*0700*/  IMAD.IADD R9, R9, 0x1, R2 ;  /* 0x0000000109097824 */ /* 0x000fca00078e0202 */
[----:B------:R-:W-:-:S05]  /*0710*/  LEA R2, R9, R16, 0x2 ;  /* 0x0000001009027211 */ /* 0x000fca00078e10ff */
[----:B--2---:R0:W-:Y:S02]  /*0720*/  ATOMS.ADD RZ, [R2], R5 ;  /* 0x0000000502ff738c */ /* 0x0041e40000000000 */
.L_x_625:
[----:B------:R-:W-:Y:S05]  /*0730*/  BSYNC B0 ;  /* 0x0000000000007941 */ /* 0x000fea0003800000 */
.L_x_624:
[----:B------:R-:W-:-:S05]  /*0740*/  IADD3 R0, P0, R13, R0, RZ ;  /* 0x000000000d007210 */ /* 0x000fca0007f1e0ff */
[----:B------:R-:W-:Y:S01]  /*0750*/  IMAD.X R12, RZ, RZ, R12, P0 ;  /* 0x000000ffff0c7224 */ /* 0x000fe200000e060c */
[----:B------:R-:W-:-:S04]  /*0760*/  ISETP.GE.U32.AND P0, PT, R0, UR20, PT ;  /* 0x0000001400007c0c */ /* 0x000fc8000bf06070 */
[----:B------:R-:W-:-:S13]  /*0770*/  ISETP.GE.AND.EX P0, PT, R12, UR21, PT, P0 ;  /* 0x000000150c007c0c */ /* 0x000fda000bf06300 */
[----:B------:R-:W-:Y:S05]  /*0780*/  @!P0 BRA `(.L_x_629) ;  /* 0xfffffff800e88947 */ /* 0x000fea000383ffff */
[----:B------:R-:W-:Y:S05]  /*0790*/  BRA `(.L_x_622) ;  /* 0x0000001c009c7947 */ /* 0x000fea0003800000 */
.L_x_623:
[----:B------:R-:W-:Y:S01]  /*07a0*/  LOP3.LUT R2, RZ, R3, RZ, 0x33, !PT ;  /* 0x00000003ff027212 */ /* 0x000fe200078e33ff */
[----:B------:R-:W-:Y:S02]  /*07b0*/  IMAD.MOV.U32 R27, RZ, RZ, R0 ;  /* 0x000000ffff1b7224 */ /* 0x000fe400078e0000 */
[----:B------:R-:W-:Y:S01]  /*07c0*/  IMAD.MOV.U32 R28, RZ, RZ, RZ ;  /* 0x000000ffff1c7224 */ /* 0x000fe200078e00ff */
[----:B------:R-:W-:-:S05]  /*07d0*/  VIMNMX R2, R2, -0x3, !PT ;  /* 0xfffffffd02027848 */ /* 0x000fca0007fe0100 */
[----:B------:R-:W-:-:S05]  /*07e0*/  IMAD.IADD R2, R2, 0x1, R3 ;  /* 0x0000000102027824 */ /* 0x000fca00078e0203 */
[C---:B------:R-:W-:Y:S02]  /*07f0*/  IADD3 R33, R2.reuse, 0x2, RZ ;  /* 0x0000000202217810 */ /* 0x040fe40007ffe0ff */
[----:B------:R-:W-:Y:S02]  /*0800*/  IADD3 R32, R2, 0x1, RZ ;  /* 0x0000000102207810 */ /* 0x000fe40007ffe0ff */
[----:B------:R-:W-:-:S05]  /*0810*/  LOP3.LUT R30, R33, 0x3, RZ, 0xc0, !PT ;  /* 0x00000003211e7812 */ /* 0x000fca00078ec0ff */
[----:B------:R-:W-:-:S07]  /*0820*/  IMAD.IADD R33, R33, 0x1, -R30 ;  /* 0x0000000121217824 */ /* 0x000fce00078e0a1e */
.L_x_659:
[----:B------:R-:W-:Y:S01]  /*0830*/  ISETP.GE.U32.AND P0, PT, R32, 0x3, PT ;  /* 0x000000032000780c */ /* 0x000fe20003f06070 */
[----:B------:R-:W-:Y:S05]  /*0840*/  YIELD ;  /* 0x0000000000007946 */ /* 0x000fea0003800000 */
[----:B------:R-:W-:Y:S01]  /*0850*/  ULDC UR4, c[0x0][0x6e8] ;  /* 0x0001ba0000047ab9 */ /* 0x000fe20000000800 */
[----:B------:R-:W-:Y:S01]  /*0860*/  CS2R R24, SRZ ;  /* 0x0000000000187805 */ /* 0x000fe2000001ff00 */
[----:B------:R-:W-:Y:S01]  /*0870*/  IMAD.U32 R22, RZ, RZ, UR4 ;  /* 0x00000004ff167e24 */ /* 0x000fe2000f8e00ff */
[----:B------:R-:W-:Y:S01]  /*0880*/  MOV R4, R28 ;  /* 0x0000001c00047202 */ /* 0x000fe20000000f00 */
[----:B------:R-:W-:-:S03]  /*0890*/  IMAD.MOV.U32 R5, RZ, RZ, R27 ;  /* 0x000000ffff057224 */ /* 0x000fc600078e001b */
[----:B------:R-:W-:Y:S05]  /*08a0*/  @!P0 BRA `(.L_x_630) ;  /* 0x0000000c00688947 */ /* 0x000fea0003800000 */
[----:B------:R-:W-:-:S07]  /*08b0*/  IMAD.MOV.U32 R23, RZ, RZ, R33 ;  /* 0x000000ffff177224 */ /* 0x000fce00078e0021 */
.L_x_643:
        /* <DEDUP_REMOVED lines=10> */
[----:B------:R-:W-:Y:S01]  /*0960*/  MOV R6, 0x990 ;  /* 0x0000099000067802 */ /* 0x000fe20000000f00 */
[----:B------:R-:W-:-:S07]  /*0970*/  IMAD.MOV.U32 R2, RZ, RZ, R13 ;  /* 0x000000ffff027224 */ /* 0x000fce00078e000d */
[----:B------:R-:W-:Y:S05]  /*0980*/  CALL.REL.NOINC `($__internal_19_$__cuda_sm20_div_s64) ;  /* 0x0000001c008c7944 */ /* 0x000fea0003c00000 */
[----:B------:R-:W-:Y:S01]  /*0990*/  IADD3 R11, P0, RZ, -R9, RZ ;  /* 0x80000009ff0b7210 */ /* 0x000fe20007f1e0ff */
[----:B------:R-:W-:Y:S01]  /*09a0*/  IMAD.MOV.U32 R2, RZ, RZ, R5 ;  /* 0x000000ffff027224 */ /* 0x000fe200078e0005 */
[-C--:B------:R-:W-:Y:S01]  /*09b0*/  MOV R15, R8.reuse ;  /* 0x00000008000f7202 */ /* 0x080fe20000000f00 */
[----:B------:R-:W-:Y:S01]  /*09c0*/  IMAD.MOV.U32 R3, RZ, RZ, R4 ;  /* 0x000000ffff037224 */ /* 0x000fe200078e0004 */
[----:B------:R-:W-:Y:S01]  /*09d0*/  IADD3.X R7, RZ, ~R8, RZ, P0, !PT ;  /* 0x80000008ff077210 */ /* 0x000fe200007fe4ff */
[----:B------:R-:W-:Y:S02]  /*09e0*/  IMAD.MOV.U32 R14, RZ, RZ, R9 ;  /* 0x000000ffff0e7224 */ /* 0x000fe400078e0009 */
[----:B------:R-:W-:-:S04]  /*09f0*/  IMAD.WIDE.U32 R2, R12, R11, R2 ;  /* 0x0000000b0c027225 */ /* 0x000fc800078e0002 */
[----:B------:R-:W-:Y:S01]  /*0a00*/  IMAD R7, R7, R12, RZ ;  /* 0x0000000c07077224 */ /* 0x000fe200078e02ff */
[----:B------:R-:W-:-:S03]  /*0a10*/  MOV R5, R2 ;  /* 0x0000000200057202 */ /* 0x000fc60000000f00 */
[----:B------:R-:W-:-:S04]  /*0a20*/  IMAD R7, R13, R11, R7 ;  /* 0x0000000b0d077224 */ /* 0x000fc800078e0207 */
[----:B------:R-:W-:Y:S01]  /*0a30*/  IMAD.IADD R7, R3, 0x1, R7 ;  /* 0x0000000103077824 */ /* 0x000fe200078e0207 */
[----:B------:R-:W-:Y:S06]  /*0a40*/  BRA `(.L_x_633) ;  /* 0x0000000000587947 */ /* 0x000fec0003800000 */
.L_x_632:
        /* <DEDUP_REMOVED lines=22> */
.L_x_633:
[----:B------:R-:W-:Y:S05]  /*0bb0*/  BSYNC B0 ;  /* 0x0000000000007941 */ /* 0x000fea0003800000 */
.L_x_631:
        /* <DEDUP_REMOVED lines=17> */
[----:B------:R-:W-:Y:S05]  /*0cd0*/  CALL.REL.NOINC `($__internal_19_$__cuda_sm20_div_s64) ;  /* 0x0000001800b87944 */ /* 0x000fea0003c00000 */
        /* <DEDUP_REMOVED lines=12> */
.L_x_635:
        /* <DEDUP_REMOVED lines=23> */
.L_x_636:
[----:B------:R-:W-:Y:S05]  /*0f10*/  BSYNC B0 ;  /* 0x0000000000007941 */ /* 0x000fea0003800000 */
.L_x_634:
        /* <DEDUP_REMOVED lines=29> */
.L_x_638:
        /* <DEDUP_REMOVED lines=23> */
.L_x_639:
[----:B------:R-:W-:Y:S05]  /*1260*/  BSYNC B0 ;  /* 0x0000000000007941 */ /* 0x000fea0003800000 */
.L_x_637:
        /* <DEDUP_REMOVED lines=17> */
[----:B------:R-:W-:Y:S05]  /*1380*/  CALL.REL.NOINC `($__internal_19_$__cuda_sm20_div_s64) ;  /* 0x00000014000c7944 */ /* 0x000fea0003c00000 */
[----:B------:R-:W-:Y:S01]  /*1390*/  IADD3 R7, P0, RZ, -R9, RZ ;  /* 0x80000009ff077210 */ /* 0x000fe20007f1e0ff */
[----:B------:R-:W-:Y:S01]  /*13a0*/  IMAD.MOV.U32 R2, RZ, RZ, R16 ;  /* 0x000000ffff027224 */ /* 0x000fe200078e0010 */
[----:B------:R-:W-:Y:S01]  /*13b0*/  MOV R3, R17 ;  /* 0x0000001100037202 */ /* 0x000fe20000000f00 */
[--C-:B------:R-:W-:Y:S02]  /*13c0*/  IMAD.MOV.U32 R4, RZ, RZ, R8.reuse ;  /* 0x000000ffff047224 */ /* 0x100fe400078e0008 */
[----:B------:R-:W-:Y:S02]  /*13d0*/  IMAD.X R5, RZ, RZ, ~R8, P0 ;  /* 0x000000ffff057224 */ /* 0x000fe400000e0e08 */
[----:B------:R-:W-:-:S04]  /*13e0*/  IMAD.WIDE.U32 R2, R14, R7, R2 ;  /* 0x000000070e027225 */ /* 0x000fc800078e0002 */
[----:B------:R-:W-:-:S04]  /*13f0*/  IMAD R5, R5, R14, RZ ;  /* 0x0000000e05057224 */ /* 0x000fc800078e02ff */
[----:B------:R-:W-:Y:S02]  /*1400*/  IMAD R7, R15, R7, R5 ;  /* 0x000000070f077224 */ /* 0x000fe400078e0205 */
[----:B------:R-:W-:Y:S02]  /*1410*/  IMAD.MOV.U32 R5, RZ, RZ, R9 ;  /* 0x000000ffff057224 */ /* 0x000fe400078e0009 */
[----:B------:R-:W-:Y:S01]  /*1420*/  IMAD.MOV.U32 R15, RZ, RZ, R2 ;  /* 0x000000ffff0f7224 */ /* 0x000fe200078e0002 */
[----:B------:R-:W-:Y:S01]  /*1430*/  IADD3 R9, R3, R7, RZ ;  /* 0x0000000703097210 */ /* 0x000fe20007ffe0ff */
[----:B------:R-:W-:Y:S06]  /*1440*/  BRA `(.L_x_642) ;  /* 0x0000000000587947 */ /* 0x000fec0003800000 */
.L_x_641:
[----:B------:R-:W0:Y:S01]  /*1450*/  I2F.U32.RP R4, R14 ;  /* 0x0000000e00047306 */ /* 0x000e220000209000 */
[----:B------:R-:W-:Y:S01]  /*1460*/  IADD3 R5, RZ, -R14, RZ ;  /* 0x8000000eff057210 */ /* 0x000fe20007ffe0ff */
[----:B------:R-:W-:Y:S01]  /*1470*/  HFMA2.MMA R9, -RZ, RZ, 0, 0 ;  /* 0x00000000ff097435 */ /* 0x000fe200000001ff */
        /* <DEDUP_REMOVED lines=19> */
.L_x_642:
[----:B------:R-:W-:Y:S05]  /*15b0*/  BSYNC B0 ;  /* 0x0000000000007941 */ /* 0x000fea0003800000 */
.L_x_640:
[----:B------:R-:W0:Y:S01]  /*15c0*/  LDC.64 R2, c[0x0][R0+0x2c0] ;  /* 0x0000b00000027b82 */ /* 0x000e220000000a00 */
[----:B------:R-:W-:Y:S01]  /*15d0*/  MOV R7, R24 ;  /* 0x0000001800077202 */ /* 0x000fe20000000f00 */
[----:B------:R-:W-:Y:S02]  /*15e0*/  IMAD.MOV.U32 R6, RZ, RZ, R12 ;  /* 0x000000ffff067224 */ /* 0x000fe400078e000c */
[-C--:B0-----:R-:W-:Y:S02]  /*15f0*/  IMAD R3, R3, R15.reuse, RZ ;  /* 0x0000000f03037224 */ /* 0x081fe400078e02ff */
[----:B------:R-:W-:-:S04]  /*1600*/  IMAD.WIDE.U32 R6, R2, R15, R6 ;  /* 0x0000000f02067225 */ /* 0x000fc800078e0006 */
[----:B------:R-:W-:Y:S02]  /*1610*/  IMAD R3, R2, R9, R3 ;  /* 0x0000000902037224 */ /* 0x000fe400078e0203 */
[----:B------:R-:W-:-:S03]  /*1620*/  IMAD.MOV.U32 R25, RZ, RZ, R6 ;  /* 0x000000ffff197224 */ /* 0x000fc600078e0006 */
[----:B------:R-:W-:Y:S01]  /*1630*/  IADD3 R24, R7, R3, RZ ;  /* 0x0000000307187210 */ /* 0x000fe20007ffe0ff */
[----:B------:R-:W-:Y:S06]  /*1640*/  @P2 BRA `(.L_x_643) ;  /* 0xfffffff0009c2947 */ /* 0x000fec000383ffff */
.L_x_630:
        /* <DEDUP_REMOVED lines=12> */
[----:B------:R-:W-:Y:S05]  /*1710*/  CALL.REL.NOINC `($__internal_19_$__cuda_sm20_div_s64) ;  /* 0x0000001000287944 */ /* 0x000fea0003c00000 */
        /* <DEDUP_REMOVED lines=8> */
[----:B------:R-:W-:Y:S02]  /*17a0*/  IMAD R7, R13, R11, R7 ;  /* 0x0000000b0d077224 */ /* 0x000fe400078e0207 */
[----:B------:R-:W-:-:S03]  /*17b0*/  IMAD.MOV.U32 R13, RZ, RZ, R2 ;  /* 0x000000ffff0d7224 */ /* 0x000fc600078e0002 */
[----:B------:R-:W-:Y:S01]  /*17c0*/  IADD3 R9, R3, R7, RZ ;  /* 0x0000000703097210 */ /* 0x000fe20007ffe0ff */
[----:B------:R-:W-:Y:S06]  /*17d0*/  BRA `(.L_x_647) ;  /* 0x00000000005c7947 */ /* 0x000fec0003800000 */
.L_x_646:
        /* <DEDUP_REMOVED lines=10> */
[----:B------:R-:W-:Y:S01]  /*1880*/  IMAD.HI.U32 R3, R4, R5, RZ ;  /* 0x0000000504037227 */ /* 0x000fe200078e00ff */
[----:B------:R-:W-:-:S03]  /*1890*/  MOV R4, RZ ;  /* 0x000000ff00047202 */ /* 0x000fc60000000f00 */
        /* <DEDUP_REMOVED lines=11> */
.L_x_647:
[----:B------:R-:W-:Y:S05]  /*1950*/  BSYNC B0 ;  /* 0x0000000000007941 */ /* 0x000fea0003800000 */
.L_x_645:
[----:B------:R-:W0:Y:S01]  /*1960*/  LDC.64 R2, c[0x0][R22+0x2d8] ;  /* 0x0000b60016027b82 */ /* 0x000e220000000a00 */
[----:B------:R-:W-:Y:S01]  /*1970*/  ISETP.NE.AND P0, PT, R30, 0x1, PT ;  /* 0x000000011e00780c */ /* 0x000fe20003f05270 */
[----:B------:R-:W-:Y:S01]  /*1980*/  IMAD.MOV.U32 R6, RZ, RZ, R25 ;  /* 0x000000ffff067224 */ /* 0x000fe200078e0019 */
[----:B------:R-:W-:Y:S01]  /*1990*/  MOV R7, R24 ;  /* 0x0000001800077202 */ /* 0x000fe20000000f00 */
[-C--:B0-----:R-:W-:Y:S02]  /*19a0*/  IMAD R0, R3, R13.reuse, RZ ;  /* 0x0000000d03007224 */ /* 0x081fe400078e02ff */
        /* <DEDUP_REMOVED lines=26> */
.L_x_649:
        /* <DEDUP_REMOVED lines=23> */
.L_x_650:
[----:B------:R-:W-:Y:S05]  /*1cc0*/  BSYNC B0 ;  /* 0x0000000000007941 */ /* 0x000fea0003800000 */
.L_x_648:
        /* <DEDUP_REMOVED lines=31> */
.L_x_652:
[----:B------:R-:W0:Y:S01]  /*1ec0*/  I2F.U32.RP R0, R12 ;  /* 0x0000000c00007306 */ /* 0x000e220000209000 */
[----:B------:R-:W-:Y:S01]  /*1ed0*/  IMAD.MOV R7, RZ, RZ, -R12 ;  /* 0x000000ffff077224 */ /* 0x000fe200078e0a0c */
[----:B------:R-:W-:-:S06]  /*1ee0*/  ISETP.NE.U32.AND P2, PT, R12, RZ, PT ;  /* 0x000000ff0c00720c */ /* 0x000fcc0003f45070 */
        /* <DEDUP_REMOVED lines=20> */
.L_x_653:
[----:B------:R-:W-:Y:S05]  /*2030*/  BSYNC B0 ;  /* 0x0000000000007941 */ /* 0x000fea0003800000 */
.L_x_651:
        /* <DEDUP_REMOVED lines=8> */
.L_x_644:
[----:B------:R-:W-:Y:S01]  /*20c0*/  ULDC.64 UR4, c[0x0][0x620] ;  /* 0x0001880000047ab9 */ /* 0x000fe20000000a00 */
[----:B------:R-:W-:Y:S01]  /*20d0*/  MOV R3, R24 ;  /* 0x0000001800037202 */ /* 0x000fe20000000f00 */
[----:B------:R-:W-:Y:S01]  /*20e0*/  IMAD.MOV.U32 R2, RZ, RZ, R25 ;  /* 0x000000ffff027224 */ /* 0x000fe200078e0019 */
[----:B------:R-:W0:Y:S01]  /*20f0*/  LDC.64 R6, c[0x0][0x6f8] ;  /* 0x0001be00ff067b82 */ /* 0x000e220000000a00 */
[----:B------:R-:W-:Y:S02]  /*2100*/  IMAD R0, R4, UR4, RZ ;  /* 0x0000000404007c24 */ /* 0x000fe4000f8e02ff */
[----:B------:R-:W-:-:S04]  /*2110*/  IMAD.WIDE.U32 R2, R5, UR4, R2 ;  /* 0x0000000405027c25 */ /* 0x000fc8000f8e0002 */
        /* <DEDUP_REMOVED lines=17> */
[----:B------:R-:W-:-:S05]  /*2230*/  IADD3.X R2, R2, ~R7, RZ, P0, !PT ;  /* 0x8000000702027210 */ /* 0x000fca00007fe4ff */
        /* <DEDUP_REMOVED lines=9> */
[----:B------:R-:W-:Y:S02]  /*22d0*/  MOV R2, R29 ;  /* 0x0000001d00027202 */ /* 0x000fe40000000f00 */
[----:B------:R-:W-:-:S07]  /*22e0*/  MOV R6, 0x2300 ;  /* 0x0000230000067802 */ /* 0x000fce0000000f00 */
[----:B------:R-:W-:Y:S05]  /*22f0*/  CALL.REL.NOINC `($__internal_19_$__cuda_sm20_div_s64) ;  /* 0x0000000400307944 */ /* 0x000fea0003c00000 */
[----:B------:R-:W-:Y:S05]  /*2300*/  BRA `(.L_x_658) ;  /* 0x0000000000487947 */ /* 0x000fea0003800000 */
.L_x_657:
        /* <DEDUP_REMOVED lines=17> */
[----:B------:R-:W-:-:S07]  /*2420*/  @!P2 LOP3.LUT R9, RZ, R26, RZ, 0x33, !PT ;  /* 0x0000001aff09a212 */ /* 0x000fce00078e33ff */
.L_x_658:
[----:B------:R-:W-:Y:S05]  /*2430*/  BSYNC B1 ;  /* 0x0000000000017941 */ /* 0x000fea0003800000 */
.L_x_656:
        /* <DEDUP_REMOVED lines=9> */
[----:B------:R-:W2:Y:S01]  /*24d0*/  LDG.E R5, desc[UR6][R4.64] ;  /* 0x0000000604057981 */ /* 0x000ea2000c1e1900 */
[----:B------:R-:W0:Y:S01]  /*24e0*/  S2UR UR5, SR_CgaCtaId ;  /* 0x00000000000579c3 */ /* 0x000e220000008800 */
        /* <DEDUP_REMOVED lines=8> */
[----:B--2---:R0:W-:Y:S02]  /*2570*/  ATOMS.ADD RZ, [R0], R5 ;  /* 0x0000000500ff738c */ /* 0x0041e40000000000 */
.L_x_655:
[----:B------:R-:W-:Y:S05]  /*2580*/  BSYNC B0 ;  /* 0x0000000000007941 */ /* 0x000fea0003800000 */
.L_x_654:
[----:B------:R-:W-:Y:S02]  /*2590*/  ULDC UR4, c[0x0][0xc] ;  /* 0x0000030000047ab9 */ /* 0x000fe40000000800 */
[----:B0-----:R-:W-:Y:S01]  /*25a0*/  IMAD R0, R31, UR4, RZ ;  /* 0x000000041f007c24 */ /* 0x001fe2000f8e02ff */
[----:B------:R-:W-:-:S04]  /*25b0*/  ULDC.64 UR4, c[0x0][0x708] ;  /* 0x0001c20000047ab9 */ /* 0x000fc80000000a00 */
[----:B------:R-:W-:-:S04]  /*25c0*/  IADD3 R27, P0, R0, R27, RZ ;  /* 0x0000001b001b7210 */ /* 0x000fc80007f1e0ff */
[----:B------:R-:W-:Y:S02]  /*25d0*/  IADD3.X R28, RZ, R28, RZ, P0, !PT ;  /* 0x0000001cff1c7210 */ /* 0x000fe400007fe4ff */
[----:B------:R-:W-:-:S04]  /*25e0*/  ISETP.GE.U32.AND P0, PT, R27, UR4, PT ;  /* 0x000000041b007c0c */ /* 0x000fc8000bf06070 */
[----:B------:R-:W-:-:S13]  /*25f0*/  ISETP.GE.AND.EX P0, PT, R28, UR5, PT, P0 ;  /* 0x000000051c007c0c */ /* 0x000fda000bf06300 */
[----:B------:R-:W-:Y:S05]  /*2600*/  @!P0 BRA `(.L_x_659) ;  /* 0xffffffe000888947 */ /* 0x000fea000383ffff */
.L_x_622:
        /* <DEDUP_REMOVED lines=8> */
[----:B------:R-:W-:Y:S01]  /*2690*/  UMOV UR4, 0x400 ;  /* 0x0000040000047882 */ /* 0x000fe20000000000 */
[----:B------:R-:W-:Y:S01]  /*26a0*/  ULDC.64 UR8, c[0x0][0x2e0] ;  /* 0x0000b80000087ab9 */ /* 0x000fe20000000a00 */
[----:B------:R-:W-:Y:S01]  /*26b0*/  ULDC.64 UR10, c[0x0][0x210] ;  /* 0x00008400000a7ab9 */ /* 0x000fe20000000a00 */
[----:B-1----:R-:W-:-:S12]  /*26c0*/  ULEA UR4, UR5, UR4, 0x18 ;  /* 0x0000000405047291 */ /* 0x002fd8000f8ec03f */
.L_x_660:
[----:B------:R-:W-:Y:S01]  /*26d0*/  LEA R0, R34, UR4, 0x2 ;  /* 0x0000000422007c11 */ /* 0x000fe2000f8e10ff */
[----:B01----:R-:W-:Y:S02]  /*26e0*/  IMAD R5, R6, UR8, RZ ;  /* 0x0000000806057c24 */ /* 0x003fe4000f8e02ff */
[C---:B------:R-:W-:Y:S02]  /*26f0*/  IMAD.WIDE.U32 R2, R34.reuse, UR8, RZ ;  /* 0x0000000822027c25 */ /* 0x040fe4000f8e00ff */
[----:B------:R-:W0:Y:S02]  /*2700*/  LDS R7, [R0] ;  /* 0x0000000000077984 */ /* 0x000e240000000800 */
[----:B------:R-:W-:Y:S01]  /*2710*/  IMAD R5, R34, UR9, R5 ;  /* 0x0000000922057c24 */ /* 0x000fe2000f8e0205 */
[----:B------:R-:W-:-:S04]  /*2720*/  LEA R4, P0, R2, UR10, 0x2 ;  /* 0x0000000a02047c11 */ /* 0x000fc8000f8010ff */
[----:B------:R-:W-:-:S04]  /*2730*/  IADD3 R3, R3, R5, RZ ;  /* 0x0000000503037210 */ /* 0x000fc80007ffe0ff */
[----:B------:R-:W-:Y:S02]  /*2740*/  LEA.HI.X R5, R2, UR11, R3, 0x2, P0 ;  /* 0x0000000b02057c11 */ /* 0x000fe400080f1403 */
[----:B------:R-:W-:-:S05]  /*2750*/  IADD3 R34, P0, R31, R34, RZ ;  /* 0x000000221f227210 */ /* 0x000fca0007f1e0ff */
[----:B------:R-:W-:Y:S01]  /*2760*/  IMAD.X R6, RZ, RZ, R6, P0 ;  /* 0x000000ffff067224 */ /* 0x000fe200000e0606 */
[----:B------:R-:W-:-:S04]  /*2770*/  ISETP.GE.U32.AND P0, PT, R34, UR22, PT ;  /* 0x0000001622007c0c */ /* 0x000fc8000bf06070 */
[----:B------:R-:W-:Y:S01]  /*2780*/  ISETP.GE.AND.EX P0, PT, R6, UR23, PT, P0 ;  /* 0x0000001706007c0c */ /* 0x000fe2000bf06300 */
[----:B0-----:R1:W-:-:S12]  /*2790*/  REDG.E.ADD.STRONG.GPU desc[UR6][R4.64], R7 ;  /* 0x000000070400798e */ /* 0x0013d8000c10e186 */
[----:B------:R-:W-:Y:S05]  /*27a0*/  @!P0 BRA `(.L_x_660) ;  /* 0xfffffffc00c88947 */ /* 0x000fea000383ffff */
[----:B------:R-:W-:Y:S05]  /*27b0*/  EXIT ;  /* 0x000000000000794d */ /* 0x000fea0003800000 */
        .weak           $__internal_19_$__cuda_sm20_div_s64
        .type           $__internal_19_$__cuda_sm20_div_s64,@function
        .size           $__internal_19_$__cuda_sm20_div_s64,(.L_x_3549 - $__internal_19_$__cuda_sm20_div_s64)
$__internal_19_$__cuda_sm20_div_s64:
        /* <DEDUP_REMOVED lines=31> */
[----:B------:R-:W-:-:S04]  /*29b0*/  IMAD.WIDE.U32 R8, P0, R9, R19, R8 ;  /* 0x0000001309087225 */ /* 0x000fc80007800008 */
[----:B------:R-:W-:Y:S01]  /*29c0*/  IMAD.HI.U32 R9, P1, R7, R18, R8 ;  /* 0x0000001207097227 */ /* 0x000fe20007820008 */
[----:B------:R-:W-:-:S03]  /*29d0*/  SEL R18, R20, R5, !P4 ;  /* 0x0000000514127207 */ /* 0x000fc60006000000 */
[CC--:B------:R-:W-:Y:S02]  /*29e0*/  IMAD R8, R7.reuse, R19.reuse, RZ ;  /* 0x0000001307087224 */ /* 0x0c0fe400078e02ff */
[----:B------:R-:W-:-:S03]  /*29f0*/  IMAD.HI.U32 R19, R7, R19, RZ ;  /* 0x0000001307137227 */ /* 0x000fc600078e00ff */
[----:B------:R-:W-:Y:S01]  /*2a00*/  IADD3 R20, P3, R8, R9, RZ ;  /* 0x0000000908147210 */ /* 0x000fe20007f7e0ff */
[----:B------:R-:W-:Y:S01]  /*2a10*/  IMAD.X R19, R19, 0x1, R7, P0 ;  /* 0x0000000113137824 */ /* 0x000fe200000e0607 */
[----:B------:R-:W-:-:S03]  /*2a20*/  IADD3.X R9, RZ, ~R4, RZ, P5, !PT ;  /* 0x80000004ff097210 */ /* 0x000fc60002ffe4ff */
[----:B------:R-:W-:Y:S01]  /*2a30*/  IMAD.HI.U32 R8, R20, R18, RZ ;  /* 0x0000001214087227 */ /* 0x000fe200078e00ff */
[----:B------:R-:W-:Y:S01]  /*2a40*/  SEL R7, R9, R4, !P4 ;  /* 0x0000000409077207 */ /* 0x000fe20006000000 */
[----:B------:R-:W-:Y:S01]  /*2a50*/  HFMA2.MMA R9, -RZ, RZ, 0, 0 ;  /* 0x00000000ff097435 */ /* 0x000fe200000001ff */
[----:B------:R-:W-:-:S07]  /*2a60*/  IADD3.X R19, RZ, RZ, R19, P3, P1 ;  /* 0x000000ffff137210 */ /* 0x000fce0001fe2413 */
        /* <DEDUP_REMOVED lines=15> */
[CC--:B------:R-:W-:Y:S02]  /*2b60*/  ISETP.GE.U32.AND.EX P0, PT, R7.reuse, R11.reuse, PT, P0 ;  /* 0x0000000b0700720c */ /* 0x0c0fe40003f06100 */
[----:B------:R-:W-:Y:S02]  /*2b70*/  IADD3.X R18, R7, ~R11, RZ, P1, !PT ;  /* 0x8000000b07127210 */ /* 0x000fe40000ffe4ff */
[----:B------:R-:W-:Y:S01]  /*2b80*/  SEL R21, R21, R8, P0 ;  /* 0x0000000815157207 */ /* 0x000fe20000000000 */
[----:B------:R-:W-:Y:S01]  /*2b90*/  IMAD.X R8, RZ, RZ, R20, P3 ;  /* 0x000000ffff087224 */ /* 0x000fe200018e0614 */
[----:B------:R-:W-:-:S02]  /*2ba0*/  SEL R9, R9, R19, P0 ;  /* 0x0000001309097207 */ /* 0x000fc40000000000 */
[----:B------:R-:W-:Y:S02]  /*2bb0*/  SEL R18, R18, R7, P0 ;  /* 0x0000000712127207 */ /* 0x000fe40000000000 */
[----:B------:R-:W-:Y:S02]  /*2bc0*/  ISETP.GE.U32.AND P1, PT, R21, R10, PT ;  /* 0x0000000a1500720c */ /* 0x000fe40003f26070 */
[----:B------:R-:W-:Y:S02]  /*2bd0*/  SEL R8, R8, R20, P0 ;  /* 0x0000001408087207 */ /* 0x000fe40000000000 */
[----:B------:R-:W-:Y:S02]  /*2be0*/  IADD3 R7, P3, R9, 0x1, RZ ;  /* 0x0000000109077810 */ /* 0x000fe40007f7e0ff */
[----:B------:R-:W-:Y:S02]  /*2bf0*/  ISETP.GE.U32.AND.EX P0, PT, R18, R11, PT, P1 ;  /* 0x0000000b1200720c */ /* 0x000fe40003f06110 */
[----:B------:R-:W-:-:S02]  /*2c00*/  IADD3.X R10, RZ, R8, RZ, P3, !PT ;  /* 0x00000008ff0a7210 */ /* 0x000fc40001ffe4ff */
[----:B------:R-:W-:Y:S02]  /*2c10*/  SEL R7, R7, R9, P0 ;  /* 0x0000000907077207 */ /* 0x000fe40000000000 */
[----:B------:R-:W-:Y:S02]  /*2c20*/  LOP3.LUT R9, R2, R4, RZ, 0x3c, !PT ;  /* 0x0000000402097212 */ /* 0x000fe400078e3cff */
[----:B------:R-:W-:Y:S02]  /*2c30*/  SEL R10, R10, R8, P0 ;  /* 0x000000080a0a7207 */ /* 0x000fe40000000000 */
[-C--:B------:R-:W-:Y:S02]  /*2c40*/  IADD3 R8, P3, RZ, -R7.reuse, RZ ;  /* 0x80000007ff087210 */ /* 0x080fe40007f7e0ff */
[----:B------:R-:W-:Y:S02]  /*2c50*/  ISETP.GE.AND P1, PT, R9, RZ, PT ;  /* 0x000000ff0900720c */ /* 0x000fe40003f26270 */
[----:B------:R-:W-:Y:S01]  /*2c60*/  ISETP.NE.U32.AND P0, PT, R3, RZ, PT ;  /* 0x000000ff0300720c */ /* 0x000fe20003f05070 */
[----:B------:R-:W-:Y:S01]  /*2c70*/  IMAD.X R3, RZ, RZ, ~R10, P3 ;  /* 0x000000ffff037224 */ /* 0x000fe200018e0e0a */
[----:B------:R-:W-:-:S02]  /*2c80*/  SEL R8, R8, R7, !P1 ;  /* 0x0000000708087207 */ /* 0x000fc40004800000 */
[----:B------:R-:W-:Y:S02]  /*2c90*/  MOV R7, 0x0 ;  /* 0x0000000000077802 */ /* 0x000fe40000000f00 */
[----:B------:R-:W-:Y:S02]  /*2ca0*/  ISETP.NE.AND.EX P0, PT, R2, RZ, PT, P0 ;  /* 0x000000ff0200720c */ /* 0x000fe40003f05300 */
[----:B------:R-:W-:Y:S02]  /*2cb0*/  SEL R3, R3, R10, !P1 ;  /* 0x0000000a03037207 */ /* 0x000fe40004800000 */
[----:B------:R-:W-:Y:S02]  /*2cc0*/  SEL R9, R8, 0xffffffff, P0 ;  /* 0xffffffff08097807 */ /* 0x000fe40000000000 */
[----:B------:R-:W-:Y:S01]  /*2cd0*/  SEL R8, R3, 0xffffffff, P0 ;  /* 0xffffffff03087807 */ /* 0x000fe20000000000 */
[----:B------:R-:W-:Y:S06]  /*2ce0*/  RET.REL.NODEC R6 `(_ZN2at4cuda17kernelHistogram1DIiilLi1ELi2ELin1ELNS0_23CUDAHistogramMemoryTypeE0EZNS0_21CUDA_tensor_histogramIiiLb0EEEbNS_6TensorES4_S4_lNS_14AccumulateTypeIT0_Lb1EE4typeES8_NS0_13TensorArgTypeES9_S9_EUllE_EEvNS0_6detail10TensorInfoIT_T1_EESF_NSC_IKS6_SE_EElS8_S8_SE_T6_) ;  /* 0xffffffd006c47950 */ /* 0x000fec0003c3ffff */
.L_x_661:
        /* <DEDUP_REMOVED lines=9> */
.L_x_3549:


//--------------------- .text._ZN2at4cuda17kernelHistogram1DIaalLi1ELi2ELin1ELNS0_23CUDAHistogramMemoryTypeE1EZNS0_21CUDA_tensor_histogramIaaLb0EEEbNS_6TensorES4_S4_lNS_14AccumulateTypeIT0_Lb1EE4typeES8_NS0_13TensorArgTypeES9_S9_EUllE0_EEvNS0_6detail10TensorInfoIT_T1_EESF_NSC_IKS6_SE_EElS8_S8_SE_T6_ --------------------------
	.section	.text._ZN2at4cuda17kernelHistogram1DIaalLi1ELi2ELin1ELNS0_23CUDAHistogramMemoryTypeE1EZNS0_21CUDA_tensor_histogramIaaLb0EEEbNS_6TensorES4_S4_lNS_14AccumulateTypeIT0_Lb1EE4typeES8_NS0_13TensorArgTypeES9_S9_EUllE0_EEvNS0_6detail10TensorInfoIT_T1_EESF_NSC_IKS6_SE_EElS8_S8_SE_T6_,"ax",@progbits
	.align	128
        .global         _ZN2at4cuda17kernelHistogram1DIaalLi1ELi2ELin1ELNS0_23CUDAHistogramMemoryTypeE1EZNS0_21CUDA_tensor_histogramIaaLb0EEEbNS_6TensorES4_S4_lNS_14AccumulateTypeIT0_Lb1EE4typeES8_NS0_13TensorArgTypeES9_S9_EUllE0_EEvNS0_6detail10TensorInfoIT_T1_EESF_NSC_IKS6_SE_EElS8_S8_SE_T6_
        .type           _ZN2at4cuda17kernelHistogram1DIaalLi1ELi2ELin1ELNS0_23CUDAHistogramMemoryTypeE1EZNS0_21CUDA_tensor_histogramIaaLb0EEEbNS_6TensorES4_S4_lNS_14AccumulateTypeIT0_Lb1EE4typeES8_NS0_13TensorArgTypeES9_S9_EUllE0_EEvNS0_6detail10TensorInfoIT_T1_EESF_NSC_IKS6_SE_EElS8_S8_SE_T6_,@function
        .size           _ZN2at4cuda17kernelHistogram1DIaalLi1ELi2ELin1ELNS0_23CUDAHistogramMemoryTypeE1EZNS0_21CUDA_tensor_histogramIaaLb0EEEbNS_6TensorES4_S4_lNS_14AccumulateTypeIT0_Lb1EE4typeES8_NS0_13TensorArgTypeES9_S9_EUllE0_EEvNS0_6detail10TensorInfoIT_T1_EESF_NSC_IKS6_SE_EElS8_S8_SE_T6_,(.L_x_3550 - _ZN2at4cuda17kernelHistogram1DIaalLi1ELi2ELin1ELNS0_23CUDAHistogramMemoryTypeE1EZNS0_21CUDA_tensor_histogramIaaLb0EEEbNS_6TensorES4_S4_lNS_14AccumulateTypeIT0_Lb1EE4typeES8_NS0_13TensorArgTypeES9_S9_EUllE0_EEvNS0_6detail10TensorInfoIT_T1_EESF_NSC_IKS6_SE_EElS8_S8_SE_T6_)
        .other          _ZN2at4cuda17kernelHistogram1DIaalLi1ELi2ELin1ELNS0_23CUDAHistogramMemoryTypeE1EZNS0_21CUDA_tensor_histogramIaaLb0EEEbNS_6TensorES4_S4_lNS_14AccumulateTypeIT0_Lb1EE4typeES8_NS0_13TensorArgTypeES9_S9_EUllE0_EEvNS0_6detail10TensorInfoIT_T1_EESF_NSC_IKS6_SE_EElS8_S8_SE_T6_,@"STO_CUDA_ENTRY STV_DEFAULT"
_ZN2at4cuda17kernelHistogram1DIaalLi1ELi2ELin1ELNS0_23CUDAHistogramMemoryTypeE1EZNS0_21CUDA_tensor_histogramIaaLb0EEEbNS_6TensorES4_S4_lNS_14AccumulateTypeIT0_Lb1EE4typeES8_NS0_13TensorArgTypeES9_S9_EUllE0_EEvNS0_6detail10TensorInfoIT_T1_EESF_NSC_IKS6_SE_EElS8_S8_SE_T6_:
.text._ZN2at4cuda17kernelHistogram1DIaalLi1ELi2ELin1ELNS0_23CUDAHistogramMemoryTypeE1EZNS0_21CUDA_tensor_histogramIaaLb0EEEbNS_6TensorES4_S4_lNS_14AccumulateTypeIT0_Lb1EE4typeES8_NS0_13TensorArgTypeES9_S9_EUllE0_EEvNS0_6detail10TensorInfoIT_T1_EESF_NSC_IKS6_SE_EElS8_S8_SE_T6_:
        /* <DEDUP_REMOVED lines=20> */
.L_x_669:
[----:B------:R-:W0:Y:S01]  /*0140*/  LDC.64 R4, c[0x0][0x550] ;  /* 0x00015400ff047b82 */ /* 0x000e220000000a00 */
[----:B------:R-:W-:Y:S01]  /*0150*/  ULDC.64 UR8, c[0x0][0x620] ;  /* 0x0001880000087ab9 */ /* 0x000fe20000000a00 */
[----:B------:R-:W-:Y:S01]  /*0160*/  ULDC.64 UR12, c[0x0][0x708] ;  /* 0x0001c200000c7ab9 */ /* 0x000fe20000000a00 */
[----:B------:R-:W-:-:S04]  /*0170*/  IMAD R3, R2, UR8, RZ ;  /* 0x0000000802037c24 */ /* 0x000fc8000f8e02ff */
[C---:B------:R-:W-:Y:S01]  /*0180*/  IMAD R3, R0.reuse, UR9, R3 ;  /* 0x0000000900037c24 */ /* 0x040fe2000f8e0203 */
[----:B------:R-:W1:Y:S01]  /*0190*/  LDC.64 R8, c[0x0][0x6f8] ;  /* 0x0001be00ff087b82 */ /* 0x000e620000000a00 */
[----:B0-----:R-:W-:Y:S01]  /*01a0*/  IMAD.WIDE.U32 R4, R0, UR8, R4 ;  /* 0x0000000800047c25 */ /* 0x001fe2000f8e0004 */
[----:B------:R-:W-:-:S03]  /*01b0*/  ULDC.64 UR8, c[0x0][0x700] ;  /* 0x0001c00000087ab9 */ /* 0x000fc60000000a00 */
[----:B------:R-:W-:-:S05]  /*01c0*/  IMAD.IADD R5, R5, 0x1, R3 ;  /* 0x0000000105057824 */ /* 0x000fca00078e0203 */
[----:B------:R-:W2:Y:S01]  /*01d0*/  LDG.E.S8 R3, desc[UR10][R4.64] ;  /* 0x0000000a04037981 */ /* 0x000ea2000c1e1300 */
[----:B------:R-:W-:Y:S01]  /*01e0*/  IADD3 R0, P0, R0, UR4, RZ ;  /* 0x0000000400007c10 */ /* 0x000fe2000ff1e0ff */
[----:B------:R-:W-:Y:S03]  /*01f0*/  BSSY B0, `(.L_x_663) ;  /* 0x000004f000007945 */ /* 0x000fe60003800000 */
[----:B------:R-:W-:Y:S02]  /*0200*/  IADD3.X R2, RZ, R2, RZ, P0, !PT ;  /* 0x00000002ff027210 */ /* 0x000fe400007fe4ff */
[----:B------:R-:W-:-:S04]  /*0210*/  ISETP.GE.U32.AND P0, PT, R0, UR12, PT ;  /* 0x0000000c00007c0c */ /* 0x000fc8000bf06070 */
[----:B------:R-:W-:Y:S02]  /*0220*/  ISETP.GE.AND.EX P0, PT, R2, UR13, PT, P0 ;  /* 0x0000000d02007c0c */ /* 0x000fe4000bf06300 */
[----:B--2---:R-:W-:Y:S02]  /*0230*/  SHF.R.S32.HI R6, RZ, 0x1f, R3 ;  /* 0x0000001fff067819 */ /* 0x004fe40000011403 */
[C---:B-1----:R-:W-:Y:S02]  /*0240*/  ISETP.GE.U32.AND P1, PT, R3.reuse, R8, PT ;  /* 0x000000080300720c */ /* 0x042fe40003f26070 */
        /* <DEDUP_REMOVED lines=19> */
[----:B------:R-:W-:Y:S05]  /*0380*/  CALL.REL.NOINC `($__internal_20_$__cuda_sm20_div_s64) ;  /* 0x0000002000707944 */ /* 0x000fea0003c00000 */
[----:B------:R-:W-:Y:S05]  /*0390*/  BRA `(.L_x_667) ;  /* 0x0000000000487947 */ /* 0x000fea0003800000 */
.L_x_666:
        /* <DEDUP_REMOVED lines=18> */
.L_x_667:
[----:B------:R-:W-:Y:S05]  /*04c0*/  BSYNC B1 ;  /* 0x0000000000017941 */ /* 0x000fea0003800000 */
.L_x_665:
[----:B------:R-:W0:Y:S01]  /*04d0*/  LDC R4, c[0x0][0x210] ;  /* 0x00008400ff047b82 */ /* 0x000e220000000800 */
[----:B------:R-:W-:Y:S01]  /*04e0*/  ULDC.64 UR8, c[0x0][0x6f0] ;  /* 0x0001bc0000087ab9 */ /* 0x000fe20000000a00 */
[----:B------:R-:W-:Y:S01]  /*04f0*/  SHF.R.S32.HI R3, RZ, 0x1f, R22 ;  /* 0x0000001fff037819 */ /* 0x000fe20000011416 */
[----:B------:R-:W-:Y:S01]  /*0500*/  ULDC.64 UR12, c[0x0][0x210] ;  /* 0x00008400000c7ab9 */ /* 0x000fe20000000a00 */
[----:B------:R-:W-:-:S04]  /*0510*/  ISETP.NE.U32.AND P1, PT, R22, UR8, PT ;  /* 0x0000000816007c0c */ /* 0x000fc8000bf25070 */
[----:B------:R-:W-:Y:S01]  /*0520*/  ISETP.NE.AND.EX P1, PT, R3, UR9, PT, P1 ;  /* 0x0000000903007c0c */ /* 0x000fe2000bf25310 */
[----:B------:R-:W-:-:S03]  /*0530*/  ULDC.64 UR8, c[0x0][0x2e0] ;  /* 0x0000b80000087ab9 */ /* 0x000fc60000000a00 */
[----:B------:R-:W-:-:S04]  /*0540*/  SEL R5, RZ, 0xffffffff, P1 ;  /* 0xffffffffff057807 */ /* 0x000fc80000800000 */
[----:B------:R-:W-:-:S05]  /*0550*/  IADD3 R9, P1, R22, R5, RZ ;  /* 0x0000000516097210 */ /* 0x000fca0007f3e0ff */
[----:B------:R-:W-:Y:S02]  /*0560*/  IMAD.X R3, R3, 0x1, R5, P1 ;  /* 0x0000000103037824 */ /* 0x000fe400008e0605 */
[----:B0-----:R-:W-:Y:S02]  /*0570*/  IMAD R7, R9, UR8, R4 ;  /* 0x0000000809077c24 */ /* 0x001fe4000f8e0204 */
[----:B------:R-:W-:-:S03]  /*0580*/  IMAD R6, R3, UR8, RZ ;  /* 0x0000000803067c24 */ /* 0x000fc6000f8e02ff */
[----:B------:R-:W-:-:S04]  /*0590*/  LOP3.LUT R7, R7, 0x3, RZ, 0xc0, !PT ;  /* 0x0000000307077812 */ /* 0x000fc800078ec0ff */
[----:B------:R-:W-:-:S05]  /*05a0*/  IADD3 R4, P2, RZ, -R7, RZ ;  /* 0x80000007ff047210 */ /* 0x000fca0007f5e0ff */
[----:B------:R-:W-:Y:S02]  /*05b0*/  IMAD.X R5, RZ, RZ, -0x1, P2 ;  /* 0xffffffffff057424 */ /* 0x000fe400010e06ff */
[----:B------:R-:W-:-:S04]  /*05c0*/  IMAD.WIDE.U32 R4, R9, UR8, R4 ;  /* 0x0000000809047c25 */ /* 0x000fc8000f8e0004 */
[----:B------:R-:W-:Y:S01]  /*05d0*/  IMAD R9, R9, UR9, R6 ;  /* 0x0000000909097c24 */ /* 0x000fe2000f8e0206 */
[----:B------:R-:W-:-:S04]  /*05e0*/  IADD3 R4, P1, R4, UR12, RZ ;  /* 0x0000000c04047c10 */ /* 0x000fc8000ff3e0ff */
[----:B------:R-:W-:-:S05]  /*05f0*/  IADD3.X R5, R5, UR13, R9, P1, !PT ;  /* 0x0000000d05057c10 */ /* 0x000fca0008ffe409 */
[----:B------:R0:W5:Y:S01]  /*0600*/  LDG.E R6, desc[UR10][R4.64] ;  /* 0x0000000a04067981 */ /* 0x000162000c1e1900 */
[----:B------:R-:W-:Y:S01]  /*0610*/  HFMA2.MMA R3, -RZ, RZ, 0, 1.5199184417724609375e-05 ;  /* 0x000000ffff037435 */ /* 0x000fe200000001ff */
[----:B------:R-:W-:-:S09]  /*0620*/  IMAD.SHL.U32 R8, R7, 0x8, RZ ;  /* 0x0000000807087824 */ /* 0x000fd200078e00ff */
[----:B0-----:R-:W-:-:S07]  /*0630*/  SHF.L.U32 R9, R3, R8, RZ ;  /* 0x0000000803097219 */ /* 0x001fce00000006ff */
.L_x_668:
[----:B-----5:R-:W-:Y:S01]  /*0640*/  SHF.R.U32.HI R3, RZ, R8, R6 ;  /* 0x00000008ff037219 */ /* 0x020fe20000011606 */
[----:B------:R-:W-:Y:S05]  /*0650*/  YIELD ;  /* 0x0000000000007946 */ /* 0x000fea0003800000 */
[----:B------:R-:W-:-:S05]  /*0660*/  VIADD R3, R3, 0x1 ;  /* 0x0000000103037836 */ /* 0x000fca0000000000 */
[----:B------:R-:W-:-:S04]  /*0670*/  LOP3.LUT R3, R3, 0xff, RZ, 0xc0, !PT ;  /* 0x000000ff03037812 */ /* 0x000fc800078ec0ff */
[----:B------:R-:W-:-:S04]  /*0680*/  SHF.L.U32 R3, R3, R8, RZ ;  /* 0x0000000803037219 */ /* 0x000fc800000006ff */
[----:B------:R-:W-:-:S06]  /*0690*/  LOP3.LUT R7, R3, R6, R9, 0xf4, !PT ;  /* 0x0000000603077212 */ /* 0x000fcc00078ef409 */
[----:B------:R-:W2:Y:S02]  /*06a0*/  ATOMG.E.CAS.STRONG.GPU PT, R7, [R4], R6, R7 ;  /* 0x00000006040773a9 */ /* 0x000ea400001ee107 */
[-C--:B--2---:R-:W-:Y:S02]  /*06b0*/  ISETP.NE.AND P1, PT, R6, R7.reuse, PT ;  /* 0x000000070600720c */ /* 0x084fe40003f25270 */
[----:B------:R-:W-:-:S11]  /*06c0*/  MOV R6, R7 ;  /* 0x0000000700067202 */ /* 0x000fd60000000f00 */
[----:B------:R-:W-:Y:S05]  /*06d0*/  @P1 BRA `(.L_x_668) ;  /* 0xfffffffc00d81947 */ /* 0x000fea000383ffff */
.L_x_664:
[----:B------:R-:W-:Y:S05]  /*06e0*/  BSYNC B0 ;  /* 0x0000000000007941 */ /* 0x000fea0003800000 */
.L_x_663:
[----:B------:R-:W-:Y:S05]  /*06f0*/  @!P0 BRA `(.L_x_669) ;  /* 0xfffffff800908947 */ /* 0x000fea000383ffff */
[----:B------:R-:W-:Y:S05]  /*0700*/  EXIT ;  /* 0x000000000000794d */ /* 0x000fea0003800000 */
.L_x_662:
[----:B------:R-:W-:-:S04]  /*0710*/  LOP3.LUT R3, RZ, R6, RZ, 0x33, !PT ;  /* 0x00000006ff037212 */ /* 0x000fc800078e33ff */
[----:B------:R-:W-:-:S05]  /*0720*/  VIMNMX R3, R3, -0x3, !PT ;  /* 0xfffffffd03037848 */ /* 0x000fca0007fe0100 */
[----:B------:R-:W-:-:S04]  /*0730*/  IMAD.IADD R6, R3, 0x1, R6 ;  /* 0x0000000103067824 */ /* 0x000fc800078e0206 */
[C---:B------:R-:W-:Y:S01]  /*0740*/  VIADD R3, R6.reuse, 0x2 ;  /* 0x0000000206037836 */ /* 0x040fe20000000000 */
[----:B------:R-:W-:-:S04]  /*0750*/  IADD3 R4, R6, 0x1, RZ ;  /* 0x0000000106047810 */ /* 0x000fc80007ffe0ff */
[----:B------:R-:W-:-:S05]  /*0760*/  LOP3.LUT R3, R3, 0x3, RZ, 0xc0, !PT ;  /* 0x0000000303037812 */ /* 0x000fca00078ec0ff */
[----:B------:R-:W-:-:S07]  /*0770*/  IMAD.IADD R5, R6, 0x1, -R3 ;  /* 0x0000000106057824 */ /* 0x000fce00078e0a03 */
.L_x_700:
        /* <DEDUP_REMOVED lines=14> */
.L_x_683:
        /* <DEDUP_REMOVED lines=8> */
[----:B------:R-:W-:Y:S05]  /*08e0*/  CALL.REL.NOINC `($__internal_20_$__cuda_sm20_div_s64) ;  /* 0x0000001c00187944 */ /* 0x000fea0003c00000 */
        /* <DEDUP_REMOVED lines=10> */
.L_x_672:
        /* <DEDUP_REMOVED lines=22> */
.L_x_673:
[----:B------:R-:W-:Y:S05]  /*0af0*/  BSYNC B1 ;  /* 0x0000000000017941 */ /* 0x000fea0003800000 */
.L_x_671:
        /* <DEDUP_REMOVED lines=16> */
[----:B------:R-:W-:Y:S05]  /*0c00*/  CALL.REL.NOINC `($__internal_20_$__cuda_sm20_div_s64) ;  /* 0x0000001800507944 */ /* 0x000fea0003c00000 */
        /* <DEDUP_REMOVED lines=12> */
.L_x_675:
        /* <DEDUP_REMOVED lines=23> */
.L_x_676:
[----:B------:R-:W-:Y:S05]  /*0e40*/  BSYNC B1 ;  /* 0x0000000000017941 */ /* 0x000fea0003800000 */
.L_x_674:
        /* <DEDUP_REMOVED lines=29> */
.L_x_678:
        /* <DEDUP_REMOVED lines=23> */
.L_x_679:
[----:B------:R-:W-:Y:S05]  /*1190*/  BSYNC B1 ;  /* 0x0000000000017941 */ /* 0x000fea0003800000 */
.L_x_677:
        /* <DEDUP_REMOVED lines=17> */
[----:B------:R-:W-:Y:S05]  /*12b0*/  CALL.REL.NOINC `($__internal_20_$__cuda_sm20_div_s64) ;  /* 0x0000001000a47944 */ /* 0x000fea0003c00000 */
        /* <DEDUP_REMOVED lines=12> */
.L_x_681:
        /* <DEDUP_REMOVED lines=21> */
[----:B------:R-:W-:-:S07]  /*14d0*/  IMAD R13, R14, R13, R12 ;  /* 0x0000000d0e0d7224 */ /* 0x000fce00078e020c */
.L_x_682:
[----:B------:R-:W-:Y:S05]  /*14e0*/  BSYNC B1 ;  /* 0x0000000000017941 */ /* 0x000fea0003800000 */
.L_x_680:
        /* <DEDUP_REMOVED lines=11> */
.L_x_670:
        /* <DEDUP_REMOVED lines=12> */
[----:B------:R-:W-:Y:S05]  /*1660*/  CALL.REL.NOINC `($__internal_20_$__cuda_sm20_div_s64) ;  /* 0x0000000c00b87944 */ /* 0x000fea0003c00000 */
        /* <DEDUP_REMOVED lines=10> */
.L_x_686:
        /* <DEDUP_REMOVED lines=23> */
.L_x_687:
[----:B------:R-:W-:Y:S05]  /*1880*/  BSYNC B0 ;  /* 0x0000000000007941 */ /* 0x000fea0003800000 */
.L_x_685:
        /* <DEDUP_REMOVED lines=27> */
.L_x_689:
        /* <DEDUP_REMOVED lines=23> */
.L_x_690:
[----:B------:R-:W-:Y:S05]  /*1bb0*/  BSYNC B0 ;  /* 0x0000000000007941 */ /* 0x000fea0003800000 */
.L_x_688:
        /* <DEDUP_REMOVED lines=26> */
.L_x_692:
        /* <DEDUP_REMOVED lines=23> */
.L_x_693:
[----:B------:R-:W-:Y:S05]  /*1ed0*/  BSYNC B0 ;  /* 0x0000000000007941 */ /* 0x000fea0003800000 */
.L_x_691:
[----:B------:R-:W0:Y:S01]  /*1ee0*/  LDC.64 R6, c[0x0][R6+0x2c8] ;  /* 0x0000b20006067b82 */ /* 0x000e220000000a00 */
[----:B------:R-:W-:Y:S01]  /*1ef0*/  MOV R13, R9 ;  /* 0x00000009000d7202 */ /* 0x000fe20000000f00 */
[-C--:B0-----:R-:W-:Y:S02]  /*1f00*/  IMAD R7, R7, R10.reuse, RZ ;  /* 0x0000000a07077224 */ /* 0x081fe400078e02ff */
[----:B------:R-:W-:-:S04]  /*1f10*/  IMAD.WIDE.U32 R12, R6, R10, R12 ;  /* 0x0000000a060c7225 */ /* 0x000fc800078e000c */
[----:B------:R-:W-:-:S04]  /*1f20*/  IMAD R7, R6, R15, R7 ;  /* 0x0000000f06077224 */ /* 0x000fc800078e0207 */
[----:B------:R-:W-:-:S07]  /*1f30*/  IMAD.IADD R9, R13, 0x1, R7 ;  /* 0x000000010d097824 */ /* 0x000fce00078e0207 */
.L_x_684:
[----:B------:R-:W-:Y:S01]  /*1f40*/  MOV R13, R9 ;  /* 0x00000009000d7202 */ /* 0x000fe20000000f00 */
[----:B------:R-:W-:Y:S01]  /*1f50*/  ULDC.64 UR12, c[0x0][0x620] ;  /* 0x00018800000c7ab9 */ /* 0x000fe20000000a00 */
[----:B------:R-:W-:Y:S01]  /*1f60*/  ULDC.64 UR8, c[0x0][0x550] ;  /* 0x0001540000087ab9 */ /* 0x000fe20000000a00 */
[----:B------:R-:W-:Y:S01]  /*1f70*/  IMAD R9, R25, UR12, RZ ;  /* 0x0000000c19097c24 */ /* 0x000fe2000f8e02ff */
[----:B------:R-:W0:Y:S01]  /*1f80*/  LDC.64 R10, c[0x0][0x6f8] ;  /* 0x0001be00ff0a7b82 */ /* 0x000e220000000a00 */
[----:B------:R-:W-:-:S04]  /*1f90*/  IMAD.WIDE.U32 R6, R24, UR12, R12 ;  /* 0x0000000c18067c25 */ /* 0x000fc8000f8e000c */
[----:B------:R-:W-:Y:S01]  /*1fa0*/  IMAD R9, R24, UR13, R9 ;  /* 0x0000000d18097c24 */ /* 0x000fe2000f8e0209 */
[----:B------:R-:W-:-:S04]  /*1fb0*/  IADD3 R6, P0, R6, UR8, RZ ;  /* 0x0000000806067c10 */ /* 0x000fc8000ff1e0ff */
[----:B------:R-:W-:Y:S01]  /*1fc0*/  IADD3.X R7, R7, UR9, R9, P0, !PT ;  /* 0x0000000907077c10 */ /* 0x000fe200087fe409 */
[----:B------:R-:W-:-:S05]  /*1fd0*/  ULDC.64 UR8, c[0x0][0x700] ;  /* 0x0001c00000087ab9 */ /* 0x000fca0000000a00 */
[----:B------:R-:W2:Y:S01]  /*1fe0*/  LDG.E.S8 R7, desc[UR10][R6.64] ;  /* 0x0000000a06077981 */ /* 0x000ea2000c1e1300 */
        /* <DEDUP_REMOVED lines=22> */
[----:B------:R-:W-:Y:S05]  /*2150*/  CALL.REL.NOINC `($__internal_20_$__cuda_sm20_div_s64) ;  /* 0x0000000000fc7944 */ /* 0x000fea0003c00000 */
[----:B------:R-:W-:Y:S05]  /*2160*/  BRA `(.L_x_698) ;  /* 0x0000000000487947 */ /* 0x000fea0003800000 */
.L_x_697:
        /* <DEDUP_REMOVED lines=18> */
.L_x_698:
[----:B------:R-:W-:Y:S05]  /*2290*/  BSYNC B1 ;  /* 0x0000000000017941 */ /* 0x000fea0003800000 */
.L_x_696:
        /* <DEDUP_REMOVED lines=13> */
[----:B------:R-:W-:-:S04]  /*2370*/  IADD3 R6, P1, RZ, -R9, RZ ;  /* 0x80000009ff067210 */ /* 0x000fc80007f3e0ff */
[----:B------:R-:W-:-:S03]  /*2380*/  IADD3.X R7, RZ, -0x1, RZ, P1, !PT ;  /* 0xffffffffff077810 */ /* 0x000fc60000ffe4ff */
[----:B------:R-:W-:-:S04]  /*2390*/  IMAD.WIDE.U32 R6, R11, UR8, R6 ;  /* 0x000000080b067c25 */ /* 0x000fc8000f8e0006 */
[----:B------:R-:W-:Y:S01]  /*23a0*/  IMAD R11, R11, UR9, R8 ;  /* 0x000000090b0b7c24 */ /* 0x000fe2000f8e0208 */
[----:B------:R-:W-:-:S04]  /*23b0*/  IADD3 R6, P0, R6, UR12, RZ ;  /* 0x0000000c06067c10 */ /* 0x000fc8000ff1e0ff */
[----:B------:R-:W-:-:S05]  /*23c0*/  IADD3.X R7, R7, UR13, R11, P0, !PT ;  /* 0x0000000d07077c10 */ /* 0x000fca00087fe40b */
[----:B------:R0:W5:Y:S01]  /*23d0*/  LDG.E R8, desc[UR10][R6.64] ;  /* 0x0000000a06087981 */ /* 0x000162000c1e1900 */
[----:B------:R-:W-:Y:S01]  /*23e0*/  IMAD.MOV.U32 R11, RZ, RZ, 0xff ;  /* 0x000000ffff0b7424 */ /* 0x000fe200078e00ff */
[----:B------:R-:W-:-:S04]  /*23f0*/  SHF.L.U32 R10, R9, 0x3, RZ ;  /* 0x00000003090a7819 */ /* 0x000fc800000006ff */
[----:B------:R-:W-:-:S07]  /*2400*/  SHF.L.U32 R11, R11, R10, RZ ;  /* 0x0000000a0b0b7219 */ /* 0x000fce00000006ff */
.L_x_699:
        /* <DEDUP_REMOVED lines=10> */
.L_x_695:
[----:B------:R-:W-:Y:S05]  /*24b0*/  BSYNC B0 ;  /* 0x0000000000007941 */ /* 0x000fea0003800000 */
.L_x_694:
        /* <DEDUP_REMOVED lines=9> */
        .weak           $__internal_20_$__cuda_sm20_div_s64
        .type           $__internal_20_$__cuda_sm20_div_s64,@function
        .size           $__internal_20_$__cuda_sm20_div_s64,(.L_x_3550 - $__internal_20_$__cuda_sm20_div_s64)
$__internal_20_$__cuda_sm20_div_s64:
        /* <DEDUP_REMOVED lines=82> */
[----:B------:R-:W-:Y:S06]  /*2a70*/  RET.REL.NODEC R10 `(_ZN2at4cuda17kernelHistogram1DIaalLi1ELi2ELin1ELNS0_23CUDAHistogramMemoryTypeE1EZNS0_21CUDA_tensor_histogramIaaLb0EEEbNS_6TensorES4_S4_lNS_14AccumulateTypeIT0_Lb1EE4typeES8_NS0_13TensorArgTypeES9_S9_EUllE0_EEvNS0_6detail10TensorInfoIT_T1_EESF_NSC_IKS6_SE_EElS8_S8_SE_T6_) ;  /* 0xffffffd40a607950 */ /* 0x000fec0003c3ffff */
.L_x_701:
        /* <DEDUP_REMOVED lines=16> */
.L_x_3550:


//--------------------- .text._ZN2at4cuda17kernelHistogram1DIaalLi1ELi2ELin1ELNS0_23CUDAHistogramMemoryTypeE0EZNS0_21CUDA_tensor_histogramIaaLb0EEEbNS_6TensorES4_S4_lNS_14AccumulateTypeIT0_Lb1EE4typeES8_NS0_13TensorArgTypeES9_S9_EUllE0_EEvNS0_6detail10TensorInfoIT_T1_EESF_NSC_IKS6_SE_EElS8_S8_SE_T6_ --------------------------
	.section	.text._ZN2at4cuda17kernelHistogram1DIaalLi1ELi2ELin1ELNS0_23CUDAHistogramMemoryTypeE0EZNS0_21CUDA_tensor_histogramIaaLb0EEEbNS_6TensorES4_S4_lNS_14AccumulateTypeIT0_Lb1EE4typeES8_NS0_13TensorArgTypeES9_S9_EUllE0_EEvNS0_6detail10TensorInfoIT_T1_EESF_NSC_IKS6_SE_EElS8_S8_SE_T6_,"ax",@progbits
	.align	128
        .global         _ZN2at4cuda17kernelHistogram1DIaalLi1ELi2ELin1ELNS0_23CUDAHistogramMemoryTypeE0EZNS0_21CUDA_tensor_histogramIaaLb0EEEbNS_6TensorES4_S4_lNS_14AccumulateTypeIT0_Lb1EE4typeES8_NS0_13TensorArgTypeES9_S9_EUllE0_EEvNS0_6detail10TensorInfoIT_T1_EESF_NSC_IKS6_SE_EElS8_S8_SE_T6_
        .type           _ZN2at4cuda17kernelHistogram1DIaalLi1ELi2ELin1ELNS0_23CUDAHistogramMemoryTypeE0EZNS0_21CUDA_tensor_histogramIaaLb0EEEbNS_6TensorES4_S4_lNS_14AccumulateTypeIT0_Lb1EE4typeES8_NS0_13TensorArgTypeES9_S9_EUllE0_EEvNS0_6detail10TensorInfoIT_T1_EESF_NSC_IKS6_SE_EElS8_S8_SE_T6_,@function
        .size           _ZN2at4cuda17kernelHistogram1DIaalLi1ELi2ELin1ELNS0_23CUDAHistogramMemoryTypeE0EZNS0_21CUDA_tensor_histogramIaaLb0EEEbNS_6TensorES4_S4_lNS_14AccumulateTypeIT0_Lb1EE4typeES8_NS0_13TensorArgTypeES9_S9_EUllE0_EEvNS0_6detail10TensorInfoIT_T1_EESF_NSC_IKS6_SE_EElS8_S8_SE_T6_,(.L_x_3551 - _ZN2at4cuda17kernelHistogram1DIaalLi1ELi2ELin1ELNS0_23CUDAHistogramMemoryTypeE0EZNS0_21CUDA_tensor_histogramIaaLb0EEEbNS_6TensorES4_S4_lNS_14AccumulateTypeIT0_Lb1EE4typeES8_NS0_13TensorArgTypeES9_S9_EUllE0_EEvNS0_6detail10TensorInfoIT_T1_EESF_NSC_IKS6_SE_EElS8_S8_SE_T6_)
        .other          _ZN2at4cuda17kernelHistogram1DIaalLi1ELi2ELin1ELNS0_23CUDAHistogramMemoryTypeE0EZNS0_21CUDA_tensor_histogramIaaLb0EEEbNS_6TensorES4_S4_lNS_14AccumulateTypeIT0_Lb1EE4typeES8_NS0_13TensorArgTypeES9_S9_EUllE0_EEvNS0_6detail10TensorInfoIT_T1_EESF_NSC_IKS6_SE_EElS8_S8_SE_T6_,@"STO_CUDA_ENTRY STV_DEFAULT"
_ZN2at4cuda17kernelHistogram1DIaalLi1ELi2ELin1ELNS0_23CUDAHistogramMemoryTypeE0EZNS0_21CUDA_tensor_histogramIaaLb0EEEbNS_6TensorES4_S4_lNS_14AccumulateTypeIT0_Lb1EE4typeES8_NS0_13TensorArgTypeES9_S9_EUllE0_EEvNS0_6detail10TensorInfoIT_T1_EESF_NSC_IKS6_SE_EElS8_S8_SE_T6_:
.text._ZN2at4cuda17kernelHistogram1DIaalLi1ELi2ELin1ELNS0_23CUDAHistogramMemoryTypeE0EZNS0_21CUDA_tensor_histogramIaaLb0EEEbNS_6TensorES4_S4_lNS_14AccumulateTypeIT0_Lb1EE4typeES8_NS0_13TensorArgTypeES9_S9_EUllE0_EEvNS0_6detail10TensorInfoIT_T1_EESF_NSC_IKS6_SE_EElS8_S8_SE_T6_:
        /* <DEDUP_REMOVED lines=13> */
.L_x_704:
[-C--:B------:R-:W-:Y:S02]  /*00d0*/  IADD3 R2, R0, R5.reuse, RZ ;  /* 0x0000000500027210 */ /* 0x080fe40007ffe0ff */
[----:B-1----:R-:W-:-:S03]  /*00e0*/  IADD3 R5, P0, R4, R5, RZ ;  /* 0x0000000504057210 */ /* 0x002fc60007f1e0ff */
[----:B------:R0:W-:Y:S02]  /*00f0*/  STS.U8 [R2], RZ ;  /* 0x000000ff02007388 */ /* 0x0001e40000000000 */
[----:B------:R-:W-:Y:S01]  /*0100*/  IMAD.X R3, RZ, RZ, R3, P0 ;  /* 0x000000ffff037224 */ /* 0x000fe200000e0603 */
[----:B------:R-:W-:-:S04]  /*0110*/  ISETP.GE.U32.AND P0, PT, R5, UR4, PT ;  /* 0x0000000405007c0c */ /* 0x000fc8000bf06070 */
[----:B------:R-:W-:-:S13]  /*0120*/  ISETP.GE.AND.EX P0, PT, R3, UR5, PT, P0 ;  /* 0x0000000503007c0c */ /* 0x000fda000bf06300 */
[----:B0-----:R-:W-:Y:S05]  /*0130*/  @!P0 BRA `(.L_x_704) ;  /* 0xfffffffc00e48947 */ /* 0x001fea000383ffff */
.L_x_703:
[----:B------:R-:W-:Y:S05]  /*0140*/  BSYNC B0 ;  /* 0x0000000000007941 */ /* 0x000fea0003800000 */
.L_x_702:
        /* <DEDUP_REMOVED lines=22> */
.L_x_713:
[----:B0-----:R-:W0:Y:S01]  /*02b0*/  LDC.64 R6, c[0x0][0x550] ;  /* 0x00015400ff067b82 */ /* 0x001e220000000a00 */
[----:B------:R-:W-:Y:S01]  /*02c0*/  ULDC.64 UR4, c[0x0][0x620] ;  /* 0x0001880000047ab9 */ /* 0x000fe20000000a00 */
[----:B------:R-:W-:Y:S01]  /*02d0*/  ULDC.64 UR6, c[0x0][0x708] ;  /* 0x0001c20000067ab9 */ /* 0x000fe20000000a00 */
[----:B------:R-:W-:-:S04]  /*02e0*/  IMAD R8, R2, UR4, RZ ;  /* 0x0000000402087c24 */ /* 0x000fc8000f8e02ff */
[C---:B------:R-:W-:Y:S01]  /*02f0*/  IMAD R5, R3.reuse, UR5, R8 ;  /* 0x0000000503057c24 */ /* 0x040fe2000f8e0208 */
[----:B------:R-:W1:Y:S01]  /*0300*/  LDC.64 R16, c[0x0][0x6f8] ;  /* 0x0001be00ff107b82 */ /* 0x000e620000000a00 */
[----:B0-----:R-:W-:Y:S01]  /*0310*/  IMAD.WIDE.U32 R6, R3, UR4, R6 ;  /* 0x0000000403067c25 */ /* 0x001fe2000f8e0006 */
[----:B------:R-:W-:-:S04]  /*0320*/  ULDC.64 UR4, c[0x0][0x700] ;  /* 0x0001c00000047ab9 */ /* 0x000fc80000000a00 */
[----:B------:R-:W-:-:S05]  /*0330*/  IADD3 R7, R7, R5, RZ ;  /* 0x0000000507077210 */ /* 0x000fca0007ffe0ff */
[----:B------:R-:W2:Y:S01]  /*0340*/  LDG.E.S8 R5, desc[UR8][R6.64] ;  /* 0x0000000806057981 */ /* 0x000ea2000c1e1300 */
[----:B------:R-:W-:Y:S01]  /*0350*/  IADD3 R3, P0, R4, R3, RZ ;  /* 0x0000000304037210 */ /* 0x000fe20007f1e0ff */
[----:B------:R-:W-:Y:S04]  /*0360*/  BSSY B0, `(.L_x_707) ;  /* 0x0000049000007945 */ /* 0x000fe80003800000 */
[----:B------:R-:W-:Y:S01]  /*0370*/  IMAD.X R2, RZ, RZ, R2, P0 ;  /* 0x000000ffff027224 */ /* 0x000fe200000e0602 */
        /* <DEDUP_REMOVED lines=23> */
[----:B------:R-:W-:Y:S05]  /*04f0*/  CALL.REL.NOINC `($__internal_21_$__cuda_sm20_div_s64) ;  /* 0x0000002400007944 */ /* 0x000fea0003c00000 */
[----:B------:R-:W-:Y:S05]  /*0500*/  BRA `(.L_x_711) ;  /* 0x0000000000487947 */ /* 0x000fea0003800000 */
.L_x_710:
        /* <DEDUP_REMOVED lines=18> */
.L_x_711:
[----:B------:R-:W-:Y:S05]  /*0630*/  BSYNC B1 ;  /* 0x0000000000017941 */ /* 0x000fea0003800000 */
.L_x_709:
[----:B------:R-:W0:Y:S01]  /*0640*/  S2R R5, SR_SWINHI ;  /* 0x0000000000057919 */ /* 0x000e220000002f00 */
[----:B------:R-:W-:Y:S01]  /*0650*/  ULDC.64 UR4, c[0x0][0x6f0] ;  /* 0x0001bc0000047ab9 */ /* 0x000fe20000000a00 */
[----:B------:R-:W-:Y:S02]  /*0660*/  SHF.R.S32.HI R6, RZ, 0x1f, R21 ;  /* 0x0000001fff067819 */ /* 0x000fe40000011415 */
[----:B------:R-:W-:-:S04]  /*0670*/  ISETP.NE.U32.AND P1, PT, R21, UR4, PT ;  /* 0x0000000415007c0c */ /* 0x000fc8000bf25070 */
[----:B------:R-:W-:-:S04]  /*0680*/  ISETP.NE.AND.EX P1, PT, R6, UR5, PT, P1 ;  /* 0x0000000506007c0c */ /* 0x000fc8000bf25310 */
[----:B------:R-:W-:-:S05]  /*0690*/  SEL R8, RZ, 0xffffffff, P1 ;  /* 0xffffffffff087807 */ /* 0x000fca0000800000 */
[----:B------:R-:W-:Y:S01]  /*06a0*/  IMAD.IADD R21, R21, 0x1, R8 ;  /* 0x0000000115157824 */ /* 0x000fe200078e0208 */
[----:B------:R-:W-:Y:S02]  /*06b0*/  MOV R6, R0 ;  /* 0x0000000000067202 */ /* 0x000fe40000000f00 */
[----:B0-----:R-:W-:Y:S02]  /*06c0*/  MOV R7, R5 ;  /* 0x0000000500077202 */ /* 0x001fe40000000f00 */
[----:B------:R-:W-:-:S04]  /*06d0*/  IADD3 R7, R6, R21, RZ ;  /* 0x0000001506077210 */ /* 0x000fc80007ffe0ff */
[----:B------:R-:W-:-:S04]  /*06e0*/  LOP3.LUT R5, R7, 0x3, RZ, 0xc0, !PT ;  /* 0x0000000307057812 */ /* 0x000fc800078ec0ff */
[----:B------:R-:W-:Y:S01]  /*06f0*/  IADD3 R21, R0, R21, -R5 ;  /* 0x0000001500157210 */ /* 0x000fe20007ffe805 */
[----:B------:R-:W-:Y:S02]  /*0700*/  IMAD.SHL.U32 R5, R7, 0x8, RZ ;  /* 0x0000000807057824 */ /* 0x000fe400078e00ff */
[----:B------:R-:W-:Y:S02]  /*0710*/  IMAD.MOV.U32 R7, RZ, RZ, 0xff ;  /* 0x000000ffff077424 */ /* 0x000fe400078e00ff */
[----:B------:R0:W1:Y:S01]  /*0720*/  LDS R6, [R21] ;  /* 0x0000000015067984 */ /* 0x0000620000000800 */
[----:B------:R-:W-:-:S04]  /*0730*/  LOP3.LUT R8, R5, 0x18, RZ, 0xc0, !PT ;  /* 0x0000001805087812 */ /* 0x000fc800078ec0ff */
[----:B------:R-:W-:-:S07]  /*0740*/  SHF.L.U32 R9, R7, R8, RZ ;  /* 0x0000000807097219 */ /* 0x000fce00000006ff */
.L_x_712:
[----:B-1----:R-:W-:Y:S01]  /*0750*/  SHF.R.U32.HI R5, RZ, R8, R6 ;  /* 0x00000008ff057219 */ /* 0x002fe20000011606 */
[----:B------:R-:W-:Y:S05]  /*0760*/  YIELD ;  /* 0x0000000000007946 */ /* 0x000fea0003800000 */
[----:B------:R-:W-:-:S04]  /*0770*/  IADD3 R5, R5, 0x1, RZ ;  /* 0x0000000105057810 */ /* 0x000fc80007ffe0ff */
[----:B------:R-:W-:-:S04]  /*0780*/  LOP3.LUT R5, R5, 0xff, RZ, 0xc0, !PT ;  /* 0x000000ff05057812 */ /* 0x000fc800078ec0ff */
[----:B------:R-:W-:-:S04]  /*0790*/  SHF.L.U32 R5, R5, R8, RZ ;  /* 0x0000000805057219 */ /* 0x000fc800000006ff */
[----:B------:R-:W-:-:S06]  /*07a0*/  LOP3.LUT R7, R5, R6, R9, 0xf4, !PT ;  /* 0x0000000605077212 */ /* 0x000fcc00078ef409 */
[----:B------:R-:W1:Y:S02]  /*07b0*/  ATOMS.CAS R7, [R21], R6, R7 ;  /* 0x000000061507738d */ /* 0x000e640000000007 */
[----:B-1----:R-:W-:Y:S01]  /*07c0*/  ISETP.NE.AND P1, PT, R6, R7, PT ;  /* 0x000000070600720c */ /* 0x002fe20003f25270 */
[----:B------:R-:W-:-:S12]  /*07d0*/  IMAD.MOV.U32 R6, RZ, RZ, R7 ;  /* 0x000000ffff067224 */ /* 0x000fd800078e0007 */
[----:B------:R-:W-:Y:S05]  /*07e0*/  @P1 BRA `(.L_x_712) ;  /* 0xfffffffc00d81947 */ /* 0x000fea000383ffff */
.L_x_708:
[----:B------:R-:W-:Y:S05]  /*07f0*/  BSYNC B0 ;  /* 0x0000000000007941 */ /* 0x000fea0003800000 */
.L_x_707:
[----:B------:R-:W-:Y:S05]  /*0800*/  @!P0 BRA `(.L_x_713) ;  /* 0xfffffff800a88947 */ /* 0x000fea000383ffff */
[----:B------:R-:W-:Y:S05]  /*0810*/  BRA `(.L_x_705) ;  /* 0x0000001c00807947 */ /* 0x000fea0003800000 */
.L_x_706:
        /* <DEDUP_REMOVED lines=9> */
.L_x_744:
[----:B------:R-:W-:Y:S01]  /*08b0*/  ISETP.GE.U32.AND P0, PT, R5, 0x3, PT ;  /* 0x000000030500780c */ /* 0x000fe20003f06070 */
[----:B------:R-:W-:Y:S01]  /*08c0*/  ULDC UR5, c[0x0][0x6e8] ;  /* 0x0001ba0000057ab9 */ /* 0x000fe20000000800 */
[----:B------:R-:W-:Y:S01]  /*08d0*/  UMOV UR4, 0x340 ;  /* 0x0000034000047882 */ /* 0x000fe20000000000 */
[----:B------:R-:W-:Y:S01]  /*08e0*/  ULDC UR6, c[0x0][0x6e8] ;  /* 0x0001ba0000067ab9 */ /* 0x000fe20000000800 */
[----:B------:R-:W-:Y:S01]  /*08f0*/  UIMAD UR4, UR5, 0x8, UR4 ;  /* 0x00000008050478a4 */ /* 0x000fe2000f8e0204 */
[----:B------:R-:W-:Y:S01]  /*0900*/  IMAD.U32 R3, RZ, RZ, UR6 ;  /* 0x00000006ff037e24 */ /* 0x000fe2000f8e00ff */
[----:B------:R-:W-:Y:S01]  /*0910*/  CS2R R18, SRZ ;  /* 0x0000000000127805 */ /* 0x000fe2000001ff00 */
[----:B------:R-:W-:Y:S01]  /*0920*/  IMAD.MOV.U32 R16, RZ, RZ, R7 ;  /* 0x000000ffff107224 */ /* 0x000fe200078e0007 */
[----:B------:R-:W-:-:S05]  /*0930*/  MOV R17, R6 ;  /* 0x0000000600117202 */ /* 0x000fca0000000f00 */
[----:B0-----:R-:W-:Y:S05]  /*0940*/  @!P0 BRA `(.L_x_714) ;  /* 0x0000000c00588947 */ /* 0x001fea0003800000 */
[----:B------:R-:W-:Y:S01]  /*0950*/  BSSY B0, `(.L_x_714) ;  /* 0x00000d5000007945 */ /* 0x000fe20003800000 */
[----:B------:R-:W-:Y:S01]  /*0960*/  IMAD.U32 R2, RZ, RZ, UR4 ;  /* 0x00000004ff027e24 */ /* 0x000fe2000f8e00ff */
[----:B------:R-:W-:-:S07]  /*0970*/  MOV R0, R4 ;  /* 0x0000000400007202 */ /* 0x000fce0000000f00 */
.L_x_727:
        /* <DEDUP_REMOVED lines=10> */
[----:B------:R-:W-:Y:S05]  /*0a20*/  CALL.REL.NOINC `($__internal_21_$__cuda_sm20_div_s64) ;  /* 0x0000001c00b47944 */ /* 0x000fea0003c00000 */
        /* <DEDUP_REMOVED lines=10> */
.L_x_716:
        /* <DEDUP_REMOVED lines=22> */
.L_x_717:
[----:B------:R-:W-:Y:S05]  /*0c30*/  BSYNC B1 ;  /* 0x0000000000017941 */ /* 0x000fea0003800000 */
.L_x_715:
        /* <DEDUP_REMOVED lines=15> */
[----:B------:R-:W-:Y:S05]  /*0d30*/  CALL.REL.NOINC `($__internal_21_$__cuda_sm20_div_s64) ;  /* 0x0000001800f07944 */ /* 0x000fea0003c00000 */
        /* <DEDUP_REMOVED lines=11> */
.L_x_719:
        /* <DEDUP_REMOVED lines=22> */
.L_x_720:
[----:B------:R-:W-:Y:S05]  /*0f50*/  BSYNC B1 ;  /* 0x0000000000017941 */ /* 0x000fea0003800000 */
.L_x_718:
        /* <DEDUP_REMOVED lines=29> */
.L_x_722:
[----:B------:R-:W0:Y:S01]  /*1130*/  I2F.U32.RP R9, R16 ;  /* 0x0000001000097306 */ /* 0x000e220000209000 */
[----:B------:R-:W-:Y:S01]  /*1140*/  IMAD.MOV R15, RZ, RZ, -R16 ;  /* 0x000000ffff0f7224 */ /* 0x000fe200078e0a10 */
[----:B------:R-:W-:-:S06]  /*1150*/  ISETP.NE.U32.AND P2, PT, R16, RZ, PT ;  /* 0x000000ff1000720c */ /* 0x000fcc0003f45070 */
[----:B0-----:R-:W0:Y:S02]  /*1160*/  MUFU.RCP R9, R9 ;  /* 0x0000000900097308 */ /* 0x001e240000001000 */
[----:B0-----:R-:W-:-:S06]  /*1170*/  IADD3 R18, R9, 0xffffffe, RZ ;  /* 0x0ffffffe09127810 */ /* 0x001fcc0007ffe0ff */
        /* <DEDUP_REMOVED lines=17> */
.L_x_723:
[----:B------:R-:W-:Y:S05]  /*1290*/  BSYNC B1 ;  /* 0x0000000000017941 */ /* 0x000fea0003800000 */
.L_x_721:
        /* <DEDUP_REMOVED lines=18> */
[----:B------:R-:W-:-:S05]  /*13c0*/  IADD3 R15, P0, RZ, -R21, RZ ;  /* 0x80000015ff0f7210 */ /* 0x000fca0007f1e0ff */
[----:B------:R-:W-:Y:S02]  /*13d0*/  IMAD.X R9, RZ, RZ, ~R10, P0 ;  /* 0x000000ffff097224 */ /* 0x000fe400000e0e0a */
[----:B------:R-:W-:-:S04]  /*13e0*/  IMAD.WIDE.U32 R18, R16, R15, R18 ;  /* 0x0000000f10127225 */ /* 0x000fc800078e0012 */
[----:B------:R-:W-:Y:S01]  /*13f0*/  IMAD R9, R9, R16, RZ ;  /* 0x0000001009097224 */ /* 0x000fe200078e02ff */
[----:B------:R-:W-:-:S03]  /*1400*/  MOV R16, R21 ;  /* 0x0000001500107202 */ /* 0x000fc60000000f00 */
[----:B------:R-:W-:Y:S01]  /*1410*/  IMAD R15, R17, R15, R9 ;  /* 0x0000000f110f7224 */ /* 0x000fe200078e0209 */
[----:B------:R-:W-:Y:S01]  /*1420*/  MOV R17, R10 ;  /* 0x0000000a00117202 */ /* 0x000fe20000000f00 */
[----:B------:R-:W-:Y:S02]  /*1430*/  IMAD.MOV.U32 R9, RZ, RZ, R18 ;  /* 0x000000ffff097224 */ /* 0x000fe400078e0012 */
[----:B------:R-:W-:Y:S01]  /*1440*/  IMAD.IADD R15, R19, 0x1, R15 ;  /* 0x00000001130f7824 */ /* 0x000fe200078e020f */
[----:B------:R-:W-:Y:S06]  /*1450*/  BRA `(.L_x_726) ;  /* 0x00000000005c7947 */ /* 0x000fec0003800000 */
.L_x_725:
        /* <DEDUP_REMOVED lines=23> */
.L_x_726:
[----:B------:R-:W-:Y:S05]  /*15d0*/  BSYNC B1 ;  /* 0x0000000000017941 */ /* 0x000fea0003800000 */
.L_x_724:
        /* <DEDUP_REMOVED lines=8> */
[----:B------:R-:W-:Y:S01]  /*1660*/  IMAD R15, R18, R15, R10 ;  /* 0x0000000f120f7224 */ /* 0x000fe200078e020a */
[----:B------:R-:W-:-:S03]  /*1670*/  MOV R18, R32 ;  /* 0x0000002000127202 */ /* 0x000fc60000000f00 */
[----:B------:R-:W-:Y:S01]  /*1680*/  IMAD.IADD R19, R33, 0x1, R15 ;  /* 0x0000000121137824 */ /* 0x000fe200078e020f */
[----:B------:R-:W-:Y:S06]  /*1690*/  @P0 BRA `(.L_x_727) ;  /* 0xfffffff000b80947 */ /* 0x000fec000383ffff */
[----:B------:R-:W-:Y:S05]  /*16a0*/  BSYNC B0 ;  /* 0x0000000000007941 */ /* 0x000fea0003800000 */
.L_x_714:
        /* <DEDUP_REMOVED lines=14> */
[----:B------:R-:W-:Y:S05]  /*1790*/  CALL.REL.NOINC `($__internal_21_$__cuda_sm20_div_s64) ;  /* 0x0000001000587944 */ /* 0x000fea0003c00000 */
        /* <DEDUP_REMOVED lines=9> */
.L_x_730:
        /* <DEDUP_REMOVED lines=23> */
.L_x_731:
[----:B------:R-:W-:Y:S05]  /*19a0*/  BSYNC B0 ;  /* 0x0000000000007941 */ /* 0x000fea0003800000 */
.L_x_729:
        /* <DEDUP_REMOVED lines=27> */
.L_x_733:
        /* <DEDUP_REMOVED lines=23> */
.L_x_734:
[----:B------:R-:W-:Y:S05]  /*1cd0*/  BSYNC B0 ;  /* 0x0000000000007941 */ /* 0x000fea0003800000 */
.L_x_732:
        /* <DEDUP_REMOVED lines=27> */
.L_x_736:
        /* <DEDUP_REMOVED lines=23> */
.L_x_737:
[----:B------:R-:W-:Y:S05]  /*2000*/  BSYNC B0 ;  /* 0x0000000000007941 */ /* 0x000fea0003800000 */
.L_x_735:
[----:B------:R-:W0:Y:S02]  /*2010*/  LDC.64 R2, c[0x0][R3+0x2c8] ;  /* 0x0000b20003027b82 */ /* 0x000e240000000a00 */
[-C--:B0-----:R-:W-:Y:S02]  /*2020*/  IMAD R0, R3, R24.reuse, RZ ;  /* 0x0000001803007224 */ /* 0x081fe400078e02ff */
[----:B------:R-:W-:-:S04]  /*2030*/  IMAD.WIDE.U32 R18, R2, R24, R18 ;  /* 0x0000001802127225 */ /* 0x000fc800078e0012 */
[----:B------:R-:W-:-:S04]  /*2040*/  IMAD R9, R2, R9, R0 ;  /* 0x0000000902097224 */ /* 0x000fc800078e0200 */
[----:B------:R-:W-:-:S07]  /*2050*/  IMAD.IADD R19, R19, 0x1, R9 ;  /* 0x0000000113137824 */ /* 0x000fce00078e0209 */
.L_x_728:
[----:B------:R-:W-:Y:S01]  /*2060*/  ULDC.64 UR6, c[0x0][0x620] ;  /* 0x0001880000067ab9 */ /* 0x000fe20000000a00 */
[----:B------:R-:W-:Y:S01]  /*2070*/  ULDC.64 UR4, c[0x0][0x550] ;  /* 0x0001540000047ab9 */ /* 0x000fe20000000a00 */
[----:B------:R-:W-:-:S04]  /*2080*/  IMAD.WIDE.U32 R2, R16, UR6, R18 ;  /* 0x0000000610027c25 */ /* 0x000fc8000f8e0012 */
[----:B------:R-:W-:Y:S01]  /*2090*/  IMAD R9, R17, UR6, RZ ;  /* 0x0000000611097c24 */ /* 0x000fe2000f8e02ff */
[----:B------:R-:W-:-:S03]  /*20a0*/  IADD3 R2, P0, R2, UR4, RZ ;  /* 0x0000000402027c10 */ /* 0x000fc6000ff1e0ff */
[----:B------:R-:W-:Y:S02]  /*20b0*/  IMAD R9, R16, UR7, R9 ;  /* 0x0000000710097c24 */ /* 0x000fe4000f8e0209 */
[----:B------:R-:W0:Y:S03]  /*20c0*/  LDC.64 R16, c[0x0][0x6f8] ;  /* 0x0001be00ff107b82 */ /* 0x000e260000000a00 */
        /* <DEDUP_REMOVED lines=27> */
.L_x_741:
        /* <DEDUP_REMOVED lines=18> */
.L_x_742:
[----:B------:R-:W-:Y:S05]  /*23a0*/  BSYNC B1 ;  /* 0x0000000000017941 */ /* 0x000fea0003800000 */
.L_x_740:
[----:B------:R-:W0:Y:S01]  /*23b0*/  S2UR UR5, SR_CgaCtaId ;  /* 0x00000000000579c3 */ /* 0x000e220000008800 */
[----:B------:R-:W-:Y:S01]  /*23c0*/  ULDC.64 UR10, c[0x0][0x6f0] ;  /* 0x0001bc00000a7ab9 */ /* 0x000fe20000000a00 */
[----:B------:R-:W-:Y:S01]  /*23d0*/  SHF.R.S32.HI R0, RZ, 0x1f, R21 ;  /* 0x0000001fff007819 */ /* 0x000fe20000011415 */
[----:B------:R-:W-:Y:S01]  /*23e0*/  UMOV UR4, 0x400 ;  /* 0x0000040000047882 */ /* 0x000fe20000000000 */
[----:B------:R-:W-:Y:S02]  /*23f0*/  ISETP.NE.U32.AND P0, PT, R21, UR10, PT ;  /* 0x0000000a15007c0c */ /* 0x000fe4000bf05070 */
[----:B------:R-:W-:Y:S02]  /*2400*/  MOV R10, 0xff ;  /* 0x000000ff000a7802 */ /* 0x000fe40000000f00 */
[----:B------:R-:W1:Y:S01]  /*2410*/  S2UR UR7, SR_SWINHI ;  /* 0x00000000000779c3 */ /* 0x000e620000002f00 */
[----:B------:R-:W-:-:S04]  /*2420*/  ISETP.NE.AND.EX P0, PT, R0, UR11, PT, P0 ;  /* 0x0000000b00007c0c */ /* 0x000fc8000bf05300 */
[----:B------:R-:W-:-:S05]  /*2430*/  SEL R0, RZ, 0xffffffff, P0 ;  /* 0xffffffffff007807 */ /* 0x000fca0000000000 */
[----:B------:R-:W-:Y:S01]  /*2440*/  IMAD.IADD R21, R21, 0x1, R0 ;  /* 0x0000000115157824 */ /* 0x000fe200078e0200 */
[----:B0-----:R-:W-:-:S07]  /*2450*/  ULEA UR6, UR5, UR4, 0x18 ;  /* 0x0000000405067291 */ /* 0x001fce000f8ec03f */
[----:B------:R-:W-:Y:S01]  /*2460*/  UMOV UR4, UR6 ;  /* 0x0000000600047c82 */ /* 0x000fe20008000000 */
[----:B-1----:R-:W-:Y:S01]  /*2470*/  UMOV UR5, UR7 ;  /* 0x0000000700057c82 */ /* 0x002fe20008000000 */
[----:B------:R-:W-:-:S04]  /*2480*/  IADD3 R3, R21, UR4, RZ ;  /* 0x0000000415037c10 */ /* 0x000fc8000fffe0ff */
[----:B------:R-:W-:-:S04]  /*2490*/  LOP3.LUT R0, R3, 0x3, RZ, 0xc0, !PT ;  /* 0x0000000303007812 */ /* 0x000fc800078ec0ff */
[----:B------:R-:W-:Y:S01]  /*24a0*/  IADD3 R21, R21, UR6, -R0 ;  /* 0x0000000615157c10 */ /* 0x000fe2000fffe800 */
[----:B------:R-:W-:-:S04]  /*24b0*/  IMAD.SHL.U32 R0, R3, 0x8, RZ ;  /* 0x0000000803007824 */ /* 0x000fc800078e00ff */
[----:B------:R0:W1:Y:S01]  /*24c0*/  LDS R2, [R21] ;  /* 0x0000000015027984 */ /* 0x0000620000000800 */
[----:B------:R-:W-:-:S04]  /*24d0*/  LOP3.LUT R9, R0, 0x18, RZ, 0xc0, !PT ;  /* 0x0000001800097812 */ /* 0x000fc800078ec0ff */
[----:B------:R-:W-:-:S07]  /*24e0*/  SHF.L.U32 R10, R10, R9, RZ ;  /* 0x000000090a0a7219 */ /* 0x000fce00000006ff */
.L_x_743:
[----:B-1----:R-:W-:Y:S01]  /*24f0*/  SHF.R.U32.HI R0, RZ, R9, R2 ;  /* 0x00000009ff007219 */ /* 0x002fe20000011602 */
[----:B------:R-:W-:Y:S05]  /*2500*/  YIELD ;  /* 0x0000000000007946 */ /* 0x000fea0003800000 */
[----:B------:R-:W-:-:S05]  /*2510*/  VIADD R0, R0, 0x1 ;  /* 0x0000000100007836 */ /* 0x000fca0000000000 */
[----:B------:R-:W-:-:S04]  /*2520*/  LOP3.LUT R0, R0, 0xff, RZ, 0xc0, !PT ;  /* 0x000000ff00007812 */ /* 0x000fc800078ec0ff */
[----:B------:R-:W-:-:S04]  /*2530*/  SHF.L.U32 R3, R0, R9, RZ ;  /* 0x0000000900037219 */ /* 0x000fc800000006ff */
[----:B------:R-:W-:-:S06]  /*2540*/  LOP3.LUT R3, R3, R2, R10, 0xf4, !PT ;  /* 0x0000000203037212 */ /* 0x000fcc00078ef40a */
[----:B------:R-:W1:Y:S02]  /*2550*/  ATOMS.CAS R3, [R21], R2, R3 ;  /* 0x000000021503738d */ /* 0x000e640000000003 */
[-C--:B-1----:R-:W-:Y:S02]  /*2560*/  ISETP.NE.AND P0, PT, R2, R3.reuse, PT ;  /* 0x000000030200720c */ /* 0x082fe40003f05270 */
[----:B------:R-:W-:-:S11]  /*2570*/  MOV R2, R3 ;  /* 0x0000000300027202 */ /* 0x000fd60000000f00 */
[----:B------:R-:W-:Y:S05]  /*2580*/  @P0 BRA `(.L_x_743) ;  /* 0xfffffffc00d80947 */ /* 0x000fea000383ffff */
.L_x_739:
[----:B------:R-:W-:Y:S05]  /*2590*/  BSYNC B0 ;  /* 0x0000000000007941 */ /* 0x000fea0003800000 */
.L_x_738:
        /* <DEDUP_REMOVED lines=8> */
.L_x_705:
        /* <DEDUP_REMOVED lines=10> */
.L_x_747:
[----:B------:R-:W1:Y:S01]  /*26c0*/  LDC R3, c[0x0][0x210] ;  /* 0x00008400ff037b82 */ /* 0x000e620000000800 */
[----:B------:R-:W-:Y:S01]  /*26d0*/  ULDC.64 UR6, c[0x0][0x2e0] ;  /* 0x0000b80000067ab9 */ /* 0x000fe20000000a00 */
[----:B------:R-:W-:Y:S01]  /*26e0*/  ULDC.64 UR10, c[0x0][0x210] ;  /* 0x00008400000a7ab9 */ /* 0x000fe20000000a00 */
[----:B------:R-:W-:Y:S01]  /*26f0*/  IMAD R5, R6, UR6, RZ ;  /* 0x0000000606057c24 */ /* 0x000fe2000f8e02ff */
[----:B------:R2:W3:Y:S03]  /*2700*/  LDS.U8 R9, [R14+UR4] ;  /* 0x000000040e097984 */ /* 0x0004e60008000000 */
[C---:B------:R-:W-:Y:S02]  /*2710*/  IMAD R5, R14.reuse, UR7, R5 ;  /* 0x000000070e057c24 */ /* 0x040fe4000f8e0205 */
[----:B-1----:R-:W-:-:S05]  /*2720*/  IMAD R0, R14, UR6, R3 ;  /* 0x000000060e007c24 */ /* 0x002fca000f8e0203 */
[----:B------:R-:W-:-:S04]  /*2730*/  LOP3.LUT R0, R0, 0x3, RZ, 0xc0, !PT ;  /* 0x0000000300007812 */ /* 0x000fc800078ec0ff */
[----:B------:R-:W-:-:S05]  /*2740*/  IADD3 R2, P0, RZ, -R0, RZ ;  /* 0x80000000ff027210 */ /* 0x000fca0007f1e0ff */
[----:B------:R-:W-:Y:S02]  /*2750*/  IMAD.X R3, RZ, RZ, -0x1, P0 ;  /* 0xffffffffff037424 */ /* 0x000fe400000e06ff */
[----:B------:R-:W-:Y:S01]  /*2760*/  IMAD.WIDE.U32 R2, R14, UR6, R2 ;  /* 0x000000060e027c25 */ /* 0x000fe2000f8e0002 */
[----:B------:R-:W-:Y:S02]  /*2770*/  ULDC.64 UR6, c[0x0][0x218] ;  /* 0x0000860000067ab9 */ /* 0x000fe40000000a00 */
[----:B------:R-:W-:-:S04]  /*2780*/  IADD3 R2, P0, R2, UR10, RZ ;  /* 0x0000000a02027c10 */ /* 0x000fc8000ff1e0ff */
[----:B------:R-:W-:-:S05]  /*2790*/  IADD3.X R3, R3, UR11, R5, P0, !PT ;  /* 0x0000000b03037c10 */ /* 0x000fca00087fe405 */
[----:B------:R1:W5:Y:S01]  /*27a0*/  LDG.E R4, desc[UR8][R2.64] ;  /* 0x0000000802047981 */ /* 0x000362000c1e1900 */
[----:B--2---:R-:W-:Y:S01]  /*27b0*/  IADD3 R14, P0, R13, R14, RZ ;  /* 0x0000000e0d0e7210 */ /* 0x004fe20007f1e0ff */
[----:B------:R-:W-:Y:S01]  /*27c0*/  IMAD.MOV.U32 R8, RZ, RZ, 0xff ;  /* 0x000000ffff087424 */ /* 0x000fe200078e00ff */
[----:B------:R-:W-:Y:S01]  /*27d0*/  SHF.L.U32 R7, R0, 0x3, RZ ;  /* 0x0000000300077819 */ /* 0x000fe200000006ff */
[----:B------:R-:W-:Y:S01]  /*27e0*/  BSSY B0, `(.L_x_745) ;  /* 0x000000f000007945 */ /* 0x000fe20003800000 */
[----:B------:R-:W-:Y:S02]  /*27f0*/  IADD3.X R6, RZ, R6, RZ, P0, !PT ;  /* 0x00000006ff067210 */ /* 0x000fe400007fe4ff */
[----:B------:R-:W-:Y:S02]  /*2800*/  ISETP.GE.U32.AND P0, PT, R14, UR6, PT ;  /* 0x000000060e007c0c */ /* 0x000fe4000bf06070 */
[----:B------:R-:W-:Y:S02]  /*2810*/  SHF.L.U32 R8, R8, R7, RZ ;  /* 0x0000000708087219 */ /* 0x000fe400000006ff */
[----:B-1-3--:R-:W-:-:S13]  /*2820*/  ISETP.GE.AND.EX P0, PT, R6, UR7, PT, P0 ;  /* 0x0000000706007c0c */ /* 0x00afda000bf06300 */
.L_x_746:
[----:B-----5:R-:W-:Y:S01]  /*2830*/  SHF.R.U32.HI R0, RZ, R7, R4 ;  /* 0x00000007ff007219 */ /* 0x020fe20000011604 */
[----:B------:R-:W-:Y:S05]  /*2840*/  YIELD ;  /* 0x0000000000007946 */ /* 0x000fea0003800000 */
[----:B------:R-:W-:-:S05]  /*2850*/  IMAD.IADD R0, R9, 0x1, R0 ;  /* 0x0000000109007824 */ /* 0x000fca00078e0200 */
[----:B------:R-:W-:-:S04]  /*2860*/  LOP3.LUT R0, R0, 0xff, RZ, 0xc0, !PT ;  /* 0x000000ff00007812 */ /* 0x000fc800078ec0ff */
[----:B------:R-:W-:-:S04]  /*2870*/  SHF.L.U32 R5, R0, R7, RZ ;  /* 0x0000000700057219 */ /* 0x000fc800000006ff */
[----:B------:R-:W-:-:S06]  /*2880*/  LOP3.LUT R5, R5, R4, R8, 0xf4, !PT ;  /* 0x0000000405057212 */ /* 0x000fcc00078ef408 */
[----:B------:R-:W2:Y:S02]  /*2890*/  ATOMG.E.CAS.STRONG.GPU PT, R5, [R2], R4, R5 ;  /* 0x00000004020573a9 */ /* 0x000ea400001ee105 */
[-C--:B--2---:R-:W-:Y:S02]  /*28a0*/  ISETP.NE.AND P1, PT, R4, R5.reuse, PT ;  /* 0x000000050400720c */ /* 0x084fe40003f25270 */
[----:B------:R-:W-:-:S11]  /*28b0*/  MOV R4, R5 ;  /* 0x0000000500047202 */ /* 0x000fd60000000f00 */
[----:B------:R-:W-:Y:S05]  /*28c0*/  @P1 BRA `(.L_x_746) ;  /* 0xfffffffc00d81947 */ /* 0x000fea000383ffff */
[----:B------:R-:W-:Y:S05]  /*28d0*/  BSYNC B0 ;  /* 0x0000000000007941 */ /* 0x000fea0003800000 */
.L_x_745:
[----:B------:R-:W-:Y:S05]  /*28e0*/  @!P0 BRA `(.L_x_747) ;  /* 0xfffffffc00748947 */ /* 0x000fea000383ffff */
[----:B------:R-:W-:Y:S05]  /*28f0*/  EXIT ;  /* 0x000000000000794d */ /* 0x000fea0003800000 */
        .weak           $__internal_21_$__cuda_sm20_div_s64
        .type           $__internal_21_$__cuda_sm20_div_s64,@function
        .size           $__internal_21_$__cuda_sm20_div_s64,(.L_x_3551 - $__internal_21_$__cuda_sm20_div_s64)
$__internal_21_$__cuda_sm20_div_s64:
        /* <DEDUP_REMOVED lines=83> */
[----:B------:R-:W-:Y:S06]  /*2e30*/  RET.REL.NODEC R24 `(_ZN2at4cuda17kernelHistogram1DIaalLi1ELi2ELin1ELNS0_23CUDAHistogramMemoryTypeE0EZNS0_21CUDA_tensor_histogramIaaLb0EEEbNS_6TensorES4_S4_lNS_14AccumulateTypeIT0_Lb1EE4typeES8_NS0_13TensorArgTypeES9_S9_EUllE0_EEvNS0_6detail10TensorInfoIT_T1_EESF_NSC_IKS6_SE_EElS8_S8_SE_T6_) ;  /* 0xffffffd018707950 */ /* 0x000fec0003c3ffff */
.L_x_748:
        /* <DEDUP_REMOVED lines=12> */
.L_x_3551:


//--------------------- .text._ZN2at4cuda17kernelHistogram1DIaalLi1ELi2ELin1ELNS0_23CUDAHistogramMemoryTypeE1EZNS0_21CUDA_tensor_histogramIaaLb0EEEbNS_6TensorES4_S4_lNS_14AccumulateTypeIT0_Lb1EE4typeES8_NS0_13TensorArgTypeES9_S9_EUllE_EEvNS0_6detail10TensorInfoIT_T1_EESF_NSC_IKS6_SE_EElS8_S8_SE_T6_ --------------------------
	.section	.text._ZN2at4cuda17kernelHistogram1DIaalLi1ELi2ELin1ELNS0_23CUDAHistogramMemoryTypeE1EZNS0_21CUDA_tensor_histogramIaaLb0EEEbNS_6TensorES4_S4_lNS_14AccumulateTypeIT0_Lb1EE4typeES8_NS0_13TensorArgTypeES9_S9_EUllE_EEvNS0_6detail10TensorInfoIT_T1_EESF_NSC_IKS6_SE_EElS8_S8_SE_T6_,"ax",@progbits
	.align	128
        .global         _ZN2at4cuda17kernelHistogram1DIaalLi1ELi2ELin1ELNS0_23CUDAHistogramMemoryTypeE1EZNS0_21CUDA_tensor_histogramIaaLb0EEEbNS_6TensorES4_S4_lNS_14AccumulateTypeIT0_Lb1EE4typeES8_NS0_13TensorArgTypeES9_S9_EUllE_EEvNS0_6detail10TensorInfoIT_T1_EESF_NSC_IKS6_SE_EElS8_S8_SE_T6_
        .type           _ZN2at4cuda17kernelHistogram1DIaalLi1ELi2ELin1ELNS0_23CUDAHistogramMemoryTypeE1EZNS0_21CUDA_tensor_histogramIaaLb0EEEbNS_6TensorES4_S4_lNS_14AccumulateTypeIT0_Lb1EE4typeES8_NS0_13TensorArgTypeES9_S9_EUllE_EEvNS0_6detail10TensorInfoIT_T1_EESF_NSC_IKS6_SE_EElS8_S8_SE_T6_,@function
        .size           _ZN2at4cuda17kernelHistogram1DIaalLi1ELi2ELin1ELNS0_23CUDAHistogramMemoryTypeE1EZNS0_21CUDA_tensor_histogramIaaLb0EEEbNS_6TensorES4_S4_lNS_14AccumulateTypeIT0_Lb1EE4typeES8_NS0_13TensorArgTypeES9_S9_EUllE_EEvNS0_6detail10TensorInfoIT_T1_EESF_NSC_IKS6_SE_EElS8_S8_SE_T6_,(.L_x_3552 - _ZN2at4cuda17kernelHistogram1DIaalLi1ELi2ELin1ELNS0_23CUDAHistogramMemoryTypeE1EZNS0_21CUDA_tensor_histogramIaaLb0EEEbNS_6TensorES4_S4_lNS_14AccumulateTypeIT0_Lb1EE4typeES8_NS0_13TensorArgTypeES9_S9_EUllE_EEvNS0_6detail10TensorInfoIT_T1_EESF_NSC_IKS6_SE_EElS8_S8_SE_T6_)
        .other          _ZN2at4cuda17kernelHistogram1DIaalLi1ELi2ELin1ELNS0_23CUDAHistogramMemoryTypeE1EZNS0_21CUDA_tensor_histogramIaaLb0EEEbNS_6TensorES4_S4_lNS_14AccumulateTypeIT0_Lb1EE4typeES8_NS0_13TensorArgTypeES9_S9_EUllE_EEvNS0_6detail10TensorInfoIT_T1_EESF_NSC_IKS6_SE_EElS8_S8_SE_T6_,@"STO_CUDA_ENTRY STV_DEFAULT"
_ZN2at4cuda17kernelHistogram1DIaalLi1ELi2ELin1ELNS0_23CUDAHistogramMemoryTypeE1EZNS0_21CUDA_tensor_histogramIaaLb0EEEbNS_6TensorES4_S4_lNS_14AccumulateTypeIT0_Lb1EE4typeES8_NS0_13TensorArgTypeES9_S9_EUllE_EEvNS0_6detail10TensorInfoIT_T1_EESF_NSC_IKS6_SE_EElS8_S8_SE_T6_:
.text._ZN2at4cuda17kernelHistogram1DIaalLi1ELi2ELin1ELNS0_23CUDAHistogramMemoryTypeE1EZNS0_21CUDA_tensor_histogramIaaLb0EEEbNS_6TensorES4_S4_lNS_14AccumulateTypeIT0_Lb1EE4typeES8_NS0_13TensorArgTypeES9_S9_EUllE_EEvNS0_6detail10TensorInfoIT_T1_EESF_NSC_IKS6_SE_EElS8_S8_SE_T6_:
        /* <DEDUP_REMOVED lines=13> */
[----:B------:R-:W-:-:S04]  /*00d0*/  UIADD3 UR6, UP0, UR6, -UR8, URZ ;  /* 0x8000000806067290 */ /* 0x000fc8000ff1e03f */
[----:B------:R-:W-:Y:S01]  /*00e0*/  UIADD3.X UR7, UR7, ~UR9, URZ, UP0, !UPT ;  /* 0x8000000907077290 */ /* 0x000fe200087fe43f */
[----:B0-----:R-:W-:-:S13]  /*00f0*/  ISETP.GT.AND P0, PT, R5, 0x1, PT ;  /* 0x000000010500780c */ /* 0x001fda0003f04270 */
[----:B------:R-:W-:Y:S05]  /*0100*/  @P0 BRA `(.L_x_749) ;  /* 0x00000004009c0947 */ /* 0x000fea0003800000 */
[----:B------:R-:W-:Y:S01]  /*0110*/  IMAD.MOV.U32 R0, RZ, RZ, RZ ;  /* 0x000000ffff007224 */ /* 0x000fe200078e00ff */
[----:B------:R-:W-:Y:S02]  /*0120*/  ULDC UR4, c[0x0][0xc] ;  /* 0x0000030000047ab9 */ /* 0x000fe40000000800 */
[----:B------:R-:W-:-:S12]  /*0130*/  UIMAD UR4, UR5, UR4, URZ ;  /* 0x00000004050472a4 */ /* 0x000fd8000f8e023f */
.L_x_756:
[----:B------:R-:W0:Y:S01]  /*0140*/  LDC.64 R4, c[0x0][0x550] ;  /* 0x00015400ff047b82 */ /* 0x000e220000000a00 */
[----:B------:R-:W-:Y:S02]  /*0150*/  ULDC.64 UR8, c[0x0][0x620] ;  /* 0x0001880000087ab9 */ /* 0x000fe40000000a00 */
[----:B------:R-:W-:-:S04]  /*0160*/  IMAD R3, R0, UR8, RZ ;  /* 0x0000000800037c24 */ /* 0x000fc8000f8e02ff */
[C---:B------:R-:W-:Y:S01]  /*0170*/  IMAD R3, R2.reuse, UR9, R3 ;  /* 0x0000000902037c24 */ /* 0x040fe2000f8e0203 */
[----:B------:R-:W1:Y:S01]  /*0180*/  LDC.64 R8, c[0x0][0x6f8] ;  /* 0x0001be00ff087b82 */ /* 0x000e620000000a00 */
[----:B0-----:R-:W-:Y:S01]  /*0190*/  IMAD.WIDE.U32 R4, R2, UR8, R4 ;  /* 0x0000000802047c25 */ /* 0x001fe2000f8e0004 */
[----:B------:R-:W-:-:S03]  /*01a0*/  ULDC.64 UR8, c[0x0][0x700] ;  /* 0x0001c00000087ab9 */ /* 0x000fc60000000a00 */
[----:B------:R-:W-:-:S05]  /*01b0*/  IMAD.IADD R5, R5, 0x1, R3 ;  /* 0x0000000105057824 */ /* 0x000fca00078e0203 */
[----:B------:R-:W2:Y:S01]  /*01c0*/  LDG.E.S8 R3, desc[UR10][R4.64] ;  /* 0x0000000a04037981 */ /* 0x000ea2000c1e1300 */
[----:B------:R-:W-:Y:S01]  /*01d0*/  BSSY B0, `(.L_x_750) ;  /* 0x0000053000007945 */ /* 0x000fe20003800000 */
        /* <DEDUP_REMOVED lines=21> */
[----:B------:R-:W-:Y:S05]  /*0330*/  CALL.REL.NOINC `($__internal_22_$__cuda_sm20_div_s64) ;  /* 0x0000002000c07944 */ /* 0x000fea0003c00000 */
[----:B------:R-:W-:Y:S05]  /*0340*/  BRA `(.L_x_754) ;  /* 0x0000000000487947 */ /* 0x000fea0003800000 */
.L_x_753:
        /* <DEDUP_REMOVED lines=18> */
.L_x_754:
[----:B------:R-:W-:Y:S05]  /*0470*/  BSYNC B1 ;  /* 0x0000000000017941 */ /* 0x000fea0003800000 */
.L_x_752:
[----:B------:R-:W0:Y:S01]  /*0480*/  LDC R10, c[0x0][0x210] ;  /* 0x00008400ff0a7b82 */ /* 0x000e220000000800 */
[----:B------:R-:W-:Y:S01]  /*0490*/  ULDC.64 UR8, c[0x0][0x6f0] ;  /* 0x0001bc0000087ab9 */ /* 0x000fe20000000a00 */
[----:B------:R-:W-:Y:S01]  /*04a0*/  SHF.R.S32.HI R3, RZ, 0x1f, R22 ;  /* 0x0000001fff037819 */ /* 0x000fe20000011416 */
[----:B------:R-:W-:Y:S01]  /*04b0*/  ULDC.64 UR12, c[0x0][0x7e0] ;  /* 0x0001f800000c7ab9 */ /* 0x000fe20000000a00 */
[----:B------:R-:W-:Y:S01]  /*04c0*/  ISETP.NE.U32.AND P0, PT, R22, UR8, PT ;  /* 0x0000000816007c0c */ /* 0x000fe2000bf05070 */
[----:B------:R-:W-:-:S03]  /*04d0*/  IMAD R7, R0, UR12, RZ ;  /* 0x0000000c00077c24 */ /* 0x000fc6000f8e02ff */
[----:B------:R-:W-:Y:S01]  /*04e0*/  ISETP.NE.AND.EX P0, PT, R3, UR9, PT, P0 ;  /* 0x0000000903007c0c */ /* 0x000fe2000bf05300 */
[----:B------:R-:W1:Y:S01]  /*04f0*/  LDC.64 R4, c[0x0][0x710] ;  /* 0x0001c400ff047b82 */ /* 0x000e620000000a00 */
[----:B------:R-:W-:Y:S02]  /*0500*/  ULDC.64 UR8, c[0x0][0x2e0] ;  /* 0x0000b80000087ab9 */ /* 0x000fe40000000a00 */
[----:B------:R-:W-:-:S04]  /*0510*/  SEL R6, RZ, 0xffffffff, P0 ;  /* 0xffffffffff067807 */ /* 0x000fc80000000000 */
[----:B------:R-:W-:-:S04]  /*0520*/  IADD3 R11, P0, R22, R6, RZ ;  /* 0x00000006160b7210 */ /* 0x000fc80007f1e0ff */
[----:B------:R-:W-:Y:S01]  /*0530*/  IADD3.X R3, R3, R6, RZ, P0, !PT ;  /* 0x0000000603037210 */ /* 0x000fe200007fe4ff */
[----:B0-----:R-:W-:-:S04]  /*0540*/  IMAD R10, R11, UR8, R10 ;  /* 0x000000080b0a7c24 */ /* 0x001fc8000f8e020a */
[----:B------:R-:W-:Y:S02]  /*0550*/  IMAD R12, R3, UR8, RZ ;  /* 0x00000008030c7c24 */ /* 0x000fe4000f8e02ff */
[----:B------:R-:W-:Y:S01]  /*0560*/  IMAD R3, R2, UR13, R7 ;  /* 0x0000000d02037c24 */ /* 0x000fe2000f8e0207 */
[----:B------:R-:W-:-:S04]  /*0570*/  LOP3.LUT R10, R10, 0x3, RZ, 0xc0, !PT ;  /* 0x000000030a0a7812 */ /* 0x000fc800078ec0ff */
[----:B------:R-:W-:Y:S01]  /*0580*/  IADD3 R8, P1, RZ, -R10, RZ ;  /* 0x8000000aff087210 */ /* 0x000fe20007f3e0ff */
[----:B-1----:R-:W-:Y:S01]  /*0590*/  IMAD.WIDE.U32 R6, R2, UR12, R4 ;  /* 0x0000000c02067c25 */ /* 0x002fe2000f8e0004 */
[----:B------:R-:W-:-:S03]  /*05a0*/  ULDC.64 UR12, c[0x0][0x210] ;  /* 0x00008400000c7ab9 */ /* 0x000fc60000000a00 */
[----:B------:R-:W-:Y:S02]  /*05b0*/  IMAD.X R9, RZ, RZ, -0x1, P1 ;  /* 0xffffffffff097424 */ /* 0x000fe400008e06ff */
[----:B------:R-:W-:Y:S02]  /*05c0*/  IMAD.IADD R7, R7, 0x1, R3 ;  /* 0x0000000107077824 */ /* 0x000fe400078e0203 */
[----:B------:R-:W-:-:S03]  /*05d0*/  IMAD.WIDE.U32 R8, R11, UR8, R8 ;  /* 0x000000080b087c25 */ /* 0x000fc6000f8e0008 */
[----:B------:R0:W5:Y:S01]  /*05e0*/  LDG.E.U8 R6, desc[UR10][R6.64] ;  /* 0x0000000a06067981 */ /* 0x000162000c1e1100 */
[----:B------:R-:W-:Y:S01]  /*05f0*/  IMAD R11, R11, UR9, R12 ;  /* 0x000000090b0b7c24 */ /* 0x000fe2000f8e020c */
[----:B------:R-:W-:-:S04]  /*0600*/  IADD3 R4, P0, R8, UR12, RZ ;  /* 0x0000000c08047c10 */ /* 0x000fc8000ff1e0ff */
[----:B------:R-:W-:-:S05]  /*0610*/  IADD3.X R5, R9, UR13, R11, P0, !PT ;  /* 0x0000000d09057c10 */ /* 0x000fca00087fe40b */
[----:B------:R0:W5:Y:S01]  /*0620*/  LDG.E R8, desc[UR10][R4.64] ;  /* 0x0000000a04087981 */ /* 0x000162000c1e1900 */
[----:B------:R-:W-:Y:S01]  /*0630*/  HFMA2.MMA R3, -RZ, RZ, 0, 1.5199184417724609375e-05 ;  /* 0x000000ffff037435 */ /* 0x000fe200000001ff */
[----:B------:R-:W-:-:S09]  /*0640*/  IMAD.SHL.U32 R10, R10, 0x8, RZ ;  /* 0x000000080a0a7824 */ /* 0x000fd200078e00ff */
[----:B0-----:R-:W-:-:S07]  /*0650*/  SHF.L.U32 R11, R3, R10, RZ ;  /* 0x0000000a030b7219 */ /* 0x001fce00000006ff */
.L_x_755:
        /* <DEDUP_REMOVED lines=10> */
.L_x_751:
[----:B------:R-:W-:Y:S05]  /*0700*/  BSYNC B0 ;  /* 0x0000000000007941 */ /* 0x000fea0003800000 */
.L_x_750:
[----:B------:R-:W-:Y:S01]  /*0710*/  IADD3 R2, P0, R2, UR4, RZ ;  /* 0x0000000402027c10 */ /* 0x000fe2000ff1e0ff */
[----:B------:R-:W-:-:S04]  /*0720*/  ULDC.64 UR8, c[0x0][0x708] ;  /* 0x0001c20000087ab9 */ /* 0x000fc80000000a00 */
[----:B------:R-:W-:Y:S01]  /*0730*/  IMAD.X R0, RZ, RZ, R0, P0 ;  /* 0x000000ffff007224 */ /* 0x000fe200000e0600 */
[----:B------:R-:W-:-:S04]  /*0740*/  ISETP.GE.U32.AND P0, PT, R2, UR8, PT ;  /* 0x0000000802007c0c */ /* 0x000fc8000bf06070 */
[----:B------:R-:W-:-:S13]  /*0750*/  ISETP.GE.AND.EX P0, PT, R0, UR9, PT, P0 ;  /* 0x0000000900007c0c */ /* 0x000fda000bf06300 */
[----:B------:R-:W-:Y:S05]  /*0760*/  @!P0 BRA `(.L_x_756) ;  /* 0xfffffff800748947 */ /* 0x000fea000383ffff */
[----:B------:R-:W-:Y:S05]  /*0770*/  EXIT ;  /* 0x000000000000794d */ /* 0x000fea0003800000 */
.L_x_749:
[----:B------:R-:W-:Y:S01]  /*0780*/  LOP3.LUT R0, RZ, R5, RZ, 0x33, !PT ;  /* 0x00000005ff007212 */ /* 0x000fe200078e33ff */
[----:B------:R-:W-:-:S03]  /*0790*/  IMAD.MOV.U32 R3, RZ, RZ, RZ ;  /* 0x000000ffff037224 */ /* 0x000fc600078e00ff */
[----:B------:R-:W-:-:S05]  /*07a0*/  VIMNMX R0, R0, -0x3, !PT ;  /* 0xfffffffd00007848 */ /* 0x000fca0007fe0100 */
[----:B------:R-:W-:-:S04]  /*07b0*/  IMAD.IADD R5, R0, 0x1, R5 ;  /* 0x0000000100057824 */ /* 0x000fc800078e0205 */
[C---:B------:R-:W-:Y:S01]  /*07c0*/  VIADD R4, R5.reuse, 0x1 ;  /* 0x0000000105047836 */ /* 0x040fe20000000000 */
[----:B------:R-:W-:-:S04]  /*07d0*/  IADD3 R0, R5, 0x2, RZ ;  /* 0x0000000205007810 */ /* 0x000fc80007ffe0ff */
[----:B------:R-:W-:-:S04]  /*07e0*/  LOP3.LUT R0, R0, 0x3, RZ, 0xc0, !PT ;  /* 0x0000000300007812 */ /* 0x000fc800078ec0ff */
[----:B------:R-:W-:-:S07]  /*07f0*/  IADD3 R5, R5, -R0, RZ ;  /* 0x8000000005057210 */ /* 0x000fce0007ffe0ff */
.L_x_787:
[----:B------:R-:W-:Y:S01]  /*0800*/  ISETP.GE.U32.AND P0, PT, R4, 0x3, PT ;  /* 0x000000030400780c */ /* 0x000fe20003f06070 */
[----:B------:R-:W-:Y:S01]  /*0810*/  ULDC UR8, c[0x0][0x6e8] ;  /* 0x0001ba0000087ab9 */ /* 0x000fe20000000800 */
[----:B------:R-:W-:Y:S01]  /*0820*/  UMOV UR4, 0x340 ;  /* 0x0000034000047882 */ /* 0x000fe20000000000 */
[----:B------:R-:W-:Y:S01]  /*0830*/  ULDC UR9, c[0x0][0x6e8] ;  /* 0x0001ba0000097ab9 */ /* 0x000fe20000000800 */
[----:B------:R-:W-:Y:S01]  /*0840*/  UIMAD UR4, UR8, 0x8, UR4 ;  /* 0x00000008080478a4 */ /* 0x000fe2000f8e0204 */
[----:B------:R-:W-:Y:S01]  /*0850*/  IMAD.U32 R6, RZ, RZ, UR9 ;  /* 0x00000009ff067e24 */ /* 0x000fe2000f8e00ff */
[----:B------:R-:W-:Y:S01]  /*0860*/  MOV R24, R2 ;  /* 0x0000000200187202 */ /* 0x000fe20000000f00 */
[----:B------:R-:W-:Y:S02]  /*0870*/  IMAD.MOV.U32 R12, RZ, RZ, RZ ;  /* 0x000000ffff0c7224 */ /* 0x000fe400078e00ff */
[----:B------:R-:W-:Y:S02]  /*0880*/  IMAD.MOV.U32 R9, RZ, RZ, RZ ;  /* 0x000000ffff097224 */ /* 0x000fe400078e00ff */
[----:B------:R-:W-:-:S02]  /*0890*/  IMAD.MOV.U32 R25, RZ, RZ, R3 ;  /* 0x000000ffff197224 */ /* 0x000fc400078e0003 */
[----:B------:R-:W-:Y:S05]  /*08a0*/  @!P0 BRA `(.L_x_757) ;  /* 0x0000000c005c8947 */ /* 0x000fea0003800000 */
[----:B------:R-:W-:Y:S01]  /*08b0*/  BSSY B0, `(.L_x_757) ;  /* 0x00000d6000007945 */ /* 0x000fe20003800000 */
[----:B------:R-:W-:Y:S01]  /*08c0*/  MOV R7, UR4 ;  /* 0x0000000400077c02 */ /* 0x000fe20008000f00 */
[----:B------:R-:W-:-:S07]  /*08d0*/  IMAD.MOV.U32 R8, RZ, RZ, R5 ;  /* 0x000000ffff087224 */ /* 0x000fce00078e0005 */
.L_x_770:
        /* <DEDUP_REMOVED lines=8> */
[----:B------:R-:W-:Y:S05]  /*0960*/  CALL.REL.NOINC `($__internal_22_$__cuda_sm20_div_s64) ;  /* 0x0000001c00347944 */ /* 0x000fea0003c00000 */
[----:B------:R-:W-:Y:S01]  /*0970*/  IADD3 R17, P0, RZ, -R22, RZ ;  /* 0x80000016ff117210 */ /* 0x000fe20007f1e0ff */
[----:B------:R-:W-:Y:S02]  /*0980*/  IMAD.MOV.U32 R30, RZ, RZ, R22 ;  /* 0x000000ffff1e7224 */ /* 0x000fe400078e0016 */
[--C-:B------:R-:W-:Y:S02]  /*0990*/  IMAD.MOV.U32 R31, RZ, RZ, R23.reuse ;  /* 0x000000ffff1f7224 */ /* 0x100fe400078e0017 */
[----:B------:R-:W-:Y:S02]  /*09a0*/  IMAD.X R13, RZ, RZ, ~R23, P0 ;  /* 0x000000ffff0d7224 */ /* 0x000fe400000e0e17 */
[----:B------:R-:W-:-:S04]  /*09b0*/  IMAD.WIDE.U32 R10, R14, R17, R24 ;  /* 0x000000110e0a7225 */ /* 0x000fc800078e0018 */
[----:B------:R-:W-:-:S04]  /*09c0*/  IMAD R13, R13, R14, RZ ;  /* 0x0000000e0d0d7224 */ /* 0x000fc800078e02ff */
[----:B------:R-:W-:Y:S02]  /*09d0*/  IMAD R13, R15, R17, R13 ;  /* 0x000000110f0d7224 */ /* 0x000fe400078e020d */
[----:B------:R-:W-:-:S03]  /*09e0*/  IMAD.MOV.U32 R17, RZ, RZ, R10 ;  /* 0x000000ffff117224 */ /* 0x000fc600078e000a */
[----:B------:R-:W-:Y:S01]  /*09f0*/  IADD3 R19, R11, R13, RZ ;  /* 0x0000000d0b137210 */ /* 0x000fe20007ffe0ff */
[----:B------:R-:W-:Y:S06]  /*0a00*/  BRA `(.L_x_760) ;  /* 0x0000000000587947 */ /* 0x000fec0003800000 */
.L_x_759:
[----:B------:R-:W0:Y:S01]  /*0a10*/  I2F.U32.RP R13, R14 ;  /* 0x0000000e000d7306 */ /* 0x000e220000209000 */
[----:B------:R-:W-:Y:S01]  /*0a20*/  IMAD.MOV R15, RZ, RZ, -R14 ;  /* 0x000000ffff0f7224 */ /* 0x000fe200078e0a0e */
[----:B------:R-:W-:Y:S01]  /*0a30*/  ISETP.NE.U32.AND P2, PT, R14, RZ, PT ;  /* 0x000000ff0e00720c */ /* 0x000fe20003f45070 */
[----:B------:R-:W-:Y:S01]  /*0a40*/  HFMA2.MMA R31, -RZ, RZ, 0, 0 ;  /* 0x00000000ff1f7435 */ /* 0x000fe200000001ff */
[----:B------:R-:W-:-:S04]  /*0a50*/  IMAD.MOV.U32 R19, RZ, RZ, RZ ;  /* 0x000000ffff137224 */ /* 0x000fc800078e00ff */
        /* <DEDUP_REMOVED lines=17> */
.L_x_760:
[----:B------:R-:W-:Y:S05]  /*0b70*/  BSYNC B1 ;  /* 0x0000000000017941 */ /* 0x000fea0003800000 */
.L_x_758:
        /* <DEDUP_REMOVED lines=16> */
[----:B------:R-:W-:Y:S05]  /*0c80*/  CALL.REL.NOINC `($__internal_22_$__cuda_sm20_div_s64) ;  /* 0x00000018006c7944 */ /* 0x000fea0003c00000 */
        /* <DEDUP_REMOVED lines=12> */
.L_x_762:
        /* <DEDUP_REMOVED lines=23> */
.L_x_763:
[----:B------:R-:W-:Y:S05]  /*0ec0*/  BSYNC B1 ;  /* 0x0000000000017941 */ /* 0x000fea0003800000 */
.L_x_761:
        /* <DEDUP_REMOVED lines=23> */
[----:B------:R-:W-:-:S03]  /*1040*/  MOV R12, R22 ;  /* 0x00000016000c7202 */ /* 0x000fc60000000f00 */
[----:B------:R-:W-:Y:S02]  /*1050*/  IMAD R19, R13, R21, R19 ;  /* 0x000000150d137224 */ /* 0x000fe400078e0213 */
[----:B------:R-:W-:Y:S02]  /*1060*/  IMAD.MOV.U32 R21, RZ, RZ, R10 ;  /* 0x000000ffff157224 */ /* 0x000fe400078e000a */
[----:B------:R-:W-:Y:S02]  /*1070*/  IMAD.IADD R19, R11, 0x1, R19 ;  /* 0x000000010b137824 */ /* 0x000fe400078e0213 */
[----:B------:R-:W-:Y:S01]  /*1080*/  IMAD.MOV.U32 R13, RZ, RZ, R23 ;  /* 0x000000ffff0d7224 */ /* 0x000fe200078e0017 */
[----:B------:R-:W-:Y:S06]  /*1090*/  BRA `(.L_x_766) ;  /* 0x00000000005c7947 */ /* 0x000fec0003800000 */
.L_x_765:
        /* <DEDUP_REMOVED lines=23> */
.L_x_766:
[----:B------:R-:W-:Y:S05]  /*1210*/  BSYNC B1 ;  /* 0x0000000000017941 */ /* 0x000fea0003800000 */
.L_x_764:
        /* <DEDUP_REMOVED lines=17> */
[----:B------:R-:W-:Y:S05]  /*1330*/  CALL.REL.NOINC `($__internal_22_$__cuda_sm20_div_s64) ;  /* 0x0000001000c07944 */ /* 0x000fea0003c00000 */
[----:B------:R-:W-:Y:S01]  /*1340*/  IADD3 R21, P0, RZ, -R22, RZ ;  /* 0x80000016ff157210 */ /* 0x000fe20007f1e0ff */
[----:B------:R-:W-:Y:S01]  /*1350*/  IMAD.MOV.U32 R11, RZ, RZ, R13 ;  /* 0x000000ffff0b7224 */ /* 0x000fe200078e000d */
[----:B------:R-:W-:Y:S01]  /*1360*/  MOV R10, R12 ;  /* 0x0000000c000a7202 */ /* 0x000fe20000000f00 */
[--C-:B------:R-:W-:Y:S01]  /*1370*/  IMAD.MOV.U32 R25, RZ, RZ, R23.reuse ;  /* 0x000000ffff197224 */ /* 0x100fe200078e0017 */
[----:B------:R-:W-:Y:S01]  /*1380*/  MOV R24, R22 ;  /* 0x0000001600187202 */ /* 0x000fe20000000f00 */
[----:B------:R-:W-:Y:S02]  /*1390*/  IMAD.X R19, RZ, RZ, ~R23, P0 ;  /* 0x000000ffff137224 */ /* 0x000fe400000e0e17 */
[----:B------:R-:W-:-:S04]  /*13a0*/  IMAD.WIDE.U32 R10, R14, R21, R10 ;  /* 0x000000150e0a7225 */ /* 0x000fc800078e000a */
[----:B------:R-:W-:Y:S02]  /*13b0*/  IMAD R19, R19, R14, RZ ;  /* 0x0000000e13137224 */ /* 0x000fe400078e02ff */
[----:B------:R-:W-:Y:S02]  /*13c0*/  IMAD.MOV.U32 R13, RZ, RZ, R10 ;  /* 0x000000ffff0d7224 */ /* 0x000fe400078e000a */
[----:B------:R-:W-:-:S05]  /*13d0*/  IMAD R15, R15, R21, R19 ;  /* 0x000000150f0f7224 */ /* 0x000fca00078e0213 */
[----:B------:R-:W-:Y:S01]  /*13e0*/  IADD3 R15, R11, R15, RZ ;  /* 0x0000000f0b0f7210 */ /* 0x000fe20007ffe0ff */
[----:B------:R-:W-:Y:S06]  /*13f0*/  BRA `(.L_x_769) ;  /* 0x0000000000587947 */ /* 0x000fec0003800000 */
.L_x_768:
        /* <DEDUP_REMOVED lines=22> */
.L_x_769:
[----:B------:R-:W-:Y:S05]  /*1560*/  BSYNC B1 ;  /* 0x0000000000017941 */ /* 0x000fea0003800000 */
.L_x_767:
        /* <DEDUP_REMOVED lines=10> */
[----:B------:R-:W-:Y:S05]  /*1610*/  BSYNC B0 ;  /* 0x0000000000007941 */ /* 0x000fea0003800000 */
.L_x_757:
        /* <DEDUP_REMOVED lines=12> */
[----:B------:R-:W-:Y:S05]  /*16e0*/  CALL.REL.NOINC `($__internal_22_$__cuda_sm20_div_s64) ;  /* 0x0000000c00d47944 */ /* 0x000fea0003c00000 */
[----:B------:R-:W-:-:S04]  /*16f0*/  IADD3 R13, P0, RZ, -R22, RZ ;  /* 0x80000016ff0d7210 */ /* 0x000fc80007f1e0ff */
[----:B------:R-:W-:Y:S01]  /*1700*/  IADD3.X R7, RZ, ~R23, RZ, P0, !PT ;  /* 0x80000017ff077210 */ /* 0x000fe200007fe4ff */
        /* <DEDUP_REMOVED lines=8> */
.L_x_773:
        /* <DEDUP_REMOVED lines=23> */
.L_x_774:
[----:B------:R-:W-:Y:S05]  /*1900*/  BSYNC B0 ;  /* 0x0000000000007941 */ /* 0x000fea0003800000 */
.L_x_772:
        /* <DEDUP_REMOVED lines=27> */
.L_x_776:
        /* <DEDUP_REMOVED lines=23> */
.L_x_777:
[----:B------:R-:W-:Y:S05]  /*1c30*/  BSYNC B0 ;  /* 0x0000000000007941 */ /* 0x000fea0003800000 */
.L_x_775:
        /* <DEDUP_REMOVED lines=26> */
.L_x_779:
        /* <DEDUP_REMOVED lines=23> */
.L_x_780:
[----:B------:R-:W-:Y:S05]  /*1f50*/  BSYNC B0 ;  /* 0x0000000000007941 */ /* 0x000fea0003800000 */
.L_x_778:
[----:B------:R-:W0:Y:S01]  /*1f60*/  LDC.64 R6, c[0x0][R6+0x2c8] ;  /* 0x0000b20006067b82 */ /* 0x000e220000000a00 */
[----:B------:R-:W-:Y:S02]  /*1f70*/  IMAD.MOV.U32 R13, RZ, RZ, R9 ;  /* 0x000000ffff0d7224 */ /* 0x000fe400078e0009 */
[-C--:B0-----:R-:W-:Y:S02]  /*1f80*/  IMAD R7, R7, R10.reuse, RZ ;  /* 0x0000000a07077224 */ /* 0x081fe400078e02ff */
[----:B------:R-:W-:-:S04]  /*1f90*/  IMAD.WIDE.U32 R12, R6, R10, R12 ;  /* 0x0000000a060c7225 */ /* 0x000fc800078e000c */
[----:B------:R-:W-:-:S05]  /*1fa0*/  IMAD R7, R6, R15, R7 ;  /* 0x0000000f06077224 */ /* 0x000fca00078e0207 */
[----:B------:R-:W-:-:S07]  /*1fb0*/  IADD3 R9, R13, R7, RZ ;  /* 0x000000070d097210 */ /* 0x000fce0007ffe0ff */
.L_x_771:
[----:B------:R-:W-:Y:S01]  /*1fc0*/  IMAD.MOV.U32 R13, RZ, RZ, R9 ;  /* 0x000000ffff0d7224 */ /* 0x000fe200078e0009 */
        /* <DEDUP_REMOVED lines=32> */
[----:B------:R-:W-:Y:S05]  /*21d0*/  CALL.REL.NOINC `($__internal_22_$__cuda_sm20_div_s64) ;  /* 0x0000000400187944 */ /* 0x000fea0003c00000 */
[----:B------:R-:W-:Y:S05]  /*21e0*/  BRA `(.L_x_785) ;  /* 0x0000000000487947 */ /* 0x000fea0003800000 */
.L_x_784:
        /* <DEDUP_REMOVED lines=18> */
.L_x_785:
[----:B------:R-:W-:Y:S05]  /*2310*/  BSYNC B1 ;  /* 0x0000000000017941 */ /* 0x000fea0003800000 */
.L_x_783:
        /* <DEDUP_REMOVED lines=8> */
[----:B------:R-:W-:Y:S01]  /*23a0*/  ULDC.64 UR8, c[0x0][0x2e0] ;  /* 0x0000b80000087ab9 */ /* 0x000fe20000000a00 */
[----:B------:R-:W-:Y:S01]  /*23b0*/  IMAD R15, R2, UR13, R11 ;  /* 0x0000000d020f7c24 */ /* 0x000fe2000f8e020b */
[----:B------:R-:W-:-:S04]  /*23c0*/  SEL R10, RZ, 0xffffffff, P0 ;  /* 0xffffffffff0a7807 */ /* 0x000fc80000000000 */
[----:B------:R-:W-:-:S04]  /*23d0*/  IADD3 R13, P0, R22, R10, RZ ;  /* 0x0000000a160d7210 */ /* 0x000fc80007f1e0ff */
[----:B------:R-:W-:Y:S01]  /*23e0*/  IADD3.X R10, R9, R10, RZ, P0, !PT ;  /* 0x0000000a090a7210 */ /* 0x000fe200007fe4ff */
[----:B0-----:R-:W-:-:S04]  /*23f0*/  IMAD R12, R13, UR8, R12 ;  /* 0x000000080d0c7c24 */ /* 0x001fc8000f8e020c */
[----:B------:R-:W-:Y:S01]  /*2400*/  IMAD R14, R10, UR8, RZ ;  /* 0x000000080a0e7c24 */ /* 0x000fe2000f8e02ff */
[----:B------:R-:W-:-:S04]  /*2410*/  LOP3.LUT R12, R12, 0x3, RZ, 0xc0, !PT ;  /* 0x000000030c0c7812 */ /* 0x000fc800078ec0ff */
[----:B------:R-:W-:Y:S01]  /*2420*/  IADD3 R8, P1, RZ, -R12, RZ ;  /* 0x8000000cff087210 */ /* 0x000fe20007f3e0ff */
[----:B-1----:R-:W-:Y:S01]  /*2430*/  IMAD.WIDE.U32 R10, R2, UR12, R6 ;  /* 0x0000000c020a7c25 */ /* 0x002fe2000f8e0006 */
[----:B------:R-:W-:-:S03]  /*2440*/  ULDC.64 UR12, c[0x0][0x210] ;  /* 0x00008400000c7ab9 */ /* 0x000fc60000000a00 */
[----:B------:R-:W-:Y:S01]  /*2450*/  IMAD.X R9, RZ, RZ, -0x1, P1 ;  /* 0xffffffffff097424 */ /* 0x000fe200008e06ff */
[----:B------:R-:W-:Y:S01]  /*2460*/  IADD3 R11, R11, R15, RZ ;  /* 0x0000000f0b0b7210 */ /* 0x000fe20007ffe0ff */
[----:B------:R-:W-:-:S04]  /*2470*/  IMAD.WIDE.U32 R8, R13, UR8, R8 ;  /* 0x000000080d087c25 */ /* 0x000fc8000f8e0008 */
[----:B------:R0:W5:Y:S01]  /*2480*/  LDG.E.U8 R10, desc[UR10][R10.64] ;  /* 0x0000000a0a0a7981 */ /* 0x000162000c1e1100 */
[----:B------:R-:W-:Y:S01]  /*2490*/  IMAD R13, R13, UR9, R14 ;  /* 0x000000090d0d7c24 */ /* 0x000fe2000f8e020e */
[----:B------:R-:W-:-:S04]  /*24a0*/  IADD3 R6, P0, R8, UR12, RZ ;  /* 0x0000000c08067c10 */ /* 0x000fc8000ff1e0ff */
[----:B------:R-:W-:-:S05]  /*24b0*/  IADD3.X R7, R9, UR13, R13, P0, !PT ;  /* 0x0000000d09077c10 */ /* 0x000fca00087fe40d */
[----:B------:R0:W5:Y:S01]  /*24c0*/  LDG.E R8, desc[UR10][R6.64] ;  /* 0x0000000a06087981 */ /* 0x000162000c1e1900 */
[----:B------:R-:W-:Y:S01]  /*24d0*/  IMAD.MOV.U32 R13, RZ, RZ, 0xff ;  /* 0x000000ffff0d7424 */ /* 0x000fe200078e00ff */
[----:B------:R-:W-:-:S04]  /*24e0*/  SHF.L.U32 R12, R12, 0x3, RZ ;  /* 0x000000030c0c7819 */ /* 0x000fc800000006ff */
[----:B------:R-:W-:-:S07]  /*24f0*/  SHF.L.U32 R13, R13, R12, RZ ;  /* 0x0000000c0d0d7219 */ /* 0x000fce00000006ff */
.L_x_786:
        /* <DEDUP_REMOVED lines=10> */
.L_x_782:
[----:B------:R-:W-:Y:S05]  /*25a0*/  BSYNC B0 ;  /* 0x0000000000007941 */ /* 0x000fea0003800000 */
.L_x_781:
        /* <DEDUP_REMOVED lines=9> */
        .weak           $__internal_22_$__cuda_sm20_div_s64
        .type           $__internal_22_$__cuda_sm20_div_s64,@function
        .size           $__internal_22_$__cuda_sm20_div_s64,(.L_x_3552 - $__internal_22_$__cuda_sm20_div_s64)
$__internal_22_$__cuda_sm20_div_s64:
        /* <DEDUP_REMOVED lines=82> */
[----:B------:R-:W-:Y:S06]  /*2b60*/  RET.REL.NODEC R10 `(_ZN2at4cuda17kernelHistogram1DIaalLi1ELi2ELin1ELNS0_23CUDAHistogramMemoryTypeE1EZNS0_21CUDA_tensor_histogramIaaLb0EEEbNS_6TensorES4_S4_lNS_14AccumulateTypeIT0_Lb1EE4typeES8_NS0_13TensorArgTypeES9_S9_EUllE_EEvNS0_6detail10TensorInfoIT_T1_EESF_NSC_IKS6_SE_EElS8_S8_SE_T6_) ;  /* 0xffffffd40a247950 */ /* 0x000fec0003c3ffff */
.L_x_788:
        /* <DEDUP_REMOVED lines=9> */
.L_x_3552:


//--------------------- .text._ZN2at4cuda17kernelHistogram1DIaalLi1ELi2ELin1ELNS0_23CUDAHistogramMemoryTypeE0EZNS0_21CUDA_tensor_histogramIaaLb0EEEbNS_6TensorES4_S4_lNS_14AccumulateTypeIT0_Lb1EE4typeES8_NS0_13TensorArgTypeES9_S9_EUllE_EEvNS0_6detail10TensorInfoIT_T1_EESF_NSC_IKS6_SE_EElS8_S8_SE_T6_ --------------------------
	.section	.text._ZN2at4cuda17kernelHistogram1DIaalLi1ELi2ELin1ELNS0_23CUDAHistogramMemoryTypeE0EZNS0_21CUDA_tensor_histogramIaaLb0EEEbNS_6TensorES4_S4_lNS_14AccumulateTypeIT0_Lb1EE4typeES8_NS0_13TensorArgTypeES9_S9_EUllE_EEvNS0_6detail10TensorInfoIT_T1_EESF_NSC_IKS6_SE_EElS8_S8_SE_T6_,"ax",@progbits
	.align	128
        .global         _ZN2at4cuda17kernelHistogram1DIaalLi1ELi2ELin1ELNS0_23CUDAHistogramMemoryTypeE0EZNS0_21CUDA_tensor_histogramIaaLb0EEEbNS_6TensorES4_S4_lNS_14AccumulateTypeIT0_Lb1EE4typeES8_NS0_13TensorArgTypeES9_S9_EUllE_EEvNS0_6detail10TensorInfoIT_T1_EESF_NSC_IKS6_SE_EElS8_S8_SE_T6_
        .type           _ZN2at4cuda17kernelHistogram1DIaalLi1ELi2ELin1ELNS0_23CUDAHistogramMemoryTypeE0EZNS0_21CUDA_tensor_histogramIaaLb0EEEbNS_6TensorES4_S4_lNS_14AccumulateTypeIT0_Lb1EE4typeES8_NS0_13TensorArgTypeES9_S9_EUllE_EEvNS0_6detail10TensorInfoIT_T1_EESF_NSC_IKS6_SE_EElS8_S8_SE_T6_,@function
        .size           _ZN2at4cuda17kernelHistogram1DIaalLi1ELi2ELin1ELNS0_23CUDAHistogramMemoryTypeE0EZNS0_21CUDA_tensor_histogramIaaLb0EEEbNS_6TensorES4_S4_lNS_14AccumulateTypeIT0_Lb1EE4typeES8_NS0_13TensorArgTypeES9_S9_EUllE_EEvNS0_6detail10TensorInfoIT_T1_EESF_NSC_IKS6_SE_EElS8_S8_SE_T6_,(.L_x_3553 - _ZN2at4cuda17kernelHistogram1DIaalLi1ELi2ELin1ELNS0_23CUDAHistogramMemoryTypeE0EZNS0_21CUDA_tensor_histogramIaaLb0EEEbNS_6TensorES4_S4_lNS_14AccumulateTypeIT0_Lb1EE4typeES8_NS0_13TensorArgTypeES9_S9_EUllE_EEvNS0_6detail10TensorInfoIT_T1_EESF_NSC_IKS6_SE_EElS8_S8_SE_T6_)
        .other          _ZN2at4cuda17kernelHistogram1DIaalLi1ELi2ELin1ELNS0_23CUDAHistogramMemoryTypeE0EZNS0_21CUDA_tensor_histogramIaaLb0EEEbNS_6TensorES4_S4_lNS_14AccumulateTypeIT0_Lb1EE4typeES8_NS0_13TensorArgTypeES9_S9_EUllE_EEvNS0_6detail10TensorInfoIT_T1_EESF_NSC_IKS6_SE_EElS8_S8_SE_T6_,@"STO_CUDA_ENTRY STV_DEFAULT"
_ZN2at4cuda17kernelHistogram1DIaalLi1ELi2ELin1ELNS0_23CUDAHistogramMemoryTypeE0EZNS0_21CUDA_tensor_histogramIaaLb0EEEbNS_6TensorES4_S4_lNS_14AccumulateTypeIT0_Lb1EE4typeES8_NS0_13TensorArgTypeES9_S9_EUllE_EEvNS0_6detail10TensorInfoIT_T1_EESF_NSC_IKS6_SE_EElS8_S8_SE_T6_:
.text._ZN2at4cuda17kernelHistogram1DIaalLi1ELi2ELin1ELNS0_23CUDAHistogramMemoryTypeE0EZNS0_21CUDA_tensor_histogramIaaLb0EEEbNS_6TensorES4_S4_lNS_14AccumulateTypeIT0_Lb1EE4typeES8_NS0_13TensorArgTypeES9_S9_EUllE_EEvNS0_6detail10TensorInfoIT_T1_EESF_NSC_IKS6_SE_EElS8_S8_SE_T6_:
        /* <DEDUP_REMOVED lines=13> */
.L_x_791:
[-C--:B------:R-:W-:Y:S02]  /*00d0*/  IADD3 R2, R0, R5.reuse, RZ ;  /* 0x0000000500027210 */ /* 0x080fe40007ffe0ff */
[----:B-1----:R-:W-:-:S03]  /*00e0*/  IADD3 R5, P0, R4, R5, RZ ;  /* 0x0000000504057210 */ /* 0x002fc60007f1e0ff */
[----:B------:R0:W-:Y:S02]  /*00f0*/  STS.U8 [R2], RZ ;  /* 0x000000ff02007388 */ /* 0x0001e40000000000 */
[----:B------:R-:W-:Y:S01]  /*0100*/  IMAD.X R3, RZ, RZ, R3, P0 ;  /* 0x000000ffff037224 */ /* 0x000fe200000e0603 */
[----:B------:R-:W-:-:S04]  /*0110*/  ISETP.GE.U32.AND P0, PT, R5, UR4, PT ;  /* 0x0000000405007c0c */ /* 0x000fc8000bf06070 */
[----:B------:R-:W-:-:S13]  /*0120*/  ISETP.GE.AND.EX P0, PT, R3, UR5, PT, P0 ;  /* 0x0000000503007c0c */ /* 0x000fda000bf06300 */
[----:B0-----:R-:W-:Y:S05]  /*0130*/  @!P0 BRA `(.L_x_791) ;  /* 0xfffffffc00e48947 */ /* 0x001fea000383ffff */
.L_x_790:
[----:B------:R-:W-:Y:S05]  /*0140*/  BSYNC B0 ;  /* 0x0000000000007941 */ /* 0x000fea0003800000 */
.L_x_789:
        /* <DEDUP_REMOVED lines=22> */
.L_x_800:
[----:B------:R-:W0:Y:S01]  /*02b0*/  LDC.64 R6, c[0x0][0x550] ;  /* 0x00015400ff067b82 */ /* 0x000e220000000a00 */
[----:B------:R-:W-:Y:S02]  /*02c0*/  ULDC.64 UR4, c[0x0][0x620] ;  /* 0x0001880000047ab9 */ /* 0x000fe40000000a00 */
[----:B------:R-:W-:-:S04]  /*02d0*/  IMAD R8, R2, UR4, RZ ;  /* 0x0000000402087c24 */ /* 0x000fc8000f8e02ff */
[C---:B------:R-:W-:Y:S01]  /*02e0*/  IMAD R5, R3.reuse, UR5, R8 ;  /* 0x0000000503057c24 */ /* 0x040fe2000f8e0208 */
[----:B-1----:R-:W1:Y:S01]  /*02f0*/  LDC.64 R16, c[0x0][0x6f8] ;  /* 0x0001be00ff107b82 */ /* 0x002e620000000a00 */
[----:B0-----:R-:W-:Y:S01]  /*0300*/  IMAD.WIDE.U32 R6, R3, UR4, R6 ;  /* 0x0000000403067c25 */ /* 0x001fe2000f8e0006 */
[----:B------:R-:W-:-:S04]  /*0310*/  ULDC.64 UR4, c[0x0][0x700] ;  /* 0x0001c00000047ab9 */ /* 0x000fc80000000a00 */
[----:B------:R-:W-:-:S05]  /*0320*/  IADD3 R7, R7, R5, RZ ;  /* 0x0000000507077210 */ /* 0x000fca0007ffe0ff */
        /* <DEDUP_REMOVED lines=23> */
[----:B------:R-:W-:Y:S05]  /*04a0*/  CALL.REL.NOINC `($__internal_23_$__cuda_sm20_div_s64) ;  /* 0x0000002400407944 */ /* 0x000fea0003c00000 */
[----:B------:R-:W-:Y:S05]  /*04b0*/  BRA `(.L_x_798) ;  /* 0x0000000000487947 */ /* 0x000fea0003800000 */
.L_x_797:
        /* <DEDUP_REMOVED lines=18> */
.L_x_798:
[----:B------:R-:W-:Y:S05]  /*05e0*/  BSYNC B1 ;  /* 0x0000000000017941 */ /* 0x000fea0003800000 */
.L_x_796:
[----:B------:R-:W0:Y:S01]  /*05f0*/  LDC.64 R6, c[0x0][0x710] ;  /* 0x0001c400ff067b82 */ /* 0x000e220000000a00 */
[----:B------:R-:W1:Y:S01]  /*0600*/  S2R R5, SR_SWINHI ;  /* 0x0000000000057919 */ /* 0x000e620000002f00 */
[----:B------:R-:W-:Y:S02]  /*0610*/  ULDC.64 UR4, c[0x0][0x7e0] ;  /* 0x0001f80000047ab9 */ /* 0x000fe40000000a00 */
[----:B------:R-:W-:-:S04]  /*0620*/  IMAD R8, R2, UR4, RZ ;  /* 0x0000000402087c24 */ /* 0x000fc8000f8e02ff */
[C---:B------:R-:W-:Y:S02]  /*0630*/  IMAD R9, R3.reuse, UR5, R8 ;  /* 0x0000000503097c24 */ /* 0x040fe4000f8e0208 */
[----:B0-----:R-:W-:Y:S01]  /*0640*/  IMAD.WIDE.U32 R6, R3, UR4, R6 ;  /* 0x0000000403067c25 */ /* 0x001fe2000f8e0006 */
[----:B------:R-:W-:Y:S02]  /*0650*/  ULDC.64 UR4, c[0x0][0x6f0] ;  /* 0x0001bc0000047ab9 */ /* 0x000fe40000000a00 */
[----:B------:R-:W-:Y:S01]  /*0660*/  ISETP.NE.U32.AND P0, PT, R21, UR4, PT ;  /* 0x0000000415007c0c */ /* 0x000fe2000bf05070 */
[----:B------:R-:W-:Y:S01]  /*0670*/  IMAD.MOV.U32 R8, RZ, RZ, R6 ;  /* 0x000000ffff087224 */ /* 0x000fe200078e0006 */
[----:B------:R-:W-:Y:S01]  /*0680*/  SHF.R.S32.HI R6, RZ, 0x1f, R21 ;  /* 0x0000001fff067819 */ /* 0x000fe20000011415 */
[----:B------:R-:W-:-:S03]  /*0690*/  IMAD.IADD R9, R7, 0x1, R9 ;  /* 0x0000000107097824 */ /* 0x000fc600078e0209 */
[----:B------:R-:W-:Y:S02]  /*06a0*/  ISETP.NE.AND.EX P0, PT, R6, UR5, PT, P0 ;  /* 0x0000000506007c0c */ /* 0x000fe4000bf05300 */
[----:B------:R0:W5:Y:S01]  /*06b0*/  LDG.E.U8 R16, desc[UR8][R8.64] ;  /* 0x0000000808107981 */ /* 0x000162000c1e1100 */
[----:B------:R-:W-:Y:S02]  /*06c0*/  MOV R6, R0 ;  /* 0x0000000000067202 */ /* 0x000fe40000000f00 */
[----:B-1----:R-:W-:Y:S02]  /*06d0*/  MOV R7, R5 ;  /* 0x0000000500077202 */ /* 0x002fe40000000f00 */
[----:B------:R-:W-:-:S04]  /*06e0*/  SEL R10, RZ, 0xffffffff, P0 ;  /* 0xffffffffff0a7807 */ /* 0x000fc80000000000 */
[----:B------:R-:W-:-:S05]  /*06f0*/  IADD3 R21, R21, R10, RZ ;  /* 0x0000000a15157210 */ /* 0x000fca0007ffe0ff */
[----:B------:R-:W-:-:S05]  /*0700*/  IMAD.IADD R7, R6, 0x1, R21 ;  /* 0x0000000106077824 */ /* 0x000fca00078e0215 */
[----:B------:R-:W-:-:S04]  /*0710*/  LOP3.LUT R5, R7, 0x3, RZ, 0xc0, !PT ;  /* 0x0000000307057812 */ /* 0x000fc800078ec0ff */
[----:B------:R-:W-:Y:S01]  /*0720*/  IADD3 R21, R0, R21, -R5 ;  /* 0x0000001500157210 */ /* 0x000fe20007ffe805 */
[----:B------:R-:W-:Y:S01]  /*0730*/  IMAD.SHL.U32 R5, R7, 0x8, RZ ;  /* 0x0000000807057824 */ /* 0x000fe200078e00ff */
[----:B------:R-:W-:-:S03]  /*0740*/  HFMA2.MMA R7, -RZ, RZ, 0, 1.5199184417724609375e-05 ;  /* 0x000000ffff077435 */ /* 0x000fc600000001ff */
[----:B------:R1:W2:Y:S01]  /*0750*/  LDS R6, [R21] ;  /* 0x0000000015067984 */ /* 0x0002a20000000800 */
[----:B0-----:R-:W-:-:S06]  /*0760*/  LOP3.LUT R8, R5, 0x18, RZ, 0xc0, !PT ;  /* 0x0000001805087812 */ /* 0x001fcc00078ec0ff */
[----:B------:R-:W-:-:S07]  /*0770*/  SHF.L.U32 R9, R7, R8, RZ ;  /* 0x0000000807097219 */ /* 0x000fce00000006ff */
.L_x_799:
[----:B--2---:R-:W-:Y:S01]  /*0780*/  SHF.R.U32.HI R5, RZ, R8, R6 ;  /* 0x00000008ff057219 */ /* 0x004fe20000011606 */
[----:B------:R-:W-:Y:S05]  /*0790*/  YIELD ;  /* 0x0000000000007946 */ /* 0x000fea0003800000 */
[----:B-----5:R-:W-:-:S05]  /*07a0*/  IMAD.IADD R5, R16, 0x1, R5 ;  /* 0x0000000110057824 */ /* 0x020fca00078e0205 */
[----:B------:R-:W-:-:S04]  /*07b0*/  LOP3.LUT R5, R5, 0xff, RZ, 0xc0, !PT ;  /* 0x000000ff05057812 */ /* 0x000fc800078ec0ff */
[----:B------:R-:W-:-:S04]  /*07c0*/  SHF.L.U32 R5, R5, R8, RZ ;  /* 0x0000000805057219 */ /* 0x000fc800000006ff */
[----:B------:R-:W-:-:S06]  /*07d0*/  LOP3.LUT R7, R5, R6, R9, 0xf4, !PT ;  /* 0x0000000605077212 */ /* 0x000fcc00078ef409 */
[----:B------:R-:W0:Y:S02]  /*07e0*/  ATOMS.CAS R7, [R21], R6, R7 ;  /* 0x000000061507738d */ /* 0x000e240000000007 */
[----:B0-----:R-:W-:Y:S01]  /*07f0*/  ISETP.NE.AND P0, PT, R6, R7, PT ;  /* 0x000000070600720c */ /* 0x001fe20003f05270 */
[----:B------:R-:W-:-:S12]  /*0800*/  IMAD.MOV.U32 R6, RZ, RZ, R7 ;  /* 0x000000ffff067224 */ /* 0x000fd800078e0007 */
[----:B------:R-:W-:Y:S05]  /*0810*/  @P0 BRA `(.L_x_799) ;  /* 0xfffffffc00d80947 */ /* 0x000fea000383ffff */
.L_x_795:
[----:B------:R-:W-:Y:S05]  /*0820*/  BSYNC B0 ;  /* 0x0000000000007941 */ /* 0x000fea0003800000 */
.L_x_794:
[----:B------:R-:W-:Y:S01]  /*0830*/  IADD3 R3, P0, R4, R3, RZ ;  /* 0x0000000304037210 */ /* 0x000fe20007f1e0ff */
[----:B------:R-:W-:-:S03]  /*0840*/  ULDC.64 UR4, c[0x0][0x708] ;  /* 0x0001c20000047ab9 */ /* 0x000fc60000000a00 */
[----:B------:R-:W-:Y:S02]  /*0850*/  IADD3.X R2, RZ, R2, RZ, P0, !PT ;  /* 0x00000002ff027210 */ /* 0x000fe400007fe4ff */
[----:B------:R-:W-:-:S04]  /*0860*/  ISETP.GE.U32.AND P0, PT, R3, UR4, PT ;  /* 0x0000000403007c0c */ /* 0x000fc8000bf06070 */
[----:B------:R-:W-:-:S13]  /*0870*/  ISETP.GE.AND.EX P0, PT, R2, UR5, PT, P0 ;  /* 0x0000000502007c0c */ /* 0x000fda000bf06300 */
[----:B------:R-:W-:Y:S05]  /*0880*/  @!P0 BRA `(.L_x_800) ;  /* 0xfffffff800888947 */ /* 0x000fea000383ffff */
[----:B------:R-:W-:Y:S05]  /*0890*/  BRA `(.L_x_792) ;  /* 0x0000001c008c7947 */ /* 0x000fea0003800000 */
.L_x_793:
[----:B------:R-:W-:Y:S01]  /*08a0*/  LOP3.LUT R0, RZ, R5, RZ, 0x33, !PT ;  /* 0x00000005ff007212 */ /* 0x000fe200078e33ff */
[----:B------:R-:W-:Y:S01]  /*08b0*/  IMAD.MOV.U32 R8, RZ, RZ, R3 ;  /* 0x000000ffff087224 */ /* 0x000fe200078e0003 */
[----:B------:R-:W-:Y:S02]  /*08c0*/  MOV R7, RZ ;  /* 0x000000ff00077202 */ /* 0x000fe40000000f00 */
[----:B------:R-:W-:-:S05]  /*08d0*/  VIMNMX R0, R0, -0x3, !PT ;  /* 0xfffffffd00007848 */ /* 0x000fca0007fe0100 */
[----:B------:R-:W-:-:S04]  /*08e0*/  IMAD.IADD R0, R0, 0x1, R5 ;  /* 0x0000000100007824 */ /* 0x000fc800078e0205 */
[C---:B------:R-:W-:Y:S02]  /*08f0*/  VIADD R6, R0.reuse, 0x1 ;  /* 0x0000000100067836 */ /* 0x040fe40000000000 */
[----:B------:R-:W-:-:S07]  /*0900*/  VIADD R5, R0, 0x2 ;  /* 0x0000000200057836 */ /* 0x000fce0000000000 */
.L_x_831:
[----:B------:R-:W-:Y:S01]  /*0910*/  ISETP.GE.U32.AND P0, PT, R6, 0x3, PT ;  /* 0x000000030600780c */ /* 0x000fe20003f06070 */
[----:B------:R-:W-:Y:S01]  /*0920*/  ULDC UR4, c[0x0][0x6e8] ;  /* 0x0001ba0000047ab9 */ /* 0x000fe20000000800 */
[----:B------:R-:W-:Y:S01]  /*0930*/  LOP3.LUT R4, R5, 0x3, RZ, 0xc0, !PT ;  /* 0x0000000305047812 */ /* 0x000fe200078ec0ff */
[----:B------:R-:W-:Y:S01]  /*0940*/  IMAD.U32 R3, RZ, RZ, UR4 ;  /* 0x00000004ff037e24 */ /* 0x000fe2000f8e00ff */
[----:B------:R-:W-:Y:S02]  /*0950*/  CS2R R18, SRZ ;  /* 0x0000000000127805 */ /* 0x000fe4000001ff00 */
[----:B------:R-:W-:Y:S01]  /*0960*/  MOV R16, R8 ;  /* 0x0000000800107202 */ /* 0x000fe20000000f00 */
[----:B------:R-:W-:-:S06]  /*0970*/  IMAD.MOV.U32 R17, RZ, RZ, R7 ;  /* 0x000000ffff117224 */ /* 0x000fcc00078e0007 */
[----:B0-----:R-:W-:Y:S05]  /*0980*/  @!P0 BRA `(.L_x_801) ;  /* 0x0000000c00588947 */ /* 0x001fea0003800000 */
[----:B------:R-:W-:Y:S01]  /*0990*/  BSSY B0, `(.L_x_801) ;  /* 0x00000d5000007945 */ /* 0x000fe20003800000 */
[----:B------:R-:W-:-:S07]  /*09a0*/  IADD3 R2, R5, -R4, RZ ;  /* 0x8000000405027210 */ /* 0x000fce0007ffe0ff */
.L_x_814:
        /* <DEDUP_REMOVED lines=14> */
[----:B------:R-:W-:Y:S05]  /*0a90*/  CALL.REL.NOINC `($__internal_23_$__cuda_sm20_div_s64) ;  /* 0x0000001c00c47944 */ /* 0x000fea0003c00000 */
        /* <DEDUP_REMOVED lines=10> */
.L_x_803:
        /* <DEDUP_REMOVED lines=22> */
.L_x_804:
[----:B------:R-:W-:Y:S05]  /*0ca0*/  BSYNC B1 ;  /* 0x0000000000017941 */ /* 0x000fea0003800000 */
.L_x_802:
        /* <DEDUP_REMOVED lines=27> */
.L_x_806:
        /* <DEDUP_REMOVED lines=22> */
.L_x_807:
[----:B------:R-:W-:Y:S05]  /*0fc0*/  BSYNC B1 ;  /* 0x0000000000017941 */ /* 0x000fea0003800000 */
.L_x_805:
        /* <DEDUP_REMOVED lines=16> */
[----:B------:R-:W-:Y:S05]  /*10d0*/  CALL.REL.NOINC `($__internal_23_$__cuda_sm20_div_s64) ;  /* 0x0000001800347944 */ /* 0x000fea0003c00000 */
        /* <DEDUP_REMOVED lines=12> */
.L_x_809:
        /* <DEDUP_REMOVED lines=22> */
.L_x_810:
[----:B------:R-:W-:Y:S05]  /*1300*/  BSYNC B1 ;  /* 0x0000000000017941 */ /* 0x000fea0003800000 */
.L_x_808:
        /* <DEDUP_REMOVED lines=28> */
.L_x_812:
        /* <DEDUP_REMOVED lines=23> */
.L_x_813:
[----:B------:R-:W-:Y:S05]  /*1640*/  BSYNC B1 ;  /* 0x0000000000017941 */ /* 0x000fea0003800000 */
.L_x_811:
        /* <DEDUP_REMOVED lines=9> */
[----:B------:R-:W-:Y:S05]  /*16e0*/  BSYNC B0 ;  /* 0x0000000000007941 */ /* 0x000fea0003800000 */
.L_x_801:
        /* <DEDUP_REMOVED lines=24> */
.L_x_817:
        /* <DEDUP_REMOVED lines=23> */
.L_x_818:
[----:B------:R-:W-:Y:S05]  /*19e0*/  BSYNC B0 ;  /* 0x0000000000007941 */ /* 0x000fea0003800000 */
.L_x_816:
        /* <DEDUP_REMOVED lines=27> */
.L_x_820:
        /* <DEDUP_REMOVED lines=23> */
.L_x_821:
[----:B------:R-:W-:Y:S05]  /*1d10*/  BSYNC B0 ;  /* 0x0000000000007941 */ /* 0x000fea0003800000 */
.L_x_819:
        /* <DEDUP_REMOVED lines=17> */
[----:B------:R-:W-:Y:S05]  /*1e30*/  CALL.REL.NOINC `($__internal_23_$__cuda_sm20_div_s64) ;  /* 0x0000000800dc7944 */ /* 0x000fea0003c00000 */
        /* <DEDUP_REMOVED lines=9> */
.L_x_823:
        /* <DEDUP_REMOVED lines=23> */
.L_x_824:
[----:B------:R-:W-:Y:S05]  /*2040*/  BSYNC B0 ;  /* 0x0000000000007941 */ /* 0x000fea0003800000 */
.L_x_822:
[----:B------:R-:W0:Y:S02]  /*2050*/  LDC.64 R2, c[0x0][R3+0x2c8] ;  /* 0x0000b20003027b82 */ /* 0x000e240000000a00 */
[-C--:B0-----:R-:W-:Y:S02]  /*2060*/  IMAD R0, R3, R24.reuse, RZ ;  /* 0x0000001803007224 */ /* 0x081fe400078e02ff */
[----:B------:R-:W-:-:S04]  /*2070*/  IMAD.WIDE.U32 R18, R2, R24, R18 ;  /* 0x0000001802127225 */ /* 0x000fc800078e0012 */
[----:B------:R-:W-:-:S04]  /*2080*/  IMAD R9, R2, R9, R0 ;  /* 0x0000000902097224 */ /* 0x000fc800078e0200 */
[----:B------:R-:W-:-:S07]  /*2090*/  IMAD.IADD R19, R19, 0x1, R9 ;  /* 0x0000000113137824 */ /* 0x000fce00078e0209 */
.L_x_815:
        /* <DEDUP_REMOVED lines=32> */
[----:B------:R-:W-:Y:S05]  /*22a0*/  CALL.REL.NOINC `($__internal_23_$__cuda_sm20_div_s64) ;  /* 0x0000000400c07944 */ /* 0x000fea0003c00000 */
[----:B------:R-:W-:Y:S05]  /*22b0*/  BRA `(.L_x_829) ;  /* 0x0000000000487947 */ /* 0x000fea0003800000 */
.L_x_828:
        /* <DEDUP_REMOVED lines=18> */
.L_x_829:
[----:B------:R-:W-:Y:S05]  /*23e0*/  BSYNC B1 ;  /* 0x0000000000017941 */ /* 0x000fea0003800000 */
.L_x_827:
[----:B------:R-:W-:Y:S01]  /*23f0*/  ULDC.64 UR4, c[0x0][0x7e0] ;  /* 0x0001f80000047ab9 */ /* 0x000fe20000000a00 */
[----:B------:R-:W0:Y:S01]  /*2400*/  LDC.64 R2, c[0x0][0x710] ;  /* 0x0001c400ff027b82 */ /* 0x000e220000000a00 */
[----:B------:R-:W-:Y:S01]  /*2410*/  IMAD R9, R7, UR4, RZ ;  /* 0x0000000407097c24 */ /* 0x000fe2000f8e02ff */
[----:B------:R-:W-:-:S03]  /*2420*/  ULDC.64 UR10, c[0x0][0x6f0] ;  /* 0x0001bc00000a7ab9 */ /* 0x000fc60000000a00 */
[----:B------:R-:W-:-:S03]  /*2430*/  IMAD R9, R8, UR5, R9 ;  /* 0x0000000508097c24 */ /* 0x000fc6000f8e0209 */
[----:B------:R-:W1:Y:S08]  /*2440*/  S2UR UR5, SR_CgaCtaId ;  /* 0x00000000000579c3 */ /* 0x000e700000008800 */
[----:B------:R-:W2:Y:S01]  /*2450*/  S2UR UR7, SR_SWINHI ;  /* 0x00000000000779c3 */ /* 0x000ea20000002f00 */
[----:B------:R-:W-:Y:S02]  /*2460*/  SHF.R.S32.HI R0, RZ, 0x1f, R21 ;  /* 0x0000001fff007819 */ /* 0x000fe40000011415 */
[----:B------:R-:W-:-:S04]  /*2470*/  ISETP.NE.U32.AND P0, PT, R21, UR10, PT ;  /* 0x0000000a15007c0c */ /* 0x000fc8000bf05070 */
[----:B------:R-:W-:Y:S01]  /*2480*/  ISETP.NE.AND.EX P0, PT, R0, UR11, PT, P0 ;  /* 0x0000000b00007c0c */ /* 0x000fe2000bf05300 */
[----:B0-----:R-:W-:Y:S01]  /*2490*/  IMAD.WIDE.U32 R2, R8, UR4, R2 ;  /* 0x0000000408027c25 */ /* 0x001fe2000f8e0002 */
[----:B------:R-:W-:Y:S02]  /*24a0*/  UMOV UR4, 0x400 ;  /* 0x0000040000047882 */ /* 0x000fe40000000000 */
[----:B------:R-:W-:Y:S02]  /*24b0*/  SEL R0, RZ, 0xffffffff, P0 ;  /* 0xffffffffff007807 */ /* 0x000fe40000000000 */
[----:B------:R-:W-:Y:S01]  /*24c0*/  IADD3 R3, R3, R9, RZ ;  /* 0x0000000903037210 */ /* 0x000fe20007ffe0ff */
[----:B-1----:R-:W-:Y:S02]  /*24d0*/  ULEA UR6, UR5, UR4, 0x18 ;  /* 0x0000000405067291 */ /* 0x002fe4000f8ec03f */
[----:B------:R-:W-:Y:S02]  /*24e0*/  IMAD.IADD R21, R21, 0x1, R0 ;  /* 0x0000000115157824 */ /* 0x000fe400078e0200 */
[----:B------:R0:W5:Y:S01]  /*24f0*/  LDG.E.U8 R15, desc[UR8][R2.64] ;  /* 0x00000008020f7981 */ /* 0x000162000c1e1100 */
[----:B------:R-:W-:-:S02]  /*2500*/  HFMA2.MMA R4, -RZ, RZ, 0, 1.5199184417724609375e-05 ;  /* 0x000000ffff047435 */ /* 0x000fc400000001ff */
[----:B------:R-:W-:Y:S01]  /*2510*/  UMOV UR4, UR6 ;  /* 0x0000000600047c82 */ /* 0x000fe20008000000 */
[----:B--2---:R-:W-:Y:S01]  /*2520*/  UMOV UR5, UR7 ;  /* 0x0000000700057c82 */ /* 0x004fe20008000000 */
[----:B0-----:R-:W-:-:S04]  /*2530*/  IADD3 R3, R21, UR4, RZ ;  /* 0x0000000415037c10 */ /* 0x001fc8000fffe0ff */
[----:B------:R-:W-:-:S04]  /*2540*/  LOP3.LUT R0, R3, 0x3, RZ, 0xc0, !PT ;  /* 0x0000000303007812 */ /* 0x000fc800078ec0ff */
[----:B------:R-:W-:Y:S01]  /*2550*/  IADD3 R21, R21, UR6, -R0 ;  /* 0x0000000615157c10 */ /* 0x000fe2000fffe800 */
[----:B------:R-:W-:-:S04]  /*2560*/  IMAD.SHL.U32 R0, R3, 0x8, RZ ;  /* 0x0000000803007824 */ /* 0x000fc800078e00ff */
[----:B------:R0:W1:Y:S01]  /*2570*/  LDS R2, [R21] ;  /* 0x0000000015027984 */ /* 0x0000620000000800 */
[----:B------:R-:W-:-:S04]  /*2580*/  LOP3.LUT R9, R0, 0x18, RZ, 0xc0, !PT ;  /* 0x0000001800097812 */ /* 0x000fc800078ec0ff */
[----:B------:R-:W-:-:S07]  /*2590*/  SHF.L.U32 R4, R4, R9, RZ ;  /* 0x0000000904047219 */ /* 0x000fce00000006ff */
.L_x_830:
[----:B-1----:R-:W-:Y:S01]  /*25a0*/  SHF.R.U32.HI R0, RZ, R9, R2 ;  /* 0x00000009ff007219 */ /* 0x002fe20000011602 */
[----:B------:R-:W-:Y:S05]  /*25b0*/  YIELD ;  /* 0x0000000000007946 */ /* 0x000fea0003800000 */
[----:B-----5:R-:W-:-:S05]  /*25c0*/  IMAD.IADD R0, R15, 0x1, R0 ;  /* 0x000000010f007824 */ /* 0x020fca00078e0200 */
[----:B------:R-:W-:-:S04]  /*25d0*/  LOP3.LUT R0, R0, 0xff, RZ, 0xc0, !PT ;  /* 0x000000ff00007812 */ /* 0x000fc800078ec0ff */
[----:B------:R-:W-:-:S04]  /*25e0*/  SHF.L.U32 R3, R0, R9, RZ ;  /* 0x0000000900037219 */ /* 0x000fc800000006ff */
[----:B------:R-:W-:-:S06]  /*25f0*/  LOP3.LUT R3, R3, R2, R4, 0xf4, !PT ;  /* 0x0000000203037212 */ /* 0x000fcc00078ef404 */
[----:B------:R-:W1:Y:S02]  /*2600*/  ATOMS.CAS R3, [R21], R2, R3 ;  /* 0x000000021503738d */ /* 0x000e640000000003 */
[-C--:B-1----:R-:W-:Y:S02]  /*2610*/  ISETP.NE.AND P0, PT, R2, R3.reuse, PT ;  /* 0x000000030200720c */ /* 0x082fe40003f05270 */
[----:B------:R-:W-:-:S11]  /*2620*/  MOV R2, R3 ;  /* 0x0000000300027202 */ /* 0x000fd60000000f00 */
[----:B------:R-:W-:Y:S05]  /*2630*/  @P0 BRA `(.L_x_830) ;  /* 0xfffffffc00d80947 */ /* 0x000fea000383ffff */
.L_x_826:
[----:B------:R-:W-:Y:S05]  /*2640*/  BSYNC B0 ;  /* 0x0000000000007941 */ /* 0x000fea0003800000 */
.L_x_825:
        /* <DEDUP_REMOVED lines=8> */
.L_x_792:
[----:B------:R-:W-:Y:S05]  /*26d0*/  WARPSYNC.ALL ;  /* 0x0000000000007948 */ /* 0x000fea0003800000 */
[----:B------:R-:W-:Y:S06]  /*26e0*/  BAR.SYNC.DEFER_BLOCKING 0x0 ;  /* 0x0000000000007b1d */ /* 0x000fec0000010000 */
[----:B------:R-:W-:-:S02]  /*26f0*/  ULDC.64 UR4, c[0x0][0x218] ;  /* 0x0000860000047ab9 */ /* 0x000fc40000000a00 */
[----:B------:R-:W-:-:S04]  /*2700*/  ISETP.GE.U32.AND P0, PT, R14, UR4, PT ;  /* 0x000000040e007c0c */ /* 0x000fc8000bf06070 */
[----:B------:R-:W-:-:S13]  /*2710*/  ISETP.GE.AND.EX P0, PT, RZ, UR5, PT, P0 ;  /* 0x00000005ff007c0c */ /* 0x000fda000bf06300 */
[----:B------:R-:W-:Y:S05]  /*2720*/  @P0 EXIT ;  /* 0x000000000000094d */ /* 0x000fea0003800000 */
[----:B------:R-:W2:Y:S01]  /*2730*/  S2UR UR5, SR_CgaCtaId ;  /* 0x00000000000579c3 */ /* 0x000ea20000008800 */
[----:B------:R-:W-:Y:S01]  /*2740*/  MOV R6, RZ ;  /* 0x000000ff00067202 */ /* 0x000fe20000000f00 */
[----:B------:R-:W-:Y:S02]  /*2750*/  UMOV UR4, 0x400 ;  /* 0x0000040000047882 */ /* 0x000fe40000000000 */
[----:B--2---:R-:W-:-:S12]  /*2760*/  ULEA UR4, UR5, UR4, 0x18 ;  /* 0x0000000405047291 */ /* 0x004fd8000f8ec03f */
.L_x_834:
[----:B------:R-:W2:Y:S01]  /*2770*/  LDC R3, c[0x0][0x210] ;  /* 0x00008400ff037b82 */ /* 0x000ea20000000800 */
[----:B------:R-:W-:Y:S01]  /*2780*/  ULDC.64 UR6, c[0x0][0x2e0] ;  /* 0x0000b80000067ab9 */ /* 0x000fe20000000a00 */
[----:B------:R-:W-:Y:S01]  /*2790*/  ULDC.64 UR10, c[0x0][0x210] ;  /* 0x00008400000a7ab9 */ /* 0x000fe20000000a00 */
[----:B------:R-:W-:Y:S01]  /*27a0*/  IMAD R5, R6, UR6, RZ ;  /* 0x0000000606057c24 */ /* 0x000fe2000f8e02ff */
[----:B------:R3:W4:Y:S03]  /*27b0*/  LDS.U8 R9, [R14+UR4] ;  /* 0x000000040e097984 */ /* 0x0007260008000000 */
[C---:B------:R-:W-:Y:S02]  /*27c0*/  IMAD R5, R14.reuse, UR7, R5 ;  /* 0x000000070e057c24 */ /* 0x040fe4000f8e0205 */
[----:B--2---:R-:W-:-:S05]  /*27d0*/  IMAD R0, R14, UR6, R3 ;  /* 0x000000060e007c24 */ /* 0x004fca000f8e0203 */
        /* <DEDUP_REMOVED lines=8> */
[----:B---3--:R-:W-:Y:S01]  /*2860*/  IADD3 R14, P0, R13, R14, RZ ;  /* 0x0000000e0d0e7210 */ /* 0x008fe20007f1e0ff */
[----:B------:R-:W-:Y:S01]  /*2870*/  IMAD.MOV.U32 R8, RZ, RZ, 0xff ;  /* 0x000000ffff087424 */ /* 0x000fe200078e00ff */
[----:B------:R-:W-:Y:S01]  /*2880*/  SHF.L.U32 R7, R0, 0x3, RZ ;  /* 0x0000000300077819 */ /* 0x000fe200000006ff */
[----:B------:R-:W-:Y:S01]  /*2890*/  BSSY B0, `(.L_x_832) ;  /* 0x000000f000007945 */ /* 0x000fe20003800000 */
[----:B------:R-:W-:Y:S02]  /*28a0*/  IADD3.X R6, RZ, R6, RZ, P0, !PT ;  /* 0x00000006ff067210 */ /* 0x000fe400007fe4ff */
[----:B------:R-:W-:Y:S02]  /*28b0*/  ISETP.GE.U32.AND P0, PT, R14, UR6, PT ;  /* 0x000000060e007c0c */ /* 0x000fe4000bf06070 */
[----:B------:R-:W-:Y:S02]  /*28c0*/  SHF.L.U32 R8, R8, R7, RZ ;  /* 0x0000000708087219 */ /* 0x000fe400000006ff */
[----:B--2-4-:R-:W-:-:S13]  /*28d0*/  ISETP.GE.AND.EX P0, PT, R6, UR7, PT, P0 ;  /* 0x0000000706007c0c */ /* 0x014fda000bf06300 */
.L_x_833:
        /* <DEDUP_REMOVED lines=11> */
.L_x_832:
[----:B------:R-:W-:Y:S05]  /*2990*/  @!P0 BRA `(.L_x_834) ;  /* 0xfffffffc00748947 */ /* 0x000fea000383ffff */
[----:B------:R-:W-:Y:S05]  /*29a0*/  EXIT ;  /* 0x000000000000794d */ /* 0x000fea0003800000 */
        .weak           $__internal_23_$__cuda_sm20_div_s64
        .type           $__internal_23_$__cuda_sm20_div_s64,@function
        .size           $__internal_23_$__cuda_sm20_div_s64,(.L_x_3553 - $__internal_23_$__cuda_sm20_div_s64)
$__internal_23_$__cuda_sm20_div_s64:
        /* <DEDUP_REMOVED lines=83> */
[----:B------:R-:W-:Y:S06]  /*2ee0*/  RET.REL.NODEC R24 `(_ZN2at4cuda17kernelHistogram1DIaalLi1ELi2ELin1ELNS0_23CUDAHistogramMemoryTypeE0EZNS0_21CUDA_tensor_histogramIaaLb0EEEbNS_6TensorES4_S4_lNS_14AccumulateTypeIT0_Lb1EE4typeES8_NS0_13TensorArgTypeES9_S9_EUllE_EEvNS0_6detail10TensorInfoIT_T1_EESF_NSC_IKS6_SE_EElS8_S8_SE_T6_) ;  /* 0xffffffd018447950 */ /* 0x000fec0003c3ffff */
.L_x_835:
        /* <DEDUP_REMOVED lines=9> */
.L_x_3553:


//--------------------- .text._ZN2at4cuda17kernelHistogram1DIhhlLi1ELi2ELin1ELNS0_23CUDAHistogramMemoryTypeE1EZNS0_21CUDA_tensor_histogramIhhLb0EEEbNS_6TensorES4_S4_lNS_14AccumulateTypeIT0_Lb1EE4typeES8_NS0_13TensorArgTypeES9_S9_EUllE0_EEvNS0_6detail10TensorInfoIT_T1_EESF_NSC_IKS6_SE_EElS8_S8_SE_T6_ --------------------------
	.section	.text._ZN2at4cuda17kernelHistogram1DIhhlLi1ELi2ELin1ELNS0_23CUDAHistogramMemoryTypeE1EZNS0_21CUDA_tensor_histogramIhhLb0EEEbNS_6TensorES4_S4_lNS_14AccumulateTypeIT0_Lb1EE4typeES8_NS0_13TensorArgTypeES9_S9_EUllE0_EEvNS0_6detail10TensorInfoIT_T1_EESF_NSC_IKS6_SE_EElS8_S8_SE_T6_,"ax",@progbits
	.align	128
        .global         _ZN2at4cuda17kernelHistogram1DIhhlLi1ELi2ELin1ELNS0_23CUDAHistogramMemoryTypeE1EZNS0_21CUDA_tensor_histogramIhhLb0EEEbNS_6TensorES4_S4_lNS_14AccumulateTypeIT0_Lb1EE4typeES8_NS0_13TensorArgTypeES9_S9_EUllE0_EEvNS0_6detail10TensorInfoIT_T1_EESF_NSC_IKS6_SE_EElS8_S8_SE_T6_
        .type           _ZN2at4cuda17kernelHistogram1DIhhlLi1ELi2ELin1ELNS0_23CUDAHistogramMemoryTypeE1EZNS0_21CUDA_tensor_histogramIhhLb0EEEbNS_6TensorES4_S4_lNS_14AccumulateTypeIT0_Lb1EE4typeES8_NS0_13TensorArgTypeES9_S9_EUllE0_EEvNS0_6detail10TensorInfoIT_T1_EESF_NSC_IKS6_SE_EElS8_S8_SE_T6_,@function
        .size           _ZN2at4cuda17kernelHistogram1DIhhlLi1ELi2ELin1ELNS0_23CUDAHistogramMemoryTypeE1EZNS0_21CUDA_tensor_histogramIhhLb0EEEbNS_6TensorES4_S4_lNS_14AccumulateTypeIT0_Lb1EE4typeES8_NS0_13TensorArgTypeES9_S9_EUllE0_EEvNS0_6detail10TensorInfoIT_T1_EESF_NSC_IKS6_SE_EElS8_S8_SE_T6_,(.L_x_3554 - _ZN2at4cuda17kernelHistogram1DIhhlLi1ELi2ELin1ELNS0_23CUDAHistogramMemoryTypeE1EZNS0_21CUDA_tensor_histogramIhhLb0EEEbNS_6TensorES4_S4_lNS_14AccumulateTypeIT0_Lb1EE4typeES8_NS0_13TensorArgTypeES9_S9_EUllE0_EEvNS0_6detail10TensorInfoIT_T1_EESF_NSC_IKS6_SE_EElS8_S8_SE_T6_)
        .other          _ZN2at4cuda17kernelHistogram1DIhhlLi1ELi2ELin1ELNS0_23CUDAHistogramMemoryTypeE1EZNS0_21CUDA_tensor_histogramIhhLb0EEEbNS_6TensorES4_S4_lNS_14AccumulateTypeIT0_Lb1EE4typeES8_NS0_13TensorArgTypeES9_S9_EUllE0_EEvNS0_6detail10TensorInfoIT_T1_EESF_NSC_IKS6_SE_EElS8_S8_SE_T6_,@"STO_CUDA_ENTRY STV_DEFAULT"
_ZN2at4cuda17kernelHistogram1DIhhlLi1ELi2ELin1ELNS0_23CUDAHistogramMemoryTypeE1EZNS0_21CUDA_tensor_histogramIhhLb0EEEbNS_6TensorES4_S4_lNS_14AccumulateTypeIT0_Lb1EE4typeES8_NS0_13TensorArgTypeES9_S9_EUllE0_EEvNS0_6detail10TensorInfoIT_T1_EESF_NSC_IKS6_SE_EElS8_S8_SE_T6_:
.text._ZN2at4cuda17kernelHistogram1DIhhlLi1ELi2ELin1ELNS0_23CUDAHistogramMemoryTypeE1EZNS0_21CUDA_tensor_histogramIhhLb0EEEbNS_6TensorES4_S4_lNS_14AccumulateTypeIT0_Lb1EE4typeES8_NS0_13TensorArgTypeES9_S9_EUllE0_EEvNS0_6detail10TensorInfoIT_T1_EESF_NSC_IKS6_SE_EElS8_S8_SE_T6_:
        /* <DEDUP_REMOVED lines=20> */
.L_x_843:
        /* <DEDUP_REMOVED lines=9> */
[----:B------:R-:W1:Y:S01]  /*01d0*/  LDG.E.U8 R3, desc[UR10][R4.64] ;  /* 0x0000000a04037981 */ /* 0x000e62000c1e1100 */
[----:B------:R-:W-:Y:S01]  /*01e0*/  IADD3 R0, P0, R0, UR4, RZ ;  /* 0x0000000400007c10 */ /* 0x000fe2000ff1e0ff */
[----:B------:R-:W-:Y:S03]  /*01f0*/  BSSY B0, `(.L_x_837) ;  /* 0x000004e000007945 */ /* 0x000fe60003800000 */
[----:B------:R-:W-:Y:S02]  /*0200*/  IADD3.X R2, RZ, R2, RZ, P0, !PT ;  /* 0x00000002ff027210 */ /* 0x000fe400007fe4ff */
[----:B------:R-:W-:-:S04]  /*0210*/  ISETP.GE.U32.AND P0, PT, R0, UR12, PT ;  /* 0x0000000c00007c0c */ /* 0x000fc8000bf06070 */
[----:B------:R-:W-:Y:S02]  /*0220*/  ISETP.GE.AND.EX P0, PT, R2, UR13, PT, P0 ;  /* 0x0000000d02007c0c */ /* 0x000fe4000bf06300 */
[C---:B-1----:R-:W-:Y:S02]  /*0230*/  ISETP.GE.U32.AND P1, PT, R3.reuse, R6, PT ;  /* 0x000000060300720c */ /* 0x042fe40003f26070 */
[----:B------:R-:W-:Y:S02]  /*0240*/  ISETP.GT.U32.AND P2, PT, R3, UR8, PT ;  /* 0x0000000803007c0c */ /* 0x000fe4000bf44070 */
[----:B------:R-:W-:-:S04]  /*0250*/  ISETP.GE.AND.EX P1, PT, RZ, R7, PT, P1 ;  /* 0x00000007ff00720c */ /* 0x000fc80003f26310 */
[----:B------:R-:W-:-:S13]  /*0260*/  ISETP.GT.OR.EX P1, PT, RZ, UR9, !P1, P2 ;  /* 0x00000009ff007c0c */ /* 0x000fda000cf24720 */
[----:B------:R-:W-:Y:S05]  /*0270*/  @P1 BRA `(.L_x_838) ;  /* 0x0000000400141947 */ /* 0x000fea0003800000 */
[----:B------:R-:W-:Y:S01]  /*0280*/  IADD3 R3, P1, R3, -R6, RZ ;  /* 0x8000000603037210 */ /* 0x000fe20007f3e0ff */
[----:B------:R-:W-:Y:S01]  /*0290*/  ULDC.64 UR8, c[0x0][0x6f0] ;  /* 0x0001bc0000087ab9 */ /* 0x000fe20000000a00 */
[----:B------:R-:W-:Y:S03]  /*02a0*/  BSSY B1, `(.L_x_839) ;  /* 0x0000021000017945 */ /* 0x000fe60003800000 */
[----:B------:R-:W-:Y:S02]  /*02b0*/  IMAD.X R4, RZ, RZ, ~R7, P1 ;  /* 0x000000ffff047224 */ /* 0x000fe400008e0e07 */
        /* <DEDUP_REMOVED lines=11> */
[----:B------:R-:W-:Y:S05]  /*0370*/  CALL.REL.NOINC `($__internal_24_$__cuda_sm20_div_s64) ;  /* 0x00000020006c7944 */ /* 0x000fea0003c00000 */
[----:B------:R-:W-:Y:S05]  /*0380*/  BRA `(.L_x_841) ;  /* 0x0000000000487947 */ /* 0x000fea0003800000 */
.L_x_840:
        /* <DEDUP_REMOVED lines=18> */
.L_x_841:
[----:B------:R-:W-:Y:S05]  /*04b0*/  BSYNC B1 ;  /* 0x0000000000017941 */ /* 0x000fea0003800000 */
.L_x_839:
        /* <DEDUP_REMOVED lines=23> */
.L_x_842:
        /* <DEDUP_REMOVED lines=10> */
.L_x_838:
[----:B------:R-:W-:Y:S05]  /*06d0*/  BSYNC B0 ;  /* 0x0000000000007941 */ /* 0x000fea0003800000 */
.L_x_837:
[----:B------:R-:W-:Y:S05]  /*06e0*/  @!P0 BRA `(.L_x_843) ;  /* 0xfffffff800948947 */ /* 0x000fea000383ffff */
[----:B------:R-:W-:Y:S05]  /*06f0*/  EXIT ;  /* 0x000000000000794d */ /* 0x000fea0003800000 */
.L_x_836:
[----:B------:R-:W-:-:S04]  /*0700*/  LOP3.LUT R3, RZ, R6, RZ, 0x33, !PT ;  /* 0x00000006ff037212 */ /* 0x000fc800078e33ff */
[----:B------:R-:W-:-:S05]  /*0710*/  VIMNMX R3, R3, -0x3, !PT ;  /* 0xfffffffd03037848 */ /* 0x000fca0007fe0100 */
[----:B------:R-:W-:-:S04]  /*0720*/  IMAD.IADD R6, R3, 0x1, R6 ;  /* 0x0000000103067824 */ /* 0x000fc800078e0206 */
[C---:B------:R-:W-:Y:S01]  /*0730*/  VIADD R3, R6.reuse, 0x2 ;  /* 0x0000000206037836 */ /* 0x040fe20000000000 */
[----:B------:R-:W-:-:S04]  /*0740*/  IADD3 R4, R6, 0x1, RZ ;  /* 0x0000000106047810 */ /* 0x000fc80007ffe0ff */
[----:B------:R-:W-:-:S05]  /*0750*/  LOP3.LUT R3, R3, 0x3, RZ, 0xc0, !PT ;  /* 0x0000000303037812 */ /* 0x000fca00078ec0ff */
[----:B------:R-:W-:-:S07]  /*0760*/  IMAD.IADD R5, R6, 0x1, -R3 ;  /* 0x0000000106057824 */ /* 0x000fce00078e0a03 */
.L_x_874:
        /* <DEDUP_REMOVED lines=14> */
.L_x_857:
        /* <DEDUP_REMOVED lines=8> */
[----:B------:R-:W-:Y:S05]  /*08d0*/  CALL.REL.NOINC `($__internal_24_$__cuda_sm20_div_s64) ;  /* 0x0000001c00147944 */ /* 0x000fea0003c00000 */
        /* <DEDUP_REMOVED lines=10> */
.L_x_846:
        /* <DEDUP_REMOVED lines=22> */
.L_x_847:
[----:B------:R-:W-:Y:S05]  /*0ae0*/  BSYNC B1 ;  /* 0x0000000000017941 */ /* 0x000fea0003800000 */
.L_x_845:
        /* <DEDUP_REMOVED lines=16> */
[----:B------:R-:W-:Y:S05]  /*0bf0*/  CALL.REL.NOINC `($__internal_24_$__cuda_sm20_div_s64) ;  /* 0x00000018004c7944 */ /* 0x000fea0003c00000 */
        /* <DEDUP_REMOVED lines=12> */
.L_x_849:
        /* <DEDUP_REMOVED lines=23> */
.L_x_850:
[----:B------:R-:W-:Y:S05]  /*0e30*/  BSYNC B1 ;  /* 0x0000000000017941 */ /* 0x000fea0003800000 */
.L_x_848:
        /* <DEDUP_REMOVED lines=29> */
.L_x_852:
        /* <DEDUP_REMOVED lines=23> */
.L_x_853:
[----:B------:R-:W-:Y:S05]  /*1180*/  BSYNC B1 ;  /* 0x0000000000017941 */ /* 0x000fea0003800000 */
.L_x_851:
        /* <DEDUP_REMOVED lines=20> */
[----:B------:R-:W-:Y:S01]  /*12d0*/  MOV R11, R13 ;  /* 0x0000000d000b7202 */ /* 0x000fe20000000f00 */
[----:B------:R-:W-:Y:S01]  /*12e0*/  IMAD.MOV.U32 R24, RZ, RZ, R22 ;  /* 0x000000ffff187224 */ /* 0x000fe200078e0016 */
[-C--:B------:R-:W-:Y:S02]  /*12f0*/  IADD3.X R19, RZ, ~R23.reuse, RZ, P0, !PT ;  /* 0x80000017ff137210 */ /* 0x080fe400007fe4ff */
[----:B------:R-:W-:Y:S01]  /*1300*/  MOV R25, R23 ;  /* 0x0000001700197202 */ /* 0x000fe20000000f00 */
[----:B------:R-:W-:-:S04]  /*1310*/  IMAD.WIDE.U32 R10, R14, R21, R10 ;  /* 0x000000150e0a7225 */ /* 0x000fc800078e000a */
[----:B------:R-:W-:Y:S01]  /*1320*/  IMAD R19, R19, R14, RZ ;  /* 0x0000000e13137224 */ /* 0x000fe200078e02ff */
[----:B------:R-:W-:-:S03]  /*1330*/  MOV R13, R10 ;  /* 0x0000000a000d7202 */ /* 0x000fc60000000f00 */
[----:B------:R-:W-:-:S04]  /*1340*/  IMAD R15, R15, R21, R19 ;  /* 0x000000150f0f7224 */ /* 0x000fc800078e0213 */
[----:B------:R-:W-:Y:S01]  /*1350*/  IMAD.IADD R15, R11, 0x1, R15 ;  /* 0x000000010b0f7824 */ /* 0x000fe200078e020f */
[----:B------:R-:W-:Y:S06]  /*1360*/  BRA `(.L_x_856) ;  /* 0x0000000000587947 */ /* 0x000fec0003800000 */
.L_x_855:
        /* <DEDUP_REMOVED lines=22> */
.L_x_856:
[----:B------:R-:W-:Y:S05]  /*14d0*/  BSYNC B1 ;  /* 0x0000000000017941 */ /* 0x000fea0003800000 */
.L_x_854:
        /* <DEDUP_REMOVED lines=11> */
.L_x_844:
        /* <DEDUP_REMOVED lines=12> */
[----:B------:R-:W-:Y:S05]  /*1650*/  CALL.REL.NOINC `($__internal_24_$__cuda_sm20_div_s64) ;  /* 0x0000000c00b47944 */ /* 0x000fea0003c00000 */
        /* <DEDUP_REMOVED lines=10> */
.L_x_860:
        /* <DEDUP_REMOVED lines=23> */
.L_x_861:
[----:B------:R-:W-:Y:S05]  /*1870*/  BSYNC B0 ;  /* 0x0000000000007941 */ /* 0x000fea0003800000 */
.L_x_859:
        /* <DEDUP_REMOVED lines=27> */
.L_x_863:
        /* <DEDUP_REMOVED lines=23> */
.L_x_864:
[----:B------:R-:W-:Y:S05]  /*1ba0*/  BSYNC B0 ;  /* 0x0000000000007941 */ /* 0x000fea0003800000 */
.L_x_862:
        /* <DEDUP_REMOVED lines=26> */
.L_x_866:
        /* <DEDUP_REMOVED lines=23> */
.L_x_867:
[----:B------:R-:W-:Y:S05]  /*1ec0*/  BSYNC B0 ;  /* 0x0000000000007941 */ /* 0x000fea0003800000 */
.L_x_865:
[----:B------:R-:W0:Y:S01]  /*1ed0*/  LDC.64 R6, c[0x0][R6+0x2c8] ;  /* 0x0000b20006067b82 */ /* 0x000e220000000a00 */
[----:B------:R-:W-:Y:S01]  /*1ee0*/  MOV R13, R9 ;  /* 0x00000009000d7202 */ /* 0x000fe20000000f00 */
[-C--:B0-----:R-:W-:Y:S02]  /*1ef0*/  IMAD R7, R7, R10.reuse, RZ ;  /* 0x0000000a07077224 */ /* 0x081fe400078e02ff */
[----:B------:R-:W-:-:S04]  /*1f00*/  IMAD.WIDE.U32 R12, R6, R10, R12 ;  /* 0x0000000a060c7225 */ /* 0x000fc800078e000c */
[----:B------:R-:W-:-:S04]  /*1f10*/  IMAD R7, R6, R15, R7 ;  /* 0x0000000f06077224 */ /* 0x000fc800078e0207 */
[----:B------:R-:W-:-:S07]  /*1f20*/  IMAD.IADD R9, R13, 0x1, R7 ;  /* 0x000000010d097824 */ /* 0x000fce00078e0207 */
.L_x_858:
[----:B------:R-:W-:Y:S01]  /*1f30*/  MOV R13, R9 ;  /* 0x00000009000d7202 */ /* 0x000fe20000000f00 */
[----:B------:R-:W-:Y:S01]  /*1f40*/  ULDC.64 UR12, c[0x0][0x620] ;  /* 0x00018800000c7ab9 */ /* 0x000fe20000000a00 */
[----:B------:R-:W-:Y:S01]  /*1f50*/  ULDC.64 UR8, c[0x0][0x550] ;  /* 0x0001540000087ab9 */ /* 0x000fe20000000a00 */
[----:B------:R-:W-:Y:S02]  /*1f60*/  IMAD R9, R25, UR12, RZ ;  /* 0x0000000c19097c24 */ /* 0x000fe4000f8e02ff */
[----:B------:R-:W-:-:S04]  /*1f70*/  IMAD.WIDE.U32 R6, R24, UR12, R12 ;  /* 0x0000000c18067c25 */ /* 0x000fc8000f8e000c */
[----:B------:R-:W-:Y:S01]  /*1f80*/  IMAD R9, R24, UR13, R9 ;  /* 0x0000000d18097c24 */ /* 0x000fe2000f8e0209 */
[----:B------:R-:W-:-:S04]  /*1f90*/  IADD3 R6, P0, R6, UR8, RZ ;  /* 0x0000000806067c10 */ /* 0x000fc8000ff1e0ff */
[----:B------:R-:W-:Y:S01]  /*1fa0*/  IADD3.X R7, R7, UR9, R9, P0, !PT ;  /* 0x0000000907077c10 */ /* 0x000fe200087fe409 */
[----:B------:R-:W-:Y:S01]  /*1fb0*/  ULDC.64 UR8, c[0x0][0x700] ;  /* 0x0001c00000087ab9 */ /* 0x000fe20000000a00 */
[----:B------:R-:W0:Y:S04]  /*1fc0*/  LDC.64 R8, c[0x0][0x6f8] ;  /* 0x0001be00ff087b82 */ /* 0x000e280000000a00 */
[----:B------:R-:W0:Y:S01]  /*1fd0*/  LDG.E.U8 R7, desc[UR10][R6.64] ;  /* 0x0000000a06077981 */ /* 0x000e22000c1e1100 */
[----:B------:R-:W-:Y:S01]  /*1fe0*/  BSSY B0, `(.L_x_868) ;  /* 0x000004b000007945 */ /* 0x000fe20003800000 */
[C---:B0-----:R-:W-:Y:S02]  /*1ff0*/  ISETP.GE.U32.AND P0, PT, R7.reuse, R8, PT ;  /* 0x000000080700720c */ /* 0x041fe40003f06070 */
[----:B------:R-:W-:-:S02]  /*2000*/  ISETP.GT.U32.AND P1, PT, R7, UR8, PT ;  /* 0x0000000807007c0c */ /* 0x000fc4000bf24070 */
        /* <DEDUP_REMOVED lines=18> */
[----:B------:R-:W-:Y:S05]  /*2130*/  CALL.REL.NOINC `($__internal_24_$__cuda_sm20_div_s64) ;  /* 0x0000000000fc7944 */ /* 0x000fea0003c00000 */
[----:B------:R-:W-:Y:S05]  /*2140*/  BRA `(.L_x_872) ;  /* 0x0000000000487947 */ /* 0x000fea0003800000 */
.L_x_871:
        /* <DEDUP_REMOVED lines=18> */
.L_x_872:
[----:B------:R-:W-:Y:S05]  /*2270*/  BSYNC B1 ;  /* 0x0000000000017941 */ /* 0x000fea0003800000 */
.L_x_870:
        /* <DEDUP_REMOVED lines=23> */
.L_x_873:
        /* <DEDUP_REMOVED lines=10> */
.L_x_869:
[----:B------:R-:W-:Y:S05]  /*2490*/  BSYNC B0 ;  /* 0x0000000000007941 */ /* 0x000fea0003800000 */
.L_x_868:
        /* <DEDUP_REMOVED lines=9> */
        .weak           $__internal_24_$__cuda_sm20_div_s64
        .type           $__internal_24_$__cuda_sm20_div_s64,@function
        .size           $__internal_24_$__cuda_sm20_div_s64,(.L_x_3554 - $__internal_24_$__cuda_sm20_div_s64)
$__internal_24_$__cuda_sm20_div_s64:
        /* <DEDUP_REMOVED lines=82> */
[----:B------:R-:W-:Y:S06]  /*2a50*/  RET.REL.NODEC R10 `(_ZN2at4cuda17kernelHistogram1DIhhlLi1ELi2ELin1ELNS0_23CUDAHistogramMemoryTypeE1EZNS0_21CUDA_tensor_histogramIhhLb0EEEbNS_6TensorES4_S4_lNS_14AccumulateTypeIT0_Lb1EE4typeES8_NS0_13TensorArgTypeES9_S9_EUllE0_EEvNS0_6detail10TensorInfoIT_T1_EESF_NSC_IKS6_SE_EElS8_S8_SE_T6_) ;  /* 0xffffffd40a687950 */ /* 0x000fec0003c3ffff */
.L_x_875:
        /* <DEDUP_REMOVED lines=10> */
.L_x_3554:


//--------------------- .text._ZN2at4cuda17kernelHistogram1DIhhlLi1ELi2ELin1ELNS0_23CUDAHistogramMemoryTypeE0EZNS0_21CUDA_tensor_histogramIhhLb0EEEbNS_6TensorES4_S4_lNS_14AccumulateTypeIT0_Lb1EE4typeES8_NS0_13TensorArgTypeES9_S9_EUllE0_EEvNS0_6detail10TensorInfoIT_T1_EESF_NSC_IKS6_SE_EElS8_S8_SE_T6_ --------------------------
	.section	.text._ZN2at4cuda17kernelHistogram1DIhhlLi1ELi2ELin1ELNS0_23CUDAHistogramMemoryTypeE0EZNS0_21CUDA_tensor_histogramIhhLb0EEEbNS_6TensorES4_S4_lNS_14AccumulateTypeIT0_Lb1EE4typeES8_NS0_13TensorArgTypeES9_S9_EUllE0_EEvNS0_6detail10TensorInfoIT_T1_EESF_NSC_IKS6_SE_EElS8_S8_SE_T6_,"ax",@progbits
	.align	128
        .global         _ZN2at4cuda17kernelHistogram1DIhhlLi1ELi2ELin1ELNS0_23CUDAHistogramMemoryTypeE0EZNS0_21CUDA_tensor_histogramIhhLb0EEEbNS_6TensorES4_S4_lNS_14AccumulateTypeIT0_Lb1EE4typeES8_NS0_13TensorArgTypeES9_S9_EUllE0_EEvNS0_6detail10TensorInfoIT_T1_EESF_NSC_IKS6_SE_EElS8_S8_SE_T6_
        .type           _ZN2at4cuda17kernelHistogram1DIhhlLi1ELi2ELin1ELNS0_23CUDAHistogramMemoryTypeE0EZNS0_21CUDA_tensor_histogramIhhLb0EEEbNS_6TensorES4_S4_lNS_14AccumulateTypeIT0_Lb1EE4typeES8_NS0_13TensorArgTypeES9_S9_EUllE0_EEvNS0_6detail10TensorInfoIT_T1_EESF_NSC_IKS6_SE_EElS8_S8_SE_T6_,@function
        .size           _ZN2at4cuda17kernelHistogram1DIhhlLi1ELi2ELin1ELNS0_23CUDAHistogramMemoryTypeE0EZNS0_21CUDA_tensor_histogramIhhLb0EEEbNS_6TensorES4_S4_lNS_14AccumulateTypeIT0_Lb1EE4typeES8_NS0_13TensorArgTypeES9_S9_EUllE0_EEvNS0_6detail10TensorInfoIT_T1_EESF_NSC_IKS6_SE_EElS8_S8_SE_T6_,(.L_x_3555 - _ZN2at4cuda17kernelHistogram1DIhhlLi1ELi2ELin1ELNS0_23CUDAHistogramMemoryTypeE0EZNS0_21CUDA_tensor_histogramIhhLb0EEEbNS_6TensorES4_S4_lNS_14AccumulateTypeIT0_Lb1EE4typeES8_NS0_13TensorArgTypeES9_S9_EUllE0_EEvNS0_6detail10TensorInfoIT_T1_EESF_NSC_IKS6_SE_EElS8_S8_SE_T6_)
        .other          _ZN2at4cuda17kernelHistogram1DIhhlLi1ELi2ELin1ELNS0_23CUDAHistogramMemoryTypeE0EZNS0_21CUDA_tensor_histogramIhhLb0EEEbNS_6TensorES4_S4_lNS_14AccumulateTypeIT0_Lb1EE4typeES8_NS0_13TensorArgTypeES9_S9_EUllE0_EEvNS0_6detail10TensorInfoIT_T1_EESF_NSC_IKS6_SE_EElS8_S8_SE_T6_,@"STO_CUDA_ENTRY STV_DEFAULT"
_ZN2at4cuda17kernelHistogram1DIhhlLi1ELi2ELin1ELNS0_23CUDAHistogramMemoryTypeE0EZNS0_21CUDA_tensor_histogramIhhLb0EEEbNS_6TensorES4_S4_lNS_14AccumulateTypeIT0_Lb1EE4typeES8_NS0_13TensorArgTypeES9_S9_EUllE0_EEvNS0_6detail10TensorInfoIT_T1_EESF_NSC_IKS6_SE_EElS8_S8_SE_T6_:
.text._ZN2at4cuda17kernelHistogram1DIhhlLi1ELi2ELin1ELNS0_23CUDAHistogramMemoryTypeE0EZNS0_21CUDA_tensor_histogramIhhLb0EEEbNS_6TensorES4_S4_lNS_14AccumulateTypeIT0_Lb1EE4typeES8_NS0_13TensorArgTypeES9_S9_EUllE0_EEvNS0_6detail10TensorInfoIT_T1_EESF_NSC_IKS6_SE_EElS8_S8_SE_T6_:
        /* <DEDUP_REMOVED lines=13> */
.L_x_878:
[-C--:B------:R-:W-:Y:S02]  /*00d0*/  IADD3 R2, R0, R5.reuse, RZ ;  /* 0x0000000500027210 */ /* 0x080fe40007ffe0ff */
[----:B-1----:R-:W-:-:S03]  /*00e0*/  IADD3 R5, P0, R4, R5, RZ ;  /* 0x0000000504057210 */ /* 0x002fc60007f1e0ff */
[----:B------:R0:W-:Y:S02]  /*00f0*/  STS.U8 [R2], RZ ;  /* 0x000000ff02007388 */ /* 0x0001e40000000000 */
[----:B------:R-:W-:Y:S01]  /*0100*/  IMAD.X R3, RZ, RZ, R3, P0 ;  /* 0x000000ffff037224 */ /* 0x000fe200000e0603 */
[----:B------:R-:W-:-:S04]  /*0110*/  ISETP.GE.U32.AND P0, PT, R5, UR4, PT ;  /* 0x0000000405007c0c */ /* 0x000fc8000bf06070 */
[----:B------:R-:W-:-:S13]  /*0120*/  ISETP.GE.AND.EX P0, PT, R3, UR5, PT, P0 ;  /* 0x0000000503007c0c */ /* 0x000fda000bf06300 */
[----:B0-----:R-:W-:Y:S05]  /*0130*/  @!P0 BRA `(.L_x_878) ;  /* 0xfffffffc00e48947 */ /* 0x001fea000383ffff */
.L_x_877:
[----:B------:R-:W-:Y:S05]  /*0140*/  BSYNC B0 ;  /* 0x0000000000007941 */ /* 0x000fea0003800000 */
.L_x_876:
        /* <DEDUP_REMOVED lines=22> */
.L_x_887:
[----:B0-----:R-:W0:Y:S01]  /*02b0*/  LDC.64 R6, c[0x0][0x550] ;  /* 0x00015400ff067b82 */ /* 0x001e220000000a00 */
[----:B------:R-:W-:Y:S01]  /*02c0*/  ULDC.64 UR4, c[0x0][0x620] ;  /* 0x0001880000047ab9 */ /* 0x000fe20000000a00 */
[----:B------:R-:W-:Y:S01]  /*02d0*/  ULDC.64 UR6, c[0x0][0x708] ;  /* 0x0001c20000067ab9 */ /* 0x000fe20000000a00 */
[----:B------:R-:W-:-:S04]  /*02e0*/  IMAD R8, R2, UR4, RZ ;  /* 0x0000000402087c24 */ /* 0x000fc8000f8e02ff */
[C---:B------:R-:W-:Y:S02]  /*02f0*/  IMAD R5, R3.reuse, UR5, R8 ;  /* 0x0000000503057c24 */ /* 0x040fe4000f8e0208 */
[----:B------:R-:W1:Y:S01]  /*0300*/  LDC.64 R8, c[0x0][0x6f8] ;  /* 0x0001be00ff087b82 */ /* 0x000e620000000a00 */
[----:B0-----:R-:W-:Y:S01]  /*0310*/  IMAD.WIDE.U32 R6, R3, UR4, R6 ;  /* 0x0000000403067c25 */ /* 0x001fe2000f8e0006 */
[----:B------:R-:W-:-:S04]  /*0320*/  ULDC.64 UR4, c[0x0][0x700] ;  /* 0x0001c00000047ab9 */ /* 0x000fc80000000a00 */
[----:B------:R-:W-:-:S05]  /*0330*/  IADD3 R7, R7, R5, RZ ;  /* 0x0000000507077210 */ /* 0x000fca0007ffe0ff */
[----:B------:R-:W1:Y:S01]  /*0340*/  LDG.E.U8 R5, desc[UR8][R6.64] ;  /* 0x0000000806057981 */ /* 0x000e62000c1e1100 */
[----:B------:R-:W-:Y:S01]  /*0350*/  IADD3 R3, P0, R4, R3, RZ ;  /* 0x0000000304037210 */ /* 0x000fe20007f1e0ff */
[----:B------:R-:W-:Y:S04]  /*0360*/  BSSY B0, `(.L_x_881) ;  /* 0x0000048000007945 */ /* 0x000fe80003800000 */
[----:B------:R-:W-:Y:S01]  /*0370*/  IMAD.X R2, RZ, RZ, R2, P0 ;  /* 0x000000ffff027224 */ /* 0x000fe200000e0602 */
        /* <DEDUP_REMOVED lines=22> */
[----:B------:R-:W-:Y:S05]  /*04e0*/  CALL.REL.NOINC `($__internal_25_$__cuda_sm20_div_s64) ;  /* 0x0000002000fc7944 */ /* 0x000fea0003c00000 */
[----:B------:R-:W-:Y:S05]  /*04f0*/  BRA `(.L_x_885) ;  /* 0x0000000000487947 */ /* 0x000fea0003800000 */
.L_x_884:
        /* <DEDUP_REMOVED lines=18> */
.L_x_885:
[----:B------:R-:W-:Y:S05]  /*0620*/  BSYNC B1 ;  /* 0x0000000000017941 */ /* 0x000fea0003800000 */
.L_x_883:
        /* <DEDUP_REMOVED lines=17> */
.L_x_886:
        /* <DEDUP_REMOVED lines=10> */
.L_x_882:
[----:B------:R-:W-:Y:S05]  /*07e0*/  BSYNC B0 ;  /* 0x0000000000007941 */ /* 0x000fea0003800000 */
.L_x_881:
[----:B------:R-:W-:Y:S05]  /*07f0*/  @!P0 BRA `(.L_x_887) ;  /* 0xfffffff800ac8947 */ /* 0x000fea000383ffff */
[----:B------:R-:W-:Y:S05]  /*0800*/  BRA `(.L_x_879) ;  /* 0x0000001c007c7947 */ /* 0x000fea0003800000 */
.L_x_880:
        /* <DEDUP_REMOVED lines=9> */
.L_x_918:
        /* <DEDUP_REMOVED lines=13> */
.L_x_901:
        /* <DEDUP_REMOVED lines=10> */
[----:B------:R-:W-:Y:S05]  /*0a10*/  CALL.REL.NOINC `($__internal_25_$__cuda_sm20_div_s64) ;  /* 0x0000001c00b07944 */ /* 0x000fea0003c00000 */
        /* <DEDUP_REMOVED lines=10> */
.L_x_890:
        /* <DEDUP_REMOVED lines=22> */
.L_x_891:
[----:B------:R-:W-:Y:S05]  /*0c20*/  BSYNC B1 ;  /* 0x0000000000017941 */ /* 0x000fea0003800000 */
.L_x_889:
        /* <DEDUP_REMOVED lines=15> */
[----:B------:R-:W-:Y:S05]  /*0d20*/  CALL.REL.NOINC `($__internal_25_$__cuda_sm20_div_s64) ;  /* 0x0000001800ec7944 */ /* 0x000fea0003c00000 */
        /* <DEDUP_REMOVED lines=11> */
.L_x_893:
        /* <DEDUP_REMOVED lines=22> */
.L_x_894:
[----:B------:R-:W-:Y:S05]  /*0f40*/  BSYNC B1 ;  /* 0x0000000000017941 */ /* 0x000fea0003800000 */
.L_x_892:
        /* <DEDUP_REMOVED lines=29> */
.L_x_896:
        /* <DEDUP_REMOVED lines=22> */
.L_x_897:
[----:B------:R-:W-:Y:S05]  /*1280*/  BSYNC B1 ;  /* 0x0000000000017941 */ /* 0x000fea0003800000 */
.L_x_895:
        /* <DEDUP_REMOVED lines=28> */
.L_x_899:
        /* <DEDUP_REMOVED lines=23> */
.L_x_900:
[----:B------:R-:W-:Y:S05]  /*15c0*/  BSYNC B1 ;  /* 0x0000000000017941 */ /* 0x000fea0003800000 */
.L_x_898:
        /* <DEDUP_REMOVED lines=13> */
.L_x_888:
        /* <DEDUP_REMOVED lines=14> */
[----:B------:R-:W-:Y:S05]  /*1780*/  CALL.REL.NOINC `($__internal_25_$__cuda_sm20_div_s64) ;  /* 0x0000001000547944 */ /* 0x000fea0003c00000 */
        /* <DEDUP_REMOVED lines=9> */
.L_x_904:
        /* <DEDUP_REMOVED lines=23> */
.L_x_905:
[----:B------:R-:W-:Y:S05]  /*1990*/  BSYNC B0 ;  /* 0x0000000000007941 */ /* 0x000fea0003800000 */
.L_x_903:
        /* <DEDUP_REMOVED lines=27> */
.L_x_907:
        /* <DEDUP_REMOVED lines=23> */
.L_x_908:
[----:B------:R-:W-:Y:S05]  /*1cc0*/  BSYNC B0 ;  /* 0x0000000000007941 */ /* 0x000fea0003800000 */
.L_x_906:
        /* <DEDUP_REMOVED lines=27> */
.L_x_910:
        /* <DEDUP_REMOVED lines=23> */
.L_x_911:
[----:B------:R-:W-:Y:S05]  /*1ff0*/  BSYNC B0 ;  /* 0x0000000000007941 */ /* 0x000fea0003800000 */
.L_x_909:
[----:B------:R-:W0:Y:S02]  /*2000*/  LDC.64 R2, c[0x0][R3+0x2c8] ;  /* 0x0000b20003027b82 */ /* 0x000e240000000a00 */
[-C--:B0-----:R-:W-:Y:S02]  /*2010*/  IMAD R0, R3, R24.reuse, RZ ;  /* 0x0000001803007224 */ /* 0x081fe400078e02ff */
[----:B------:R-:W-:-:S04]  /*2020*/  IMAD.WIDE.U32 R18, R2, R24, R18 ;  /* 0x0000001802127225 */ /* 0x000fc800078e0012 */
[----:B------:R-:W-:-:S05]  /*2030*/  IMAD R9, R2, R9, R0 ;  /* 0x0000000902097224 */ /* 0x000fca00078e0200 */
[----:B------:R-:W-:-:S07]  /*2040*/  IADD3 R19, R19, R9, RZ ;  /* 0x0000000913137210 */ /* 0x000fce0007ffe0ff */
.L_x_902:
        /* <DEDUP_REMOVED lines=9> */
[----:B------:R-:W0:Y:S01]  /*20e0*/  LDG.E.U8 R3, desc[UR8][R2.64] ;  /* 0x0000000802037981 */ /* 0x000e22000c1e1100 */
[----:B------:R-:W-:Y:S01]  /*20f0*/  BSSY B0, `(.L_x_912) ;  /* 0x0000048000007945 */ /* 0x000fe20003800000 */
[C---:B0-----:R-:W-:Y:S02]  /*2100*/  ISETP.GE.U32.AND P0, PT, R3.reuse, R16, PT ;  /* 0x000000100300720c */ /* 0x041fe40003f06070 */
        /* <DEDUP_REMOVED lines=21> */
.L_x_915:
        /* <DEDUP_REMOVED lines=18> */
.L_x_916:
[----:B------:R-:W-:Y:S05]  /*2380*/  BSYNC B1 ;  /* 0x0000000000017941 */ /* 0x000fea0003800000 */
.L_x_914:
        /* <DEDUP_REMOVED lines=20> */
.L_x_917:
        /* <DEDUP_REMOVED lines=10> */
.L_x_913:
[----:B------:R-:W-:Y:S05]  /*2570*/  BSYNC B0 ;  /* 0x0000000000007941 */ /* 0x000fea0003800000 */
.L_x_912:
        /* <DEDUP_REMOVED lines=8> */
.L_x_879:
        /* <DEDUP_REMOVED lines=10> */
.L_x_921:
        /* <DEDUP_REMOVED lines=23> */
.L_x_920:
        /* <DEDUP_REMOVED lines=11> */
.L_x_919:
[----:B------:R-:W-:Y:S05]  /*28c0*/  @!P0 BRA `(.L_x_921) ;  /* 0xfffffffc00748947 */ /* 0x000fea000383ffff */
[----:B------:R-:W-:Y:S05]  /*28d0*/  EXIT ;  /* 0x000000000000794d */ /* 0x000fea0003800000 */
        .weak           $__internal_25_$__cuda_sm20_div_s64
        .type           $__internal_25_$__cuda_sm20_div_s64,@function
        .size           $__internal_25_$__cuda_sm20_div_s64,(.L_x_3555 - $__internal_25_$__cuda_sm20_div_s64)
$__internal_25_$__cuda_sm20_div_s64:
        /* <DEDUP_REMOVED lines=83> */
[----:B------:R-:W-:Y:S06]  /*2e10*/  RET.REL.NODEC R24 `(_ZN2at4cuda17kernelHistogram1DIhhlLi1ELi2ELin1ELNS0_23CUDAHistogramMemoryTypeE0EZNS0_21CUDA_tensor_histogramIhhLb0EEEbNS_6TensorES4_S4_lNS_14AccumulateTypeIT0_Lb1EE4typeES8_NS0_13TensorArgTypeES9_S9_EUllE0_EEvNS0_6detail10TensorInfoIT_T1_EESF_NSC_IKS6_SE_EElS8_S8_SE_T6_) ;  /* 0xffffffd018787950 */ /* 0x000fec0003c3ffff */
.L_x_922:
        /* <DEDUP_REMOVED lines=14> */
.L_x_3555:


//--------------------- .text._ZN2at4cuda17kernelHistogram1DIhhlLi1ELi2ELin1ELNS0_23CUDAHistogramMemoryTypeE1EZNS0_21CUDA_tensor_histogramIhhLb0EEEbNS_6TensorES4_S4_lNS_14AccumulateTypeIT0_Lb1EE4typeES8_NS0_13TensorArgTypeES9_S9_EUllE_EEvNS0_6detail10TensorInfoIT_T1_EESF_NSC_IKS6_SE_EElS8_S8_SE_T6_ --------------------------
	.section	.text._ZN2at4cuda17kernelHistogram1DIhhlLi1ELi2ELin1ELNS0_23CUDAHistogramMemoryTypeE1EZNS0_21CUDA_tensor_histogramIhhLb0EEEbNS_6TensorES4_S4_lNS_14AccumulateTypeIT0_Lb1EE4typeES8_NS0_13TensorArgTypeES9_S9_EUllE_EEvNS0_6detail10TensorInfoIT_T1_EESF_NSC_IKS6_SE_EElS8_S8_SE_T6_,"ax",@progbits
	.align	128
        .global         _ZN2at4cuda17kernelHistogram1DIhhlLi1ELi2ELin1ELNS0_23CUDAHistogramMemoryTypeE1EZNS0_21CUDA_tensor_histogramIhhLb0EEEbNS_6TensorES4_S4_lNS_14AccumulateTypeIT0_Lb1EE4typeES8_NS0_13TensorArgTypeES9_S9_EUllE_EEvNS0_6detail10TensorInfoIT_T1_EESF_NSC_IKS6_SE_EElS8_S8_SE_T6_
        .type           _ZN2at4cuda17kernelHistogram1DIhhlLi1ELi2ELin1ELNS0_23CUDAHistogramMemoryTypeE1EZNS0_21CUDA_tensor_histogramIhhLb0EEEbNS_6TensorES4_S4_lNS_14AccumulateTypeIT0_Lb1EE4typeES8_NS0_13TensorArgTypeES9_S9_EUllE_EEvNS0_6detail10TensorInfoIT_T1_EESF_NSC_IKS6_SE_EElS8_S8_SE_T6_,@function
        .size           _ZN2at4cuda17kernelHistogram1DIhhlLi1ELi2ELin1ELNS0_23CUDAHistogramMemoryTypeE1EZNS0_21CUDA_tensor_histogramIhhLb0EEEbNS_6TensorES4_S4_lNS_14AccumulateTypeIT0_Lb1EE4typeES8_NS0_13TensorArgTypeES9_S9_EUllE_EEvNS0_6detail10TensorInfoIT_T1_EESF_NSC_IKS6_SE_EElS8_S8_SE_T6_,(.L_x_3556 - _ZN2at4cuda17kernelHistogram1DIhhlLi1ELi2ELin1ELNS0_23CUDAHistogramMemoryTypeE1EZNS0_21CUDA_tensor_histogramIhhLb0EEEbNS_6TensorES4_S4_lNS_14AccumulateTypeIT0_Lb1EE4typeES8_NS0_13TensorArgTypeES9_S9_EUllE_EEvNS0_6detail10TensorInfoIT_T1_EESF_NSC_IKS6_SE_EElS8_S8_SE_T6_)
        .other          _ZN2at4cuda17kernelHistogram1DIhhlLi1ELi2ELin1ELNS0_23CUDAHistogramMemoryTypeE1EZNS0_21CUDA_tensor_histogramIhhLb0EEEbNS_6TensorES4_S4_lNS_14AccumulateTypeIT0_Lb1EE4typeES8_NS0_13TensorArgTypeES9_S9_EUllE_EEvNS0_6detail10TensorInfoIT_T1_EESF_NSC_IKS6_SE_EElS8_S8_SE_T6_,@"STO_CUDA_ENTRY STV_DEFAULT"
_ZN2at4cuda17kernelHistogram1DIhhlLi1ELi2ELin1ELNS0_23CUDAHistogramMemoryTypeE1EZNS0_21CUDA_tensor_histogramIhhLb0EEEbNS_6TensorES4_S4_lNS_14AccumulateTypeIT0_Lb1EE4typeES8_NS0_13TensorArgTypeES9_S9_EUllE_EEvNS0_6detail10TensorInfoIT_T1_EESF_NSC_IKS6_SE_EElS8_S8_SE_T6_:
.text._ZN2at4cuda17kernelHistogram1DIhhlLi1ELi2ELin1ELNS0_23CUDAHistogramMemoryTypeE1EZNS0_21CUDA_tensor_histogramIhhLb0EEEbNS_6TensorES4_S4_lNS_14AccumulateTypeIT0_Lb1EE4typeES8_NS0_13TensorArgTypeES9_S9_EUllE_EEvNS0_6detail10TensorInfoIT_T1_EESF_NSC_IKS6_SE_EElS8_S8_SE_T6_:
        /* <DEDUP_REMOVED lines=20> */
.L_x_930:
        /* <DEDUP_REMOVED lines=8> */
[----:B------:R-:W1:Y:S01]  /*01c0*/  LDG.E.U8 R3, desc[UR10][R4.64] ;  /* 0x0000000a04037981 */ /* 0x000e62000c1e1100 */
[----:B------:R-:W-:Y:S01]  /*01d0*/  BSSY B0, `(.L_x_924) ;  /* 0x0000052000007945 */ /* 0x000fe20003800000 */
[C---:B-1----:R-:W-:Y:S02]  /*01e0*/  ISETP.GE.U32.AND P0, PT, R3.reuse, R6, PT ;  /* 0x000000060300720c */ /* 0x042fe40003f06070 */
[----:B------:R-:W-:Y:S02]  /*01f0*/  ISETP.GT.U32.AND P1, PT, R3, UR8, PT ;  /* 0x0000000803007c0c */ /* 0x000fe4000bf24070 */
[----:B------:R-:W-:-:S04]  /*0200*/  ISETP.GE.AND.EX P0, PT, RZ, R7, PT, P0 ;  /* 0x00000007ff00720c */ /* 0x000fc80003f06300 */
[----:B------:R-:W-:-:S13]  /*0210*/  ISETP.GT.OR.EX P0, PT, RZ, UR9, !P0, P1 ;  /* 0x00000009ff007c0c */ /* 0x000fda000c704710 */
[----:B------:R-:W-:Y:S05]  /*0220*/  @P0 BRA `(.L_x_925) ;  /* 0x0000000400300947 */ /* 0x000fea0003800000 */
[----:B------:R-:W-:Y:S01]  /*0230*/  IADD3 R3, P0, R3, -R6, RZ ;  /* 0x8000000603037210 */ /* 0x000fe20007f1e0ff */
[----:B------:R-:W-:Y:S01]  /*0240*/  ULDC.64 UR8, c[0x0][0x6f0] ;  /* 0x0001bc0000087ab9 */ /* 0x000fe20000000a00 */
[----:B------:R-:W-:Y:S02]  /*0250*/  BSSY B1, `(.L_x_926) ;  /* 0x0000021000017945 */ /* 0x000fe40003800000 */
[----:B------:R-:W-:Y:S01]  /*0260*/  IADD3.X R4, RZ, ~R7, RZ, P0, !PT ;  /* 0x80000007ff047210 */ /* 0x000fe200007fe4ff */
        /* <DEDUP_REMOVED lines=11> */
[----:B------:R-:W-:Y:S05]  /*0320*/  CALL.REL.NOINC `($__internal_26_$__cuda_sm20_div_s64) ;  /* 0x0000002000bc7944 */ /* 0x000fea0003c00000 */
[----:B------:R-:W-:Y:S05]  /*0330*/  BRA `(.L_x_928) ;  /* 0x0000000000487947 */ /* 0x000fea0003800000 */
.L_x_927:
        /* <DEDUP_REMOVED lines=18> */
.L_x_928:
[----:B------:R-:W-:Y:S05]  /*0460*/  BSYNC B1 ;  /* 0x0000000000017941 */ /* 0x000fea0003800000 */
.L_x_926:
        /* <DEDUP_REMOVED lines=30> */
.L_x_929:
        /* <DEDUP_REMOVED lines=10> */
.L_x_925:
[----:B------:R-:W-:Y:S05]  /*06f0*/  BSYNC B0 ;  /* 0x0000000000007941 */ /* 0x000fea0003800000 */
.L_x_924:
[----:B------:R-:W-:Y:S01]  /*0700*/  IADD3 R2, P0, R2, UR4, RZ ;  /* 0x0000000402027c10 */ /* 0x000fe2000ff1e0ff */
[----:B------:R-:W-:-:S04]  /*0710*/  ULDC.64 UR8, c[0x0][0x708] ;  /* 0x0001c20000087ab9 */ /* 0x000fc80000000a00 */
[----:B------:R-:W-:Y:S01]  /*0720*/  IMAD.X R0, RZ, RZ, R0, P0 ;  /* 0x000000ffff007224 */ /* 0x000fe200000e0600 */
[----:B------:R-:W-:-:S04]  /*0730*/  ISETP.GE.U32.AND P0, PT, R2, UR8, PT ;  /* 0x0000000802007c0c */ /* 0x000fc8000bf06070 */
[----:B------:R-:W-:-:S13]  /*0740*/  ISETP.GE.AND.EX P0, PT, R0, UR9, PT, P0 ;  /* 0x0000000900007c0c */ /* 0x000fda000bf06300 */
[----:B------:R-:W-:Y:S05]  /*0750*/  @!P0 BRA `(.L_x_930) ;  /* 0xfffffff800788947 */ /* 0x000fea000383ffff */
[----:B------:R-:W-:Y:S05]  /*0760*/  EXIT ;  /* 0x000000000000794d */ /* 0x000fea0003800000 */
.L_x_923:
        /* <DEDUP_REMOVED lines=8> */
.L_x_961:
        /* <DEDUP_REMOVED lines=14> */
.L_x_944:
        /* <DEDUP_REMOVED lines=8> */
[----:B------:R-:W-:Y:S05]  /*0950*/  CALL.REL.NOINC `($__internal_26_$__cuda_sm20_div_s64) ;  /* 0x0000001c00307944 */ /* 0x000fea0003c00000 */
        /* <DEDUP_REMOVED lines=10> */
.L_x_933:
        /* <DEDUP_REMOVED lines=22> */
.L_x_934:
[----:B------:R-:W-:Y:S05]  /*0b60*/  BSYNC B1 ;  /* 0x0000000000017941 */ /* 0x000fea0003800000 */
.L_x_932:
        /* <DEDUP_REMOVED lines=16> */
[----:B------:R-:W-:Y:S05]  /*0c70*/  CALL.REL.NOINC `($__internal_26_$__cuda_sm20_div_s64) ;  /* 0x0000001800687944 */ /* 0x000fea0003c00000 */
        /* <DEDUP_REMOVED lines=12> */
.L_x_936:
        /* <DEDUP_REMOVED lines=23> */
.L_x_937:
[----:B------:R-:W-:Y:S05]  /*0eb0*/  BSYNC B1 ;  /* 0x0000000000017941 */ /* 0x000fea0003800000 */
.L_x_935:
        /* <DEDUP_REMOVED lines=25> */
[----:B------:R-:W-:Y:S01]  /*1050*/  MOV R13, R23 ;  /* 0x00000017000d7202 */ /* 0x000fe20000000f00 */
[----:B------:R-:W-:-:S03]  /*1060*/  IMAD.MOV.U32 R21, RZ, RZ, R10 ;  /* 0x000000ffff157224 */ /* 0x000fc600078e000a */
[----:B------:R-:W-:Y:S01]  /*1070*/  IADD3 R19, R11, R19, RZ ;  /* 0x000000130b137210 */ /* 0x000fe20007ffe0ff */
[----:B------:R-:W-:Y:S06]  /*1080*/  BRA `(.L_x_940) ;  /* 0x00000000005c7947 */ /* 0x000fec0003800000 */
.L_x_939:
        /* <DEDUP_REMOVED lines=23> */
.L_x_940:
[----:B------:R-:W-:Y:S05]  /*1200*/  BSYNC B1 ;  /* 0x0000000000017941 */ /* 0x000fea0003800000 */
.L_x_938:
        /* <DEDUP_REMOVED lines=17> */
[----:B------:R-:W-:Y:S05]  /*1320*/  CALL.REL.NOINC `($__internal_26_$__cuda_sm20_div_s64) ;  /* 0x0000001000bc7944 */ /* 0x000fea0003c00000 */
        /* <DEDUP_REMOVED lines=12> */
.L_x_942:
        /* <DEDUP_REMOVED lines=22> */
.L_x_943:
[----:B------:R-:W-:Y:S05]  /*1550*/  BSYNC B1 ;  /* 0x0000000000017941 */ /* 0x000fea0003800000 */
.L_x_941:
        /* <DEDUP_REMOVED lines=11> */
.L_x_931:
        /* <DEDUP_REMOVED lines=12> */
[----:B------:R-:W-:Y:S05]  /*16d0*/  CALL.REL.NOINC `($__internal_26_$__cuda_sm20_div_s64) ;  /* 0x0000000c00d07944 */ /* 0x000fea0003c00000 */
        /* <DEDUP_REMOVED lines=10> */
.L_x_947:
        /* <DEDUP_REMOVED lines=23> */
.L_x_948:
[----:B------:R-:W-:Y:S05]  /*18f0*/  BSYNC B0 ;  /* 0x0000000000007941 */ /* 0x000fea0003800000 */
.L_x_946:
        /* <DEDUP_REMOVED lines=27> */
.L_x_950:
        /* <DEDUP_REMOVED lines=23> */
.L_x_951:
[----:B------:R-:W-:Y:S05]  /*1c20*/  BSYNC B0 ;  /* 0x0000000000007941 */ /* 0x000fea0003800000 */
.L_x_949:
        /* <DEDUP_REMOVED lines=26> */
.L_x_953:
        /* <DEDUP_REMOVED lines=23> */
.L_x_954:
[----:B------:R-:W-:Y:S05]  /*1f40*/  BSYNC B0 ;  /* 0x0000000000007941 */ /* 0x000fea0003800000 */
.L_x_952:
[----:B------:R-:W0:Y:S01]  /*1f50*/  LDC.64 R6, c[0x0][R6+0x2c8] ;  /* 0x0000b20006067b82 */ /* 0x000e220000000a00 */
[----:B------:R-:W-:Y:S02]  /*1f60*/  IMAD.MOV.U32 R13, RZ, RZ, R9 ;  /* 0x000000ffff0d7224 */ /* 0x000fe400078e0009 */
[-C--:B0-----:R-:W-:Y:S02]  /*1f70*/  IMAD R7, R7, R10.reuse, RZ ;  /* 0x0000000a07077224 */ /* 0x081fe400078e02ff */
[----:B------:R-:W-:-:S04]  /*1f80*/  IMAD.WIDE.U32 R12, R6, R10, R12 ;  /* 0x0000000a060c7225 */ /* 0x000fc800078e000c */
[----:B------:R-:W-:-:S05]  /*1f90*/  IMAD R7, R6, R15, R7 ;  /* 0x0000000f06077224 */ /* 0x000fca00078e0207 */
[----:B------:R-:W-:-:S07]  /*1fa0*/  IADD3 R9, R13, R7, RZ ;  /* 0x000000070d097210 */ /* 0x000fce0007ffe0ff */
.L_x_945:
[----:B------:R-:W-:Y:S01]  /*1fb0*/  IMAD.MOV.U32 R13, RZ, RZ, R9 ;  /* 0x000000ffff0d7224 */ /* 0x000fe200078e0009 */
        /* <DEDUP_REMOVED lines=31> */
[----:B------:R-:W-:Y:S05]  /*21b0*/  CALL.REL.NOINC `($__internal_26_$__cuda_sm20_div_s64) ;  /* 0x0000000400187944 */ /* 0x000fea0003c00000 */
[----:B------:R-:W-:Y:S05]  /*21c0*/  BRA `(.L_x_959) ;  /* 0x0000000000487947 */ /* 0x000fea0003800000 */
.L_x_958:
        /* <DEDUP_REMOVED lines=18> */
.L_x_959:
[----:B------:R-:W-:Y:S05]  /*22f0*/  BSYNC B1 ;  /* 0x0000000000017941 */ /* 0x000fea0003800000 */
.L_x_957:
        /* <DEDUP_REMOVED lines=30> */
.L_x_960:
        /* <DEDUP_REMOVED lines=10> */
.L_x_956:
[----:B------:R-:W-:Y:S05]  /*2580*/  BSYNC B0 ;  /* 0x0000000000007941 */ /* 0x000fea0003800000 */
.L_x_955:
        /* <DEDUP_REMOVED lines=9> */
        .weak           $__internal_26_$__cuda_sm20_div_s64
        .type           $__internal_26_$__cuda_sm20_div_s64,@function
        .size           $__internal_26_$__cuda_sm20_div_s64,(.L_x_3556 - $__internal_26_$__cuda_sm20_div_s64)
$__internal_26_$__cuda_sm20_div_s64:
        /* <DEDUP_REMOVED lines=82> */
[----:B------:R-:W-:Y:S06]  /*2b40*/  RET.REL.NODEC R10 `(_ZN2at4cuda17kernelHistogram1DIhhlLi1ELi2ELin1ELNS0_23CUDAHistogramMemoryTypeE1EZNS0_21CUDA_tensor_histogramIhhLb0EEEbNS_6TensorES4_S4_lNS_14AccumulateTypeIT0_Lb1EE4typeES8_NS0_13TensorArgTypeES9_S9_EUllE_EEvNS0_6detail10TensorInfoIT_T1_EESF_NSC_IKS6_SE_EElS8_S8_SE_T6_) ;  /* 0xffffffd40a2c7950 */ /* 0x000fec0003c3ffff */
.L_x_962:
        /* <DEDUP_REMOVED lines=11> */
.L_x_3556:


//--------------------- .text._ZN2at4cuda17kernelHistogram1DIhhlLi1ELi2ELin1ELNS0_23CUDAHistogramMemoryTypeE0EZNS0_21CUDA_tensor_histogramIhhLb0EEEbNS_6TensorES4_S4_lNS_14AccumulateTypeIT0_Lb1EE4typeES8_NS0_13TensorArgTypeES9_S9_EUllE_EEvNS0_6detail10TensorInfoIT_T1_EESF_NSC_IKS6_SE_EElS8_S8_SE_T6_ --------------------------
	.section	.text._ZN2at4cuda17kernelHistogram1DIhhlLi1ELi2ELin1ELNS0_23CUDAHistogramMemoryTypeE0EZNS0_21CUDA_tensor_histogramIhhLb0EEEbNS_6TensorES4_S4_lNS_14AccumulateTypeIT0_Lb1EE4typeES8_NS0_13TensorArgTypeES9_S9_EUllE_EEvNS0_6detail10TensorInfoIT_T1_EESF_NSC_IKS6_SE_EElS8_S8_SE_T6_,"ax",@progbits
	.align	128
        .global         _ZN2at4cuda17kernelHistogram1DIhhlLi1ELi2ELin1ELNS0_23CUDAHistogramMemoryTypeE0EZNS0_21CUDA_tensor_histogramIhhLb0EEEbNS_6TensorES4_S4_lNS_14AccumulateTypeIT0_Lb1EE4typeES8_NS0_13TensorArgTypeES9_S9_EUllE_EEvNS0_6detail10TensorInfoIT_T1_EESF_NSC_IKS6_SE_EElS8_S8_SE_T6_
        .type           _ZN2at4cuda17kernelHistogram1DIhhlLi1ELi2ELin1ELNS0_23CUDAHistogramMemoryTypeE0EZNS0_21CUDA_tensor_histogramIhhLb0EEEbNS_6TensorES4_S4_lNS_14AccumulateTypeIT0_Lb1EE4typeES8_NS0_13TensorArgTypeES9_S9_EUllE_EEvNS0_6detail10TensorInfoIT_T1_EESF_NSC_IKS6_SE_EElS8_S8_SE_T6_,@function
        .size           _ZN2at4cuda17kernelHistogram1DIhhlLi1ELi2ELin1ELNS0_23CUDAHistogramMemoryTypeE0EZNS0_21CUDA_tensor_histogramIhhLb0EEEbNS_6TensorES4_S4_lNS_14AccumulateTypeIT0_Lb1EE4typeES8_NS0_13TensorArgTypeES9_S9_EUllE_EEvNS0_6detail10TensorInfoIT_T1_EESF_NSC_IKS6_SE_EElS8_S8_SE_T6_,(.L_x_3557 - _ZN2at4cuda17kernelHistogram1DIhhlLi1ELi2ELin1ELNS0_23CUDAHistogramMemoryTypeE0EZNS0_21CUDA_tensor_histogramIhhLb0EEEbNS_6TensorES4_S4_lNS_14AccumulateTypeIT0_Lb1EE4typeES8_NS0_13TensorArgTypeES9_S9_EUllE_EEvNS0_6detail10TensorInfoIT_T1_EESF_NSC_IKS6_SE_EElS8_S8_SE_T6_)
        .other          _ZN2at4cuda17kernelHistogram1DIhhlLi1ELi2ELin1ELNS0_23CUDAHistogramMemoryTypeE0EZNS0_21CUDA_tensor_histogramIhhLb0EEEbNS_6TensorES4_S4_lNS_14AccumulateTypeIT0_Lb1EE4typeES8_NS0_13TensorArgTypeES9_S9_EUllE_EEvNS0_6detail10TensorInfoIT_T1_EESF_NSC_IKS6_SE_EElS8_S8_SE_T6_,@"STO_CUDA_ENTRY STV_DEFAULT"
_ZN2at4cuda17kernelHistogram1DIhhlLi1ELi2ELin1ELNS0_23CUDAHistogramMemoryTypeE0EZNS0_21CUDA_tensor_histogramIhhLb0EEEbNS_6TensorES4_S4_lNS_14AccumulateTypeIT0_Lb1EE4typeES8_NS0_13TensorArgTypeES9_S9_EUllE_EEvNS0_6detail10TensorInfoIT_T1_EESF_NSC_IKS6_SE_EElS8_S8_SE_T6_:
.text._ZN2at4cuda17kernelHistogram1DIhhlLi1ELi2ELin1ELNS0_23CUDAHistogramMemoryTypeE0EZNS0_21CUDA_tensor_histogramIhhLb0EEEbNS_6TensorES4_S4_lNS_14AccumulateTypeIT0_Lb1EE4typeES8_NS0_13TensorArgTypeES9_S9_EUllE_EEvNS0_6detail10TensorInfoIT_T1_EESF_NSC_IKS6_SE_EElS8_S8_SE_T6_:
        /* <DEDUP_REMOVED lines=13> */
.L_x_965:
[-C--:B------:R-:W-:Y:S02]  /*00d0*/  IADD3 R2, R0, R5.reuse, RZ ;  /* 0x0000000500027210 */ /* 0x080fe40007ffe0ff */
[----:B-1----:R-:W-:-:S03]  /*00e0*/  IADD3 R5, P0, R4, R5, RZ ;  /* 0x0000000504057210 */ /* 0x002fc60007f1e0ff */
[----:B------:R0:W-:Y:S02]  /*00f0*/  STS.U8 [R2], RZ ;  /* 0x000000ff02007388 */ /* 0x0001e40000000000 */
[----:B------:R-:W-:Y:S01]  /*0100*/  IMAD.X R3, RZ, RZ, R3, P0 ;  /* 0x000000ffff037224 */ /* 0x000fe200000e0603 */
[----:B------:R-:W-:-:S04]  /*0110*/  ISETP.GE.U32.AND P0, PT, R5, UR4, PT ;  /* 0x0000000405007c0c */ /* 0x000fc8000bf06070 */
[----:B------:R-:W-:-:S13]  /*0120*/  ISETP.GE.AND.EX P0, PT, R3, UR5, PT, P0 ;  /* 0x0000000503007c0c */ /* 0x000fda000bf06300 */
[----:B0-----:R-:W-:Y:S05]  /*0130*/  @!P0 BRA `(.L_x_965) ;  /* 0xfffffffc00e48947 */ /* 0x001fea000383ffff */
.L_x_964:
[----:B------:R-:W-:Y:S05]  /*0140*/  BSYNC B0 ;  /* 0x0000000000007941 */ /* 0x000fea0003800000 */
.L_x_963:
        /* <DEDUP_REMOVED lines=22> */
.L_x_974:
[----:B------:R-:W0:Y:S01]  /*02b0*/  LDC.64 R6, c[0x0][0x550] ;  /* 0x00015400ff067b82 */ /* 0x000e220000000a00 */
[----:B------:R-:W-:Y:S02]  /*02c0*/  ULDC.64 UR4, c[0x0][0x620] ;  /* 0x0001880000047ab9 */ /* 0x000fe40000000a00 */
[----:B------:R-:W-:-:S04]  /*02d0*/  IMAD R8, R2, UR4, RZ ;  /* 0x0000000402087c24 */ /* 0x000fc8000f8e02ff */
[C---:B------:R-:W-:Y:S02]  /*02e0*/  IMAD R5, R3.reuse, UR5, R8 ;  /* 0x0000000503057c24 */ /* 0x040fe4000f8e0208 */
[----:B-1----:R-:W1:Y:S01]  /*02f0*/  LDC.64 R8, c[0x0][0x6f8] ;  /* 0x0001be00ff087b82 */ /* 0x002e620000000a00 */
[----:B0-----:R-:W-:Y:S01]  /*0300*/  IMAD.WIDE.U32 R6, R3, UR4, R6 ;  /* 0x0000000403067c25 */ /* 0x001fe2000f8e0006 */
[----:B------:R-:W-:-:S04]  /*0310*/  ULDC.64 UR4, c[0x0][0x700] ;  /* 0x0001c00000047ab9 */ /* 0x000fc80000000a00 */
[----:B------:R-:W-:-:S05]  /*0320*/  IADD3 R7, R7, R5, RZ ;  /* 0x0000000507077210 */ /* 0x000fca0007ffe0ff */
        /* <DEDUP_REMOVED lines=22> */
[----:B------:R-:W-:Y:S05]  /*0490*/  CALL.REL.NOINC `($__internal_27_$__cuda_sm20_div_s64) ;  /* 0x00000024003c7944 */ /* 0x000fea0003c00000 */
[----:B------:R-:W-:Y:S05]  /*04a0*/  BRA `(.L_x_972) ;  /* 0x0000000000487947 */ /* 0x000fea0003800000 */
.L_x_971:
        /* <DEDUP_REMOVED lines=18> */
.L_x_972:
[----:B------:R-:W-:Y:S05]  /*05d0*/  BSYNC B1 ;  /* 0x0000000000017941 */ /* 0x000fea0003800000 */
.L_x_970:
        /* <DEDUP_REMOVED lines=25> */
.L_x_973:
        /* <DEDUP_REMOVED lines=10> */
.L_x_969:
[----:B------:R-:W-:Y:S05]  /*0810*/  BSYNC B0 ;  /* 0x0000000000007941 */ /* 0x000fea0003800000 */
.L_x_968:
[----:B------:R-:W-:Y:S01]  /*0820*/  IADD3 R3, P0, R4, R3, RZ ;  /* 0x0000000304037210 */ /* 0x000fe20007f1e0ff */
[----:B------:R-:W-:-:S03]  /*0830*/  ULDC.64 UR4, c[0x0][0x708] ;  /* 0x0001c20000047ab9 */ /* 0x000fc60000000a00 */
[----:B------:R-:W-:Y:S02]  /*0840*/  IADD3.X R2, RZ, R2, RZ, P0, !PT ;  /* 0x00000002ff027210 */ /* 0x000fe400007fe4ff */
[----:B------:R-:W-:-:S04]  /*0850*/  ISETP.GE.U32.AND P0, PT, R3, UR4, PT ;  /* 0x0000000403007c0c */ /* 0x000fc8000bf06070 */
[----:B------:R-:W-:-:S13]  /*0860*/  ISETP.GE.AND.EX P0, PT, R2, UR5, PT, P0 ;  /* 0x0000000502007c0c */ /* 0x000fda000bf06300 */
[----:B------:R-:W-:Y:S05]  /*0870*/  @!P0 BRA `(.L_x_974) ;  /* 0xfffffff8008c8947 */ /* 0x000fea000383ffff */
[----:B------:R-:W-:Y:S05]  /*0880*/  BRA `(.L_x_966) ;  /* 0x0000001c00887947 */ /* 0x000fea0003800000 */
.L_x_967:
[----:B------:R-:W-:Y:S01]  /*0890*/  LOP3.LUT R0, RZ, R5, RZ, 0x33, !PT ;  /* 0x00000005ff007212 */ /* 0x000fe200078e33ff */
[----:B------:R-:W-:Y:S01]  /*08a0*/  IMAD.MOV.U32 R8, RZ, RZ, R3 ;  /* 0x000000ffff087224 */ /* 0x000fe200078e0003 */
[----:B------:R-:W-:Y:S02]  /*08b0*/  MOV R7, RZ ;  /* 0x000000ff00077202 */ /* 0x000fe40000000f00 */
[----:B------:R-:W-:-:S05]  /*08c0*/  VIMNMX R0, R0, -0x3, !PT ;  /* 0xfffffffd00007848 */ /* 0x000fca0007fe0100 */
[----:B------:R-:W-:-:S04]  /*08d0*/  IMAD.IADD R0, R0, 0x1, R5 ;  /* 0x0000000100007824 */ /* 0x000fc800078e0205 */
[C---:B------:R-:W-:Y:S02]  /*08e0*/  VIADD R6, R0.reuse, 0x1 ;  /* 0x0000000100067836 */ /* 0x040fe40000000000 */
[----:B------:R-:W-:-:S07]  /*08f0*/  VIADD R5, R0, 0x2 ;  /* 0x0000000200057836 */ /* 0x000fce0000000000 */
.L_x_1005:
        /* <DEDUP_REMOVED lines=10> */
.L_x_988:
        /* <DEDUP_REMOVED lines=14> */
[----:B------:R-:W-:Y:S05]  /*0a80*/  CALL.REL.NOINC `($__internal_27_$__cuda_sm20_div_s64) ;  /* 0x0000001c00c07944 */ /* 0x000fea0003c00000 */
        /* <DEDUP_REMOVED lines=10> */
.L_x_977:
        /* <DEDUP_REMOVED lines=22> */
.L_x_978:
[----:B------:R-:W-:Y:S05]  /*0c90*/  BSYNC B1 ;  /* 0x0000000000017941 */ /* 0x000fea0003800000 */
.L_x_976:
        /* <DEDUP_REMOVED lines=27> */
.L_x_980:
        /* <DEDUP_REMOVED lines=22> */
.L_x_981:
[----:B------:R-:W-:Y:S05]  /*0fb0*/  BSYNC B1 ;  /* 0x0000000000017941 */ /* 0x000fea0003800000 */
.L_x_979:
        /* <DEDUP_REMOVED lines=16> */
[----:B------:R-:W-:Y:S05]  /*10c0*/  CALL.REL.NOINC `($__internal_27_$__cuda_sm20_div_s64) ;  /* 0x0000001800307944 */ /* 0x000fea0003c00000 */
        /* <DEDUP_REMOVED lines=12> */
.L_x_983:
        /* <DEDUP_REMOVED lines=22> */
.L_x_984:
[----:B------:R-:W-:Y:S05]  /*12f0*/  BSYNC B1 ;  /* 0x0000000000017941 */ /* 0x000fea0003800000 */
.L_x_982:
        /* <DEDUP_REMOVED lines=28> */
.L_x_986:
        /* <DEDUP_REMOVED lines=23> */
.L_x_987:
[----:B------:R-:W-:Y:S05]  /*1630*/  BSYNC B1 ;  /* 0x0000000000017941 */ /* 0x000fea0003800000 */
.L_x_985:
        /* <DEDUP_REMOVED lines=10> */
.L_x_975:
        /* <DEDUP_REMOVED lines=24> */
.L_x_991:
        /* <DEDUP_REMOVED lines=23> */
.L_x_992:
[----:B------:R-:W-:Y:S05]  /*19d0*/  BSYNC B0 ;  /* 0x0000000000007941 */ /* 0x000fea0003800000 */
.L_x_990:
        /* <DEDUP_REMOVED lines=27> */
.L_x_994:
        /* <DEDUP_REMOVED lines=23> */
.L_x_995:
[----:B------:R-:W-:Y:S05]  /*1d00*/  BSYNC B0 ;  /* 0x0000000000007941 */ /* 0x000fea0003800000 */
.L_x_993:
        /* <DEDUP_REMOVED lines=17> */
[----:B------:R-:W-:Y:S05]  /*1e20*/  CALL.REL.NOINC `($__internal_27_$__cuda_sm20_div_s64) ;  /* 0x0000000800d87944 */ /* 0x000fea0003c00000 */
        /* <DEDUP_REMOVED lines=9> */
.L_x_997:
        /* <DEDUP_REMOVED lines=23> */
.L_x_998:
[----:B------:R-:W-:Y:S05]  /*2030*/  BSYNC B0 ;  /* 0x0000000000007941 */ /* 0x000fea0003800000 */
.L_x_996:
[----:B------:R-:W0:Y:S02]  /*2040*/  LDC.64 R2, c[0x0][R3+0x2c8] ;  /* 0x0000b20003027b82 */ /* 0x000e240000000a00 */
[-C--:B0-----:R-:W-:Y:S02]  /*2050*/  IMAD R0, R3, R24.reuse, RZ ;  /* 0x0000001803007224 */ /* 0x081fe400078e02ff */
[----:B------:R-:W-:-:S04]  /*2060*/  IMAD.WIDE.U32 R18, R2, R24, R18 ;  /* 0x0000001802127225 */ /* 0x000fc800078e0012 */
[----:B------:R-:W-:-:S04]  /*2070*/  IMAD R9, R2, R9, R0 ;  /* 0x0000000902097224 */ /* 0x000fc800078e0200 */
[----:B------:R-:W-:-:S07]  /*2080*/  IMAD.IADD R19, R19, 0x1, R9 ;  /* 0x0000000113137824 */ /* 0x000fce00078e0209 */
.L_x_989:
        /* <DEDUP_REMOVED lines=31> */
[----:B------:R-:W-:Y:S05]  /*2280*/  CALL.REL.NOINC `($__internal_27_$__cuda_sm20_div_s64) ;  /* 0x0000000400c07944 */ /* 0x000fea0003c00000 */
[----:B------:R-:W-:Y:S05]  /*2290*/  BRA `(.L_x_1003) ;  /* 0x0000000000487947 */ /* 0x000fea0003800000 */
.L_x_1002:
        /* <DEDUP_REMOVED lines=18> */
.L_x_1003:
[----:B------:R-:W-:Y:S05]  /*23c0*/  BSYNC B1 ;  /* 0x0000000000017941 */ /* 0x000fea0003800000 */
.L_x_1001:
        /* <DEDUP_REMOVED lines=27> */
.L_x_1004:
        /* <DEDUP_REMOVED lines=10> */
.L_x_1000:
[----:B------:R-:W-:Y:S05]  /*2620*/  BSYNC B0 ;  /* 0x0000000000007941 */ /* 0x000fea0003800000 */
.L_x_999:
        /* <DEDUP_REMOVED lines=8> */
.L_x_966:
        /* <DEDUP_REMOVED lines=10> */
.L_x_1008:
        /* <DEDUP_REMOVED lines=23> */
.L_x_1007:
        /* <DEDUP_REMOVED lines=11> */
.L_x_1006:
[----:B------:R-:W-:Y:S05]  /*2970*/  @!P0 BRA `(.L_x_1008) ;  /* 0xfffffffc00748947 */ /* 0x000fea000383ffff */
[----:B------:R-:W-:Y:S05]  /*2980*/  EXIT ;  /* 0x000000000000794d */ /* 0x000fea0003800000 */
        .weak           $__internal_27_$__cuda_sm20_div_s64
        .type           $__internal_27_$__cuda_sm20_div_s64,@function
        .size           $__internal_27_$__cuda_sm20_div_s64,(.L_x_3557 - $__internal_27_$__cuda_sm20_div_s64)
$__internal_27_$__cuda_sm20_div_s64:
        /* <DEDUP_REMOVED lines=83> */
[----:B------:R-:W-:Y:S06]  /*2ec0*/  RET.REL.NODEC R24 `(_ZN2at4cuda17kernelHistogram1DIhhlLi1ELi2ELin1ELNS0_23CUDAHistogramMemoryTypeE0EZNS0_21CUDA_tensor_histogramIhhLb0EEEbNS_6TensorES4_S4_lNS_14AccumulateTypeIT0_Lb1EE4typeES8_NS0_13TensorArgTypeES9_S9_EUllE_EEvNS0_6detail10TensorInfoIT_T1_EESF_NSC_IKS6_SE_EElS8_S8_SE_T6_) ;  /* 0xffffffd0184c7950 */ /* 0x000fec0003c3ffff */
.L_x_1009:
        /* <DEDUP_REMOVED lines=11> */
.L_x_3557:


//--------------------- .text._ZN2at4cuda17kernelHistogram1DIdslLi1ELi2ELin1ELNS0_23CUDAHistogramMemoryTypeE1EZNS0_21CUDA_tensor_histogramIdsLb1EEEbNS_6TensorES4_S4_lNS_14AccumulateTypeIT0_Lb1EE4typeES8_NS0_13TensorArgTypeES9_S9_EUllE0_EEvNS0_6detail10TensorInfoIT_T1_EESF_NSC_IKS6_SE_EElS8_S8_SE_T6_ --------------------------
	.section	.text._ZN2at4cuda17kernelHistogram1DIdslLi1ELi2ELin1ELNS0_23CUDAHistogramMemoryTypeE1EZNS0_21CUDA_tensor_histogramIdsLb1EEEbNS_6TensorES4_S4_lNS_14AccumulateTypeIT0_Lb1EE4typeES8_NS0_13TensorArgTypeES9_S9_EUllE0_EEvNS0_6detail10TensorInfoIT_T1_EESF_NSC_IKS6_SE_EElS8_S8_SE_T6_,"ax",@progbits
	.align	128
        .global         _ZN2at4cuda17kernelHistogram1DIdslLi1ELi2ELin1ELNS0_23CUDAHistogramMemoryTypeE1EZNS0_21CUDA_tensor_histogramIdsLb1EEEbNS_6TensorES4_S4_lNS_14AccumulateTypeIT0_Lb1EE4typeES8_NS0_13TensorArgTypeES9_S9_EUllE0_EEvNS0_6detail10TensorInfoIT_T1_EESF_NSC_IKS6_SE_EElS8_S8_SE_T6_
        .type           _ZN2at4cuda17kernelHistogram1DIdslLi1ELi2ELin1ELNS0_23CUDAHistogramMemoryTypeE1EZNS0_21CUDA_tensor_histogramIdsLb1EEEbNS_6TensorES4_S4_lNS_14AccumulateTypeIT0_Lb1EE4typeES8_NS0_13TensorArgTypeES9_S9_EUllE0_EEvNS0_6detail10TensorInfoIT_T1_EESF_NSC_IKS6_SE_EElS8_S8_SE_T6_,@function
        .size           _ZN2at4cuda17kernelHistogram1DIdslLi1ELi2ELin1ELNS0_23CUDAHistogramMemoryTypeE1EZNS0_21CUDA_tensor_histogramIdsLb1EEEbNS_6TensorES4_S4_lNS_14AccumulateTypeIT0_Lb1EE4typeES8_NS0_13TensorArgTypeES9_S9_EUllE0_EEvNS0_6detail10TensorInfoIT_T1_EESF_NSC_IKS6_SE_EElS8_S8_SE_T6_,(.L_x_3558 - _ZN2at4cuda17kernelHistogram1DIdslLi1ELi2ELin1ELNS0_23CUDAHistogramMemoryTypeE1EZNS0_21CUDA_tensor_histogramIdsLb1EEEbNS_6TensorES4_S4_lNS_14AccumulateTypeIT0_Lb1EE4typeES8_NS0_13TensorArgTypeES9_S9_EUllE0_EEvNS0_6detail10TensorInfoIT_T1_EESF_NSC_IKS6_SE_EElS8_S8_SE_T6_)
        .other          _ZN2at4cuda17kernelHistogram1DIdslLi1ELi2ELin1ELNS0_23CUDAHistogramMemoryTypeE1EZNS0_21CUDA_tensor_histogramIdsLb1EEEbNS_6TensorES4_S4_lNS_14AccumulateTypeIT0_Lb1EE4typeES8_NS0_13TensorArgTypeES9_S9_EUllE0_EEvNS0_6detail10TensorInfoIT_T1_EESF_NSC_IKS6_SE_EElS8_S8_SE_T6_,@"STO_CUDA_ENTRY STV_DEFAULT"
_ZN2at4cuda17kernelHistogram1DIdslLi1ELi2ELin1ELNS0_23CUDAHistogramMemoryTypeE1EZNS0_21CUDA_tensor_histogramIdsLb1EEEbNS_6TensorES4_S4_lNS_14AccumulateTypeIT0_Lb1EE4typeES8_NS0_13TensorArgTypeES9_S9_EUllE0_EEvNS0_6detail10TensorInfoIT_T1_EESF_NSC_IKS6_SE_EElS8_S8_SE_T6_:
.text._ZN2at4cuda17kernelHistogram1DIdslLi1ELi2ELin1ELNS0_23CUDAHistogramMemoryTypeE1EZNS0_21CUDA_tensor_histogramIdsLb1EEEbNS_6TensorES4_S4_lNS_14AccumulateTypeIT0_Lb1EE4typeES8_NS0_13TensorArgTypeES9_S9_EUllE0_EEvNS0_6detail10TensorInfoIT_T1_EESF_NSC_IKS6_SE_EElS8_S8_SE_T6_:
        /* <DEDUP_REMOVED lines=29> */
.L_x_1017:
[----:B------:R-:W-:Y:S02]  /*01d0*/  IMAD R3, R2, UR10, RZ ;  /* 0x0000000a02037c24 */ /* 0x000fe4000f8e02ff */
[----:B0-----:R-:W-:-:S04]  /*01e0*/  IMAD.WIDE.U32 R4, R0, UR10, RZ ;  /* 0x0000000a00047c25 */ /* 0x001fc8000f8e00ff */
[----:B------:R-:W-:Y:S01]  /*01f0*/  IMAD R3, R0, UR11, R3 ;  /* 0x0000000b00037c24 */ /* 0x000fe2000f8e0203 */
[----:B------:R-:W-:-:S03]  /*0200*/  LEA R6, P0, R4, UR12, 0x1 ;  /* 0x0000000c04067c11 */ /* 0x000fc6000f8008ff */
[----:B------:R-:W-:-:S05]  /*0210*/  IMAD.IADD R3, R5, 0x1, R3 ;  /* 0x0000000105037824 */ /* 0x000fca00078e0203 */
[----:B------:R-:W-:-:S06]  /*0220*/  LEA.HI.X R7, R4, UR13, R3, 0x1, P0 ;  /* 0x0000000d04077c11 */ /* 0x000fcc00080f0c03 */
[----:B------:R-:W0:Y:S01]  /*0230*/  LDG.E.S16 R7, desc[UR8][R6.64] ;  /* 0x0000000806077981 */ /* 0x000e22000c1e1700 */
        /* <DEDUP_REMOVED lines=25> */
[----:B------:R-:W-:Y:S05]  /*03d0*/  CALL.REL.NOINC `($__internal_28_$__cuda_sm20_div_s64) ;  /* 0x00000020000c7944 */ /* 0x000fea0003c00000 */
[----:B------:R-:W-:Y:S05]  /*03e0*/  BRA `(.L_x_1016) ;  /* 0x0000000000487947 */ /* 0x000fea0003800000 */
.L_x_1015:
        /* <DEDUP_REMOVED lines=18> */
.L_x_1016:
[----:B------:R-:W-:Y:S05]  /*0510*/  BSYNC B2 ;  /* 0x0000000000027941 */ /* 0x000fea0003800000 */
.L_x_1014:
        /* <DEDUP_REMOVED lines=10> */
[----:B------:R-:W-:Y:S01]  /*05c0*/  IMAD.IADD R3, R5, 0x1, R3 ;  /* 0x0000000105037824 */ /* 0x000fe200078e0203 */
[----:B------:R-:W-:-:S04]  /*05d0*/  HFMA2.MMA R5, -RZ, RZ, 1.984375, 0 ;  /* 0x3ff00000ff057435 */ /* 0x000fc800000001ff */
[----:B------:R-:W-:Y:S01]  /*05e0*/  LEA.HI.X R7, R4, UR19, R3, 0x3, P1 ;  /* 0x0000001304077c11 */ /* 0x000fe200088f1c03 */
[----:B------:R-:W-:-:S05]  /*05f0*/  IMAD.MOV.U32 R4, RZ, RZ, 0x0 ;  /* 0x00000000ff047424 */ /* 0x000fca00078e00ff */
[----:B------:R0:W-:Y:S02]  /*0600*/  REDG.E.ADD.F64.RN.STRONG.GPU desc[UR8][R6.64], R4 ;  /* 0x00000004060079a6 */ /* 0x0001e4000c10ff88 */
.L_x_1013:
[----:B------:R-:W-:Y:S05]  /*0610*/  BSYNC B1 ;  /* 0x0000000000017941 */ /* 0x000fea0003800000 */
.L_x_1012:
[----:B------:R-:W-:Y:S05]  /*0620*/  @!P0 BRA `(.L_x_1017) ;  /* 0xfffffff800e88947 */ /* 0x000fea000383ffff */
[----:B------:R-:W-:Y:S05]  /*0630*/  BSYNC B0 ;  /* 0x0000000000007941 */ /* 0x000fea0003800000 */
.L_x_1011:
[----:B------:R-:W-:Y:S05]  /*0640*/  EXIT ;  /* 0x000000000000794d */ /* 0x000fea0003800000 */
.L_x_1010:
[----:B------:R-:W-:-:S04]  /*0650*/  LOP3.LUT R3, RZ, R4, RZ, 0x33, !PT ;  /* 0x00000004ff037212 */ /* 0x000fc800078e33ff */
[----:B------:R-:W-:-:S05]  /*0660*/  VIMNMX R3, R3, -0x3, !PT ;  /* 0xfffffffd03037848 */ /* 0x000fca0007fe0100 */
[----:B------:R-:W-:-:S04]  /*0670*/  IMAD.IADD R4, R3, 0x1, R4 ;  /* 0x0000000103047824 */ /* 0x000fc800078e0204 */
[C---:B------:R-:W-:Y:S01]  /*0680*/  VIADD R9, R4.reuse, 0x2 ;  /* 0x0000000204097836 */ /* 0x040fe20000000000 */
[----:B------:R-:W-:-:S04]  /*0690*/  IADD3 R10, R4, 0x1, RZ ;  /* 0x00000001040a7810 */ /* 0x000fc80007ffe0ff */
[----:B------:R-:W-:-:S05]  /*06a0*/  LOP3.LUT R9, R9, 0x3, RZ, 0xc0, !PT ;  /* 0x0000000309097812 */ /* 0x000fca00078ec0ff */
[----:B------:R-:W-:-:S07]  /*06b0*/  IMAD.IADD R11, R4, 0x1, -R9 ;  /* 0x00000001040b7824 */ /* 0x000fce00078e0a09 */
.L_x_1047:
[----:B0-----:R-:W0:Y:S01]  /*06c0*/  LDC R4, c[0x0][0x6e8] ;  /* 0x0001ba00ff047b82 */ /* 0x001e220000000800 */
[----:B------:R-:W-:Y:S01]  /*06d0*/  ISETP.GE.U32.AND P0, PT, R10, 0x3, PT ;  /* 0x000000030a00780c */ /* 0x000fe20003f06070 */
[----:B------:R-:W-:Y:S05]  /*06e0*/  YIELD ;  /* 0x0000000000007946 */ /* 0x000fea0003800000 */
[----:B------:R-:W-:Y:S01]  /*06f0*/  ULDC UR5, c[0x0][0x6e8] ;  /* 0x0001ba0000057ab9 */ /* 0x000fe20000000800 */
[----:B------:R-:W-:Y:S01]  /*0700*/  IMAD.MOV.U32 R19, RZ, RZ, 0x340 ;  /* 0x00000340ff137424 */ /* 0x000fe200078e00ff */
[----:B------:R-:W-:Y:S01]  /*0710*/  MOV R14, RZ ;  /* 0x000000ff000e7202 */ /* 0x000fe20000000f00 */
[----:B------:R-:W-:Y:S01]  /*0720*/  IMAD.U32 R18, RZ, RZ, UR5 ;  /* 0x00000005ff127e24 */ /* 0x000fe2000f8e00ff */
[----:B------:R-:W-:Y:S01]  /*0730*/  MOV R8, R2 ;  /* 0x0000000200087202 */ /* 0x000fe20000000f00 */
[----:B------:R-:W-:-:S02]  /*0740*/  IMAD.MOV.U32 R13, RZ, RZ, RZ ;  /* 0x000000ffff0d7224 */ /* 0x000fc400078e00ff */
[----:B------:R-:W-:Y:S02]  /*0750*/  IMAD.MOV.U32 R12, RZ, RZ, R0 ;  /* 0x000000ffff0c7224 */ /* 0x000fe400078e0000 */
[----:B0-----:R-:W-:Y:S01]  /*0760*/  IMAD R19, R4, 0x8, R19 ;  /* 0x0000000804137824 */ /* 0x001fe200078e0213 */
[----:B------:R-:W-:Y:S06]  /*0770*/  @!P0 BRA `(.L_x_1018) ;  /* 0x0000000c00588947 */ /* 0x000fec0003800000 */
[----:B------:R-:W-:-:S07]  /*0780*/  IMAD.MOV.U32 R20, RZ, RZ, R11 ;  /* 0x000000ffff147224 */ /* 0x000fce00078e000b */
.L_x_1031:
        /* <DEDUP_REMOVED lines=9> */
[----:B------:R-:W-:Y:S05]  /*0820*/  CALL.REL.NOINC `($__internal_28_$__cuda_sm20_div_s64) ;  /* 0x0000001800f87944 */ /* 0x000fea0003c00000 */
        /* <DEDUP_REMOVED lines=11> */
.L_x_1020:
        /* <DEDUP_REMOVED lines=22> */
.L_x_1021:
[----:B------:R-:W-:Y:S05]  /*0a40*/  BSYNC B0 ;  /* 0x0000000000007941 */ /* 0x000fea0003800000 */
.L_x_1019:
        /* <DEDUP_REMOVED lines=16> */
[----:B------:R-:W-:Y:S05]  /*0b50*/  CALL.REL.NOINC `($__internal_28_$__cuda_sm20_div_s64) ;  /* 0x00000018002c7944 */ /* 0x000fea0003c00000 */
        /* <DEDUP_REMOVED lines=12> */
.L_x_1023:
        /* <DEDUP_REMOVED lines=23> */
.L_x_1024:
[----:B------:R-:W-:Y:S05]  /*0d90*/  BSYNC B0 ;  /* 0x0000000000007941 */ /* 0x000fea0003800000 */
.L_x_1022:
        /* <DEDUP_REMOVED lines=16> */
[----:B------:R-:W-:Y:S05]  /*0ea0*/  CALL.REL.NOINC `($__internal_28_$__cuda_sm20_div_s64) ;  /* 0x0000001400587944 */ /* 0x000fea0003c00000 */
        /* <DEDUP_REMOVED lines=11> */
.L_x_1026:
        /* <DEDUP_REMOVED lines=23> */
.L_x_1027:
[----:B------:R-:W-:Y:S05]  /*10d0*/  BSYNC B0 ;  /* 0x0000000000007941 */ /* 0x000fea0003800000 */
.L_x_1025:
        /* <DEDUP_REMOVED lines=30> */
.L_x_1029:
        /* <DEDUP_REMOVED lines=23> */
.L_x_1030:
[----:B------:R-:W-:Y:S05]  /*1430*/  BSYNC B0 ;  /* 0x0000000000007941 */ /* 0x000fea0003800000 */
.L_x_1028:
        /* <DEDUP_REMOVED lines=10> */
.L_x_1018:
        /* <DEDUP_REMOVED lines=25> */
.L_x_1034:
        /* <DEDUP_REMOVED lines=23> */
.L_x_1035:
[----:B------:R-:W-:Y:S05]  /*17e0*/  BSYNC B0 ;  /* 0x0000000000007941 */ /* 0x000fea0003800000 */
.L_x_1033:
        /* <DEDUP_REMOVED lines=29> */
.L_x_1037:
        /* <DEDUP_REMOVED lines=23> */
.L_x_1038:
[----:B------:R-:W-:Y:S05]  /*1b30*/  BSYNC B0 ;  /* 0x0000000000007941 */ /* 0x000fea0003800000 */
.L_x_1036:
        /* <DEDUP_REMOVED lines=29> */
.L_x_1040:
        /* <DEDUP_REMOVED lines=23> */
.L_x_1041:
[----:B------:R-:W-:Y:S05]  /*1e80*/  BSYNC B0 ;  /* 0x0000000000007941 */ /* 0x000fea0003800000 */
.L_x_1039:
[----:B------:R-:W0:Y:S01]  /*1e90*/  LDC.64 R18, c[0x0][R18+0x2c8] ;  /* 0x0000b20012127b82 */ /* 0x000e220000000a00 */
[----:B------:R-:W-:Y:S02]  /*1ea0*/  IMAD.MOV.U32 R15, RZ, RZ, R13 ;  /* 0x000000ffff0f7224 */ /* 0x000fe400078e000d */
[-C--:B0-----:R-:W-:Y:S02]  /*1eb0*/  IMAD R4, R19, R16.reuse, RZ ;  /* 0x0000001013047224 */ /* 0x081fe400078e02ff */
[----:B------:R-:W-:-:S04]  /*1ec0*/  IMAD.WIDE.U32 R14, R18, R16, R14 ;  /* 0x00000010120e7225 */ /* 0x000fc800078e000e */
[----:B------:R-:W-:-:S05]  /*1ed0*/  IMAD R3, R18, R3, R4 ;  /* 0x0000000312037224 */ /* 0x000fca00078e0204 */
[----:B------:R-:W-:-:S07]  /*1ee0*/  IADD3 R13, R15, R3, RZ ;  /* 0x000000030f0d7210 */ /* 0x000fce0007ffe0ff */
.L_x_1032:
        /* <DEDUP_REMOVED lines=33> */
[----:B------:R-:W-:Y:S05]  /*2100*/  CALL.REL.NOINC `($__internal_28_$__cuda_sm20_div_s64) ;  /* 0x0000000000c07944 */ /* 0x000fea0003c00000 */
[----:B------:R-:W-:Y:S05]  /*2110*/  BRA `(.L_x_1046) ;  /* 0x0000000000487947 */ /* 0x000fea0003800000 */
.L_x_1045:
        /* <DEDUP_REMOVED lines=18> */
.L_x_1046:
[----:B------:R-:W-:Y:S05]  /*2240*/  BSYNC B1 ;  /* 0x0000000000017941 */ /* 0x000fea0003800000 */
.L_x_1044:
[----:B------:R-:W-:Y:S01]  /*2250*/  ULDC.64 UR10, c[0x0][0x6f0] ;  /* 0x0001bc00000a7ab9 */ /* 0x000fe20000000a00 */
[----:B------:R-:W-:Y:S02]  /*2260*/  SHF.R.S32.HI R3, RZ, 0x1f, R6 ;  /* 0x0000001fff037819 */ /* 0x000fe40000011406 */
[----:B------:R-:W-:-:S04]  /*2270*/  ISETP.NE.U32.AND P0, PT, R6, UR10, PT ;  /* 0x0000000a06007c0c */ /* 0x000fc8000bf05070 */
        /* <DEDUP_REMOVED lines=12> */
[----:B------:R-:W-:Y:S01]  /*2340*/  LEA.HI.X R7, R4, UR11, R3, 0x3, P0 ;  /* 0x0000000b04077c11 */ /* 0x000fe200080f1c03 */
[----:B------:R-:W-:-:S07]  /*2350*/  HFMA2.MMA R4, -RZ, RZ, 0, 0 ;  /* 0x00000000ff047435 */ /* 0x000fce00000001ff */
[----:B------:R0:W-:Y:S04]  /*2360*/  REDG.E.ADD.F64.RN.STRONG.GPU desc[UR8][R6.64], R4 ;  /* 0x00000004060079a6 */ /* 0x0001e8000c10ff88 */
.L_x_1043:
[----:B------:R-:W-:Y:S05]  /*2370*/  BSYNC B0 ;  /* 0x0000000000007941 */ /* 0x000fea0003800000 */
.L_x_1042:
        /* <DEDUP_REMOVED lines=9> */
        .weak           $__internal_28_$__cuda_sm20_div_s64
        .type           $__internal_28_$__cuda_sm20_div_s64,@function
        .size           $__internal_28_$__cuda_sm20_div_s64,(.L_x_3558 - $__internal_28_$__cuda_sm20_div_s64)
$__internal_28_$__cuda_sm20_div_s64:
        /* <DEDUP_REMOVED lines=83> */
[----:B------:R-:W-:Y:S06]  /*2940*/  RET.REL.NODEC R16 `(_ZN2at4cuda17kernelHistogram1DIdslLi1ELi2ELin1ELNS0_23CUDAHistogramMemoryTypeE1EZNS0_21CUDA_tensor_histogramIdsLb1EEEbNS_6TensorES4_S4_lNS_14AccumulateTypeIT0_Lb1EE4typeES8_NS0_13TensorArgTypeES9_S9_EUllE0_EEvNS0_6detail10TensorInfoIT_T1_EESF_NSC_IKS6_SE_EElS8_S8_SE_T6_) ;  /* 0xffffffd410ac7950 */ /* 0x000fec0003c3ffff */
.L_x_1048:
        /* <DEDUP_REMOVED lines=11> */
.L_x_3558:


//--------------------- .text._ZN2at4cuda17kernelHistogram1DIdslLi1ELi2ELin1ELNS0_23CUDAHistogramMemoryTypeE0EZNS0_21CUDA_tensor_histogramIdsLb1EEEbNS_6TensorES4_S4_lNS_14AccumulateTypeIT0_Lb1EE4typeES8_NS0_13TensorArgTypeES9_S9_EUllE0_EEvNS0_6detail10TensorInfoIT_T1_EESF_NSC_IKS6_SE_EElS8_S8_SE_T6_ --------------------------
	.section	.text._ZN2at4cuda17kernelHistogram1DIdslLi1ELi2ELin1ELNS0_23CUDAHistogramMemoryTypeE0EZNS0_21CUDA_tensor_histogramIdsLb1EEEbNS_6TensorES4_S4_lNS_14AccumulateTypeIT0_Lb1EE4typeES8_NS0_13TensorArgTypeES9_S9_EUllE0_EEvNS0_6detail10TensorInfoIT_T1_EESF_NSC_IKS6_SE_EElS8_S8_SE_T6_,"ax",@progbits
	.align	128
        .global         _ZN2at4cuda17kernelHistogram1DIdslLi1ELi2ELin1ELNS0_23CUDAHistogramMemoryTypeE0EZNS0_21CUDA_tensor_histogramIdsLb1EEEbNS_6TensorES4_S4_lNS_14AccumulateTypeIT0_Lb1EE4typeES8_NS0_13TensorArgTypeES9_S9_EUllE0_EEvNS0_6detail10TensorInfoIT_T1_EESF_NSC_IKS6_SE_EElS8_S8_SE_T6_
        .type           _ZN2at4cuda17kernelHistogram1DIdslLi1ELi2ELin1ELNS0_23CUDAHistogramMemoryTypeE0EZNS0_21CUDA_tensor_histogramIdsLb1EEEbNS_6TensorES4_S4_lNS_14AccumulateTypeIT0_Lb1EE4typeES8_NS0_13TensorArgTypeES9_S9_EUllE0_EEvNS0_6detail10TensorInfoIT_T1_EESF_NSC_IKS6_SE_EElS8_S8_SE_T6_,@function
        .size           _ZN2at4cuda17kernelHistogram1DIdslLi1ELi2ELin1ELNS0_23CUDAHistogramMemoryTypeE0EZNS0_21CUDA_tensor_histogramIdsLb1EEEbNS_6TensorES4_S4_lNS_14AccumulateTypeIT0_Lb1EE4typeES8_NS0_13TensorArgTypeES9_S9_EUllE0_EEvNS0_6detail10TensorInfoIT_T1_EESF_NSC_IKS6_SE_EElS8_S8_SE_T6_,(.L_x_3559 - _ZN2at4cuda17kernelHistogram1DIdslLi1ELi2ELin1ELNS0_23CUDAHistogramMemoryTypeE0EZNS0_21CUDA_tensor_histogramIdsLb1EEEbNS_6TensorES4_S4_lNS_14AccumulateTypeIT0_Lb1EE4typeES8_NS0_13TensorArgTypeES9_S9_EUllE0_EEvNS0_6detail10TensorInfoIT_T1_EESF_NSC_IKS6_SE_EElS8_S8_SE_T6_)
        .other          _ZN2at4cuda17kernelHistogram1DIdslLi1ELi2ELin1ELNS0_23CUDAHistogramMemoryTypeE0EZNS0_21CUDA_tensor_histogramIdsLb1EEEbNS_6TensorES4_S4_lNS_14AccumulateTypeIT0_Lb1EE4typeES8_NS0_13TensorArgTypeES9_S9_EUllE0_EEvNS0_6detail10TensorInfoIT_T1_EESF_NSC_IKS6_SE_EElS8_S8_SE_T6_,@"STO_CUDA_ENTRY STV_DEFAULT"
_ZN2at4cuda17kernelHistogram1DIdslLi1ELi2ELin1ELNS0_23CUDAHistogramMemoryTypeE0EZNS0_21CUDA_tensor_histogramIdsLb1EEEbNS_6TensorES4_S4_lNS_14AccumulateTypeIT0_Lb1EE4typeES8_NS0_13TensorArgTypeES9_S9_EUllE0_EEvNS0_6detail10TensorInfoIT_T1_EESF_NSC_IKS6_SE_EElS8_S8_SE_T6_:
.text._ZN2at4cuda17kernelHistogram1DIdslLi1ELi2ELin1ELNS0_23CUDAHistogramMemoryTypeE0EZNS0_21CUDA_tensor_histogramIdsLb1EEEbNS_6TensorES4_S4_lNS_14AccumulateTypeIT0_Lb1EE4typeES8_NS0_13TensorArgTypeES9_S9_EUllE0_EEvNS0_6detail10TensorInfoIT_T1_EESF_NSC_IKS6_SE_EElS8_S8_SE_T6_:
        /* <DEDUP_REMOVED lines=13> */
.L_x_1051:
[----:B------:R-:W-:Y:S02]  /*00d0*/  LEA R2, R5, R0, 0x3 ;  /* 0x0000000005027211 */ /* 0x000fe400078e18ff */
[----:B-1----:R-:W-:-:S03]  /*00e0*/  IADD3 R5, P0, R4, R5, RZ ;  /* 0x0000000504057210 */ /* 0x002fc60007f1e0ff */
[----:B------:R0:W-:Y:S02]  /*00f0*/  STS.64 [R2], RZ ;  /* 0x000000ff02007388 */ /* 0x0001e40000000a00 */
[----:B------:R-:W-:Y:S01]  /*0100*/  IMAD.X R3, RZ, RZ, R3, P0 ;  /* 0x000000ffff037224 */ /* 0x000fe200000e0603 */
[----:B------:R-:W-:-:S04]  /*0110*/  ISETP.GE.U32.AND P0, PT, R5, UR4, PT ;  /* 0x0000000405007c0c */ /* 0x000fc8000bf06070 */
[----:B------:R-:W-:-:S13]  /*0120*/  ISETP.GE.AND.EX P0, PT, R3, UR5, PT, P0 ;  /* 0x0000000503007c0c */ /* 0x000fda000bf06300 */
[----:B0-----:R-:W-:Y:S05]  /*0130*/  @!P0 BRA `(.L_x_1051) ;  /* 0xfffffffc00e48947 */ /* 0x001fea000383ffff */
.L_x_1050:
[----:B------:R-:W-:Y:S05]  /*0140*/  BSYNC B0 ;  /* 0x0000000000007941 */ /* 0x000fea0003800000 */
.L_x_1049:
        /* <DEDUP_REMOVED lines=22> */
.L_x_1060:
[----:B------:R-:W-:Y:S05]  /*02b0*/  YIELD ;  /* 0x0000000000007946 */ /* 0x000fea0003800000 */
[----:B------:R-:W-:Y:S01]  /*02c0*/  ULDC.64 UR4, c[0x0][0x620] ;  /* 0x0001880000047ab9 */ /* 0x000fe20000000a00 */
[----:B------:R-:W0:Y:S01]  /*02d0*/  LDC.64 R14, c[0x0][0x6f8] ;  /* 0x0001be00ff0e7b82 */ /* 0x000e220000000a00 */
        /* <DEDUP_REMOVED lines=36> */
[----:B------:R-:W-:Y:S05]  /*0520*/  CALL.REL.NOINC `($__internal_29_$__cuda_sm20_div_s64) ;  /* 0x0000002000347944 */ /* 0x000fea0003c00000 */
[----:B------:R-:W-:Y:S05]  /*0530*/  BRA `(.L_x_1058) ;  /* 0x0000000000487947 */ /* 0x000fea0003800000 */
.L_x_1057:
        /* <DEDUP_REMOVED lines=18> */
.L_x_1058:
[----:B------:R-:W-:Y:S05]  /*0660*/  BSYNC B1 ;  /* 0x0000000000017941 */ /* 0x000fea0003800000 */
.L_x_1056:
[----:B------:R-:W-:Y:S01]  /*0670*/  ULDC.64 UR4, c[0x0][0x6f0] ;  /* 0x0001bc0000047ab9 */ /* 0x000fe20000000a00 */
[----:B------:R-:W-:Y:S02]  /*0680*/  SHF.R.S32.HI R5, RZ, 0x1f, R21 ;  /* 0x0000001fff057819 */ /* 0x000fe40000011415 */
[----:B------:R-:W-:-:S04]  /*0690*/  ISETP.NE.U32.AND P1, PT, R21, UR4, PT ;  /* 0x0000000415007c0c */ /* 0x000fc8000bf25070 */
[----:B------:R-:W-:-:S04]  /*06a0*/  ISETP.NE.AND.EX P1, PT, R5, UR5, PT, P1 ;  /* 0x0000000505007c0c */ /* 0x000fc8000bf25310 */
[----:B------:R-:W-:-:S05]  /*06b0*/  SEL R8, RZ, 0xffffffff, P1 ;  /* 0xffffffffff087807 */ /* 0x000fca0000800000 */
[----:B------:R-:W-:-:S05]  /*06c0*/  IMAD.IADD R21, R21, 0x1, R8 ;  /* 0x0000000115157824 */ /* 0x000fca00078e0208 */
[----:B------:R-:W-:-:S07]  /*06d0*/  LEA R21, R21, R0, 0x3 ;  /* 0x0000000015157211 */ /* 0x000fce00078e18ff */
.L_x_1059:
[----:B------:R-:W0:Y:S02]  /*06e0*/  LDS.64 R8, [R21] ;  /* 0x0000000015087984 */ /* 0x000e240000000a00 */
[----:B0-----:R-:W-:-:S10]  /*06f0*/  DADD R10, R8, 1 ;  /* 0x3ff00000080a7429 */ /* 0x001fd40000000000 */
[----:B------:R-:W0:Y:S02]  /*0700*/  ATOMS.CAST.SPIN.64 R10, [R21], R8, R10 ;  /* 0x00000008150a738d */ /* 0x000e24000180040a */
[----:B0-----:R-:W-:-:S04]  /*0710*/  ISETP.EQ.U32.AND P1, PT, R10, 0x1, PT ;  /* 0x000000010a00780c */ /* 0x001fc80003f22070 */
[----:B------:R-:W-:-:S13]  /*0720*/  ISETP.EQ.U32.AND.EX P1, PT, R11, RZ, PT, P1 ;  /* 0x000000ff0b00720c */ /* 0x000fda0003f22110 */
[----:B------:R-:W-:Y:S05]  /*0730*/  @!P1 BRA `(.L_x_1059) ;  /* 0xfffffffc00e89947 */ /* 0x000fea000383ffff */
.L_x_1055:
[----:B------:R-:W-:Y:S05]  /*0740*/  BSYNC B0 ;  /* 0x0000000000007941 */ /* 0x000fea0003800000 */
.L_x_1054:
[----:B------:R-:W-:Y:S05]  /*0750*/  @!P0 BRA `(.L_x_1060) ;  /* 0xfffffff800d48947 */ /* 0x000fea000383ffff */
[----:B------:R-:W-:Y:S05]  /*0760*/  BRA `(.L_x_1052) ;  /* 0x0000001c00387947 */ /* 0x000fea0003800000 */
.L_x_1053:
[----:B------:R-:W-:Y:S02]  /*0770*/  LOP3.LUT R0, RZ, R5, RZ, 0x33, !PT ;  /* 0x00000005ff007212 */ /* 0x000fe400078e33ff */
[----:B------:R-:W-:Y:S01]  /*0780*/  MOV R4, R3 ;  /* 0x0000000300047202 */ /* 0x000fe20000000f00 */
[----:B------:R-:W-:Y:S01]  /*0790*/  IMAD.MOV.U32 R3, RZ, RZ, RZ ;  /* 0x000000ffff037224 */ /* 0x000fe200078e00ff */
[----:B------:R-:W-:-:S05]  /*07a0*/  VIMNMX R0, R0, -0x3, !PT ;  /* 0xfffffffd00007848 */ /* 0x000fca0007fe0100 */
[----:B------:R-:W-:-:S04]  /*07b0*/  IMAD.IADD R5, R0, 0x1, R5 ;  /* 0x0000000100057824 */ /* 0x000fc800078e0205 */
[C---:B------:R-:W-:Y:S02]  /*07c0*/  VIADD R0, R5.reuse, 0x2 ;  /* 0x0000000205007836 */ /* 0x040fe40000000000 */
[----:B------:R-:W-:-:S03]  /*07d0*/  VIADD R2, R5, 0x1 ;  /* 0x0000000105027836 */ /* 0x000fc60000000000 */
[----:B------:R-:W-:-:S07]  /*07e0*/  LOP3.LUT R0, R0, 0x3, RZ, 0xc0, !PT ;  /* 0x0000000300007812 */ /* 0x000fce00078ec0ff */
.L_x_1091:
[----:B------:R-:W0:Y:S01]  /*07f0*/  LDC R8, c[0x0][0x6e8] ;  /* 0x0001ba00ff087b82 */ /* 0x000e220000000800 */
[----:B------:R-:W-:Y:S01]  /*0800*/  ISETP.GE.U32.AND P0, PT, R2, 0x3, PT ;  /* 0x000000030200780c */ /* 0x000fe20003f06070 */
[----:B------:R-:W-:Y:S01]  /*0810*/  HFMA2.MMA R9, -RZ, RZ, 0, 4.9591064453125e-05 ;  /* 0x00000340ff097435 */ /* 0x000fe200000001ff */
[----:B------:R-:W-:Y:S05]  /*0820*/  YIELD ;  /* 0x0000000000007946 */ /* 0x000fea0003800000 */
[----:B------:R-:W-:Y:S01]  /*0830*/  ULDC UR4, c[0x0][0x6e8] ;  /* 0x0001ba0000047ab9 */ /* 0x000fe20000000800 */
[----:B------:R-:W-:Y:S02]  /*0840*/  CS2R R18, SRZ ;  /* 0x0000000000127805 */ /* 0x000fe4000001ff00 */
[----:B------:R-:W-:Y:S01]  /*0850*/  MOV R10, UR4 ;  /* 0x00000004000a7c02 */ /* 0x000fe20008000f00 */
[----:B------:R-:W-:-:S02]  /*0860*/  IMAD.MOV.U32 R16, RZ, RZ, R4 ;  /* 0x000000ffff107224 */ /* 0x000fc400078e0004 */
[----:B------:R-:W-:Y:S02]  /*0870*/  IMAD.MOV.U32 R17, RZ, RZ, R3 ;  /* 0x000000ffff117224 */ /* 0x000fe400078e0003 */
[----:B0-----:R-:W-:Y:S01]  /*0880*/  IMAD R9, R8, 0x8, R9 ;  /* 0x0000000808097824 */ /* 0x001fe200078e0209 */
[----:B------:R-:W-:Y:S06]  /*0890*/  @!P0 BRA `(.L_x_1061) ;  /* 0x0000000c00448947 */ /* 0x000fec0003800000 */
[----:B------:R-:W-:-:S07]  /*08a0*/  IMAD.IADD R8, R5, 0x1, -R0 ;  /* 0x0000000105087824 */ /* 0x000fce00078e0a00 */
.L_x_1074:
        /* <DEDUP_REMOVED lines=10> */
[----:B------:R-:W-:Y:S05]  /*0950*/  CALL.REL.NOINC `($__internal_29_$__cuda_sm20_div_s64) ;  /* 0x0000001c00287944 */ /* 0x000fea0003c00000 */
        /* <DEDUP_REMOVED lines=10> */
.L_x_1063:
        /* <DEDUP_REMOVED lines=22> */
.L_x_1064:
[----:B------:R-:W-:Y:S05]  /*0b60*/  BSYNC B0 ;  /* 0x0000000000007941 */ /* 0x000fea0003800000 */
.L_x_1062:
        /* <DEDUP_REMOVED lines=27> */
.L_x_1066:
        /* <DEDUP_REMOVED lines=22> */
.L_x_1067:
[----:B------:R-:W-:Y:S05]  /*0e80*/  BSYNC B0 ;  /* 0x0000000000007941 */ /* 0x000fea0003800000 */
.L_x_1065:
        /* <DEDUP_REMOVED lines=16> */
[----:B------:R-:W-:Y:S05]  /*0f90*/  CALL.REL.NOINC `($__internal_29_$__cuda_sm20_div_s64) ;  /* 0x0000001400987944 */ /* 0x000fea0003c00000 */
        /* <DEDUP_REMOVED lines=12> */
.L_x_1069:
        /* <DEDUP_REMOVED lines=22> */
.L_x_1070:
[----:B------:R-:W-:Y:S05]  /*11c0*/  BSYNC B0 ;  /* 0x0000000000007941 */ /* 0x000fea0003800000 */
.L_x_1068:
        /* <DEDUP_REMOVED lines=26> */
[----:B------:R-:W-:Y:S06]  /*1370*/  BRA `(.L_x_1073) ;  /* 0x00000000005c7947 */ /* 0x000fec0003800000 */
.L_x_1072:
[----:B------:R-:W0:Y:S01]  /*1380*/  I2F.U32.RP R11, R16 ;  /* 0x00000010000b7306 */ /* 0x000e220000209000 */
[----:B------:R-:W-:Y:S01]  /*1390*/  IMAD.MOV R17, RZ, RZ, -R16 ;  /* 0x000000ffff117224 */ /* 0x000fe200078e0a10 */
[----:B------:R-:W-:-:S06]  /*13a0*/  ISETP.NE.U32.AND P2, PT, R16, RZ, PT ;  /* 0x000000ff1000720c */ /* 0x000fcc0003f45070 */
        /* <DEDUP_REMOVED lines=20> */
.L_x_1073:
[----:B------:R-:W-:Y:S05]  /*14f0*/  BSYNC B0 ;  /* 0x0000000000007941 */ /* 0x000fea0003800000 */
.L_x_1071:
        /* <DEDUP_REMOVED lines=11> */
.L_x_1061:
        /* <DEDUP_REMOVED lines=24> */
.L_x_1077:
        /* <DEDUP_REMOVED lines=19> */
[----:B------:R-:W-:-:S04]  /*1860*/  @!P2 LOP3.LUT R15, RZ, R8, RZ, 0x33, !PT ;  /* 0x00000008ff0fa212 */ /* 0x000fc800078e33ff */
[----:B------:R-:W-:-:S05]  /*1870*/  IADD3 R9, -R15, RZ, RZ ;  /* 0x000000ff0f097210 */ /* 0x000fca0007ffe1ff */
[----:B------:R-:W-:Y:S02]  /*1880*/  IMAD R22, R8, R9, R16 ;  /* 0x0000000908167224 */ /* 0x000fe400078e0210 */
[----:B------:R-:W-:-:S07]  /*1890*/  IMAD.MOV.U32 R16, RZ, RZ, R15 ;  /* 0x000000ffff107224 */ /* 0x000fce00078e000f */
.L_x_1078:
[----:B------:R-:W-:Y:S05]  /*18a0*/  BSYNC B0 ;  /* 0x0000000000007941 */ /* 0x000fea0003800000 */
.L_x_1076:
        /* <DEDUP_REMOVED lines=17> */
[----:B------:R-:W-:Y:S05]  /*19c0*/  CALL.REL.NOINC `($__internal_29_$__cuda_sm20_div_s64) ;  /* 0x0000000c000c7944 */ /* 0x000fea0003c00000 */
        /* <DEDUP_REMOVED lines=9> */
.L_x_1080:
        /* <DEDUP_REMOVED lines=23> */
.L_x_1081:
[----:B------:R-:W-:Y:S05]  /*1bd0*/  BSYNC B0 ;  /* 0x0000000000007941 */ /* 0x000fea0003800000 */
.L_x_1079:
        /* <DEDUP_REMOVED lines=27> */
.L_x_1083:
        /* <DEDUP_REMOVED lines=23> */
.L_x_1084:
[----:B------:R-:W-:Y:S05]  /*1f00*/  BSYNC B0 ;  /* 0x0000000000007941 */ /* 0x000fea0003800000 */
.L_x_1082:
[----:B------:R-:W0:Y:S02]  /*1f10*/  LDC.64 R10, c[0x0][R10+0x2c8] ;  /* 0x0000b2000a0a7b82 */ /* 0x000e240000000a00 */
[-C--:B0-----:R-:W-:Y:S02]  /*1f20*/  IMAD R8, R11, R22.reuse, RZ ;  /* 0x000000160b087224 */ /* 0x081fe400078e02ff */
[----:B------:R-:W-:-:S04]  /*1f30*/  IMAD.WIDE.U32 R18, R10, R22, R18 ;  /* 0x000000160a127225 */ /* 0x000fc800078e0012 */
[----:B------:R-:W-:-:S05]  /*1f40*/  IMAD R9, R10, R9, R8 ;  /* 0x000000090a097224 */ /* 0x000fca00078e0208 */
[----:B------:R-:W-:-:S07]  /*1f50*/  IADD3 R19, R19, R9, RZ ;  /* 0x0000000913137210 */ /* 0x000fce0007ffe0ff */
.L_x_1075:
[----:B------:R-:W-:Y:S02]  /*1f60*/  ULDC.64 UR4, c[0x0][0x620] ;  /* 0x0001880000047ab9 */ /* 0x000fe40000000a00 */
        /* <DEDUP_REMOVED lines=32> */
[----:B------:R-:W-:Y:S05]  /*2170*/  CALL.REL.NOINC `($__internal_29_$__cuda_sm20_div_s64) ;  /* 0x0000000400207944 */ /* 0x000fea0003c00000 */
[----:B------:R-:W-:Y:S05]  /*2180*/  BRA `(.L_x_1089) ;  /* 0x0000000000487947 */ /* 0x000fea0003800000 */
.L_x_1088:
[----:B------:R-:W0:Y:S01]  /*2190*/  I2F.U32.RP R10, R7 ;  /* 0x00000007000a7306 */ /* 0x000e220000209000 */
[----:B------:R-:W-:-:S07]  /*21a0*/  ISETP.NE.U32.AND P2, PT, R7, RZ, PT ;  /* 0x000000ff0700720c */ /* 0x000fce0003f45070 */
[----:B0-----:R-:W0:Y:S02]  /*21b0*/  MUFU.RCP R10, R10 ;  /* 0x0000000a000a7308 */ /* 0x001e240000001000 */
[----:B0-----:R-:W-:-:S06]  /*21c0*/  VIADD R9, R10, 0xffffffe ;  /* 0x0ffffffe0a097836 */ /* 0x001fcc0000000000 */
[----:B------:R-:W0:Y:S02]  /*21d0*/  F2I.FTZ.U32.TRUNC.NTZ R9, R9 ;  /* 0x0000000900097305 */ /* 0x000e24000021f000 */
[----:B0-----:R-:W-:-:S05]  /*21e0*/  IADD3 R8, RZ, -R9, RZ ;  /* 0x80000009ff087210 */ /* 0x001fca0007ffe0ff */
[----:B------:R-:W-:Y:S02]  /*21f0*/  IMAD R11, R8, R7, RZ ;  /* 0x00000007080b7224 */ /* 0x000fe400078e02ff */
[----:B------:R-:W-:-:S04]  /*2200*/  IMAD.MOV.U32 R8, RZ, RZ, RZ ;  /* 0x000000ffff087224 */ /* 0x000fc800078e00ff */
        /* <DEDUP_REMOVED lines=10> */
.L_x_1089:
[----:B------:R-:W-:Y:S05]  /*22b0*/  BSYNC B1 ;  /* 0x0000000000017941 */ /* 0x000fea0003800000 */
.L_x_1087:
[----:B------:R-:W0:Y:S01]  /*22c0*/  S2UR UR5, SR_CgaCtaId ;  /* 0x00000000000579c3 */ /* 0x000e220000008800 */
[----:B------:R-:W-:Y:S01]  /*22d0*/  ULDC.64 UR8, c[0x0][0x6f0] ;  /* 0x0001bc0000087ab9 */ /* 0x000fe20000000a00 */
[----:B------:R-:W-:Y:S01]  /*22e0*/  SHF.R.S32.HI R8, RZ, 0x1f, R21 ;  /* 0x0000001fff087819 */ /* 0x000fe20000011415 */
[----:B------:R-:W-:Y:S01]  /*22f0*/  UMOV UR4, 0x400 ;  /* 0x0000040000047882 */ /* 0x000fe20000000000 */
[----:B------:R-:W-:-:S04]  /*2300*/  ISETP.NE.U32.AND P0, PT, R21, UR8, PT ;  /* 0x0000000815007c0c */ /* 0x000fc8000bf05070 */
[----:B------:R-:W-:-:S04]  /*2310*/  ISETP.NE.AND.EX P0, PT, R8, UR9, PT, P0 ;  /* 0x0000000908007c0c */ /* 0x000fc8000bf05300 */
[----:B------:R-:W-:-:S04]  /*2320*/  SEL R8, RZ, 0xffffffff, P0 ;  /* 0xffffffffff087807 */ /* 0x000fc80000000000 */
[----:B------:R-:W-:Y:S01]  /*2330*/  IADD3 R21, R21, R8, RZ ;  /* 0x0000000815157210 */ /* 0x000fe20007ffe0ff */
[----:B0-----:R-:W-:-:S06]  /*2340*/  ULEA UR4, UR5, UR4, 0x18 ;  /* 0x0000000405047291 */ /* 0x001fcc000f8ec03f */
[----:B------:R-:W-:-:S07]  /*2350*/  LEA R21, R21, UR4, 0x3 ;  /* 0x0000000415157c11 */ /* 0x000fce000f8e18ff */
.L_x_1090:
[----:B------:R-:W0:Y:S02]  /*2360*/  LDS.64 R8, [R21] ;  /* 0x0000000015087984 */ /* 0x000e240000000a00 */
[----:B0-----:R-:W-:-:S10]  /*2370*/  DADD R10, R8, 1 ;  /* 0x3ff00000080a7429 */ /* 0x001fd40000000000 */
[----:B------:R-:W0:Y:S02]  /*2380*/  ATOMS.CAST.SPIN.64 R10, [R21], R8, R10 ;  /* 0x00000008150a738d */ /* 0x000e24000180040a */
[----:B0-----:R-:W-:-:S04]  /*2390*/  ISETP.EQ.U32.AND P0, PT, R10, 0x1, PT ;  /* 0x000000010a00780c */ /* 0x001fc80003f02070 */
[----:B------:R-:W-:-:S13]  /*23a0*/  ISETP.EQ.U32.AND.EX P0, PT, R11, RZ, PT, P0 ;  /* 0x000000ff0b00720c */ /* 0x000fda0003f02100 */
[----:B------:R-:W-:Y:S05]  /*23b0*/  @!P0 BRA `(.L_x_1090) ;  /* 0xfffffffc00e88947 */ /* 0x000fea000383ffff */
.L_x_1086:
[----:B------:R-:W-:Y:S05]  /*23c0*/  BSYNC B0 ;  /* 0x0000000000007941 */ /* 0x000fea0003800000 */
.L_x_1085:
        /* <DEDUP_REMOVED lines=8> */
.L_x_1052:
        /* <DEDUP_REMOVED lines=12> */
.L_x_1092:
[C---:B0-----:R-:W-:Y:S01]  /*2510*/  LEA R2, R13.reuse, UR4, 0x3 ;  /* 0x000000040d027c11 */ /* 0x041fe2000f8e18ff */
        /* <DEDUP_REMOVED lines=14> */
        .weak           $__internal_29_$__cuda_sm20_div_s64
        .type           $__internal_29_$__cuda_sm20_div_s64,@function
        .size           $__internal_29_$__cuda_sm20_div_s64,(.L_x_3559 - $__internal_29_$__cuda_sm20_div_s64)
$__internal_29_$__cuda_sm20_div_s64:
        /* <DEDUP_REMOVED lines=83> */
[----:B------:R-:W-:Y:S06]  /*2b30*/  RET.REL.NODEC R24 `(_ZN2at4cuda17kernelHistogram1DIdslLi1ELi2ELin1ELNS0_23CUDAHistogramMemoryTypeE0EZNS0_21CUDA_tensor_histogramIdsLb1EEEbNS_6TensorES4_S4_lNS_14AccumulateTypeIT0_Lb1EE4typeES8_NS0_13TensorArgTypeES9_S9_EUllE0_EEvNS0_6detail10TensorInfoIT_T1_EESF_NSC_IKS6_SE_EElS8_S8_SE_T6_) ;  /* 0xffffffd418307950 */ /* 0x000fec0003c3ffff */
.L_x_1093:
        /* <DEDUP_REMOVED lines=12> */
.L_x_3559:


//--------------------- .text._ZN2at4cuda17kernelHistogram1DIdslLi1ELi2ELin1ELNS0_23CUDAHistogramMemoryTypeE1EZNS0_21CUDA_tensor_histogramIdsLb1EEEbNS_6TensorES4_S4_lNS_14AccumulateTypeIT0_Lb1EE4typeES8_NS0_13TensorArgTypeES9_S9_EUllE_EEvNS0_6detail10TensorInfoIT_T1_EESF_NSC_IKS6_SE_EElS8_S8_SE_T6_ --------------------------
	.section	.text._ZN2at4cuda17kernelHistogram1DIdslLi1ELi2ELin1ELNS0_23CUDAHistogramMemoryTypeE1EZNS0_21CUDA_tensor_histogramIdsLb1EEEbNS_6TensorES4_S4_lNS_14AccumulateTypeIT0_Lb1EE4typeES8_NS0_13TensorArgTypeES9_S9_EUllE_EEvNS0_6detail10TensorInfoIT_T1_EESF_NSC_IKS6_SE_EElS8_S8_SE_T6_,"ax",@progbits
	.align	128
        .global         _ZN2at4cuda17kernelHistogram1DIdslLi1ELi2ELin1ELNS0_23CUDAHistogramMemoryTypeE1EZNS0_21CUDA_tensor_histogramIdsLb1EEEbNS_6TensorES4_S4_lNS_14AccumulateTypeIT0_Lb1EE4typeES8_NS0_13TensorArgTypeES9_S9_EUllE_EEvNS0_6detail10TensorInfoIT_T1_EESF_NSC_IKS6_SE_EElS8_S8_SE_T6_
        .type           _ZN2at4cuda17kernelHistogram1DIdslLi1ELi2ELin1ELNS0_23CUDAHistogramMemoryTypeE1EZNS0_21CUDA_tensor_histogramIdsLb1EEEbNS_6TensorES4_S4_lNS_14AccumulateTypeIT0_Lb1EE4typeES8_NS0_13TensorArgTypeES9_S9_EUllE_EEvNS0_6detail10TensorInfoIT_T1_EESF_NSC_IKS6_SE_EElS8_S8_SE_T6_,@function
        .size           _ZN2at4cuda17kernelHistogram1DIdslLi1ELi2ELin1ELNS0_23CUDAHistogramMemoryTypeE1EZNS0_21CUDA_tensor_histogramIdsLb1EEEbNS_6TensorES4_S4_lNS_14AccumulateTypeIT0_Lb1EE4typeES8_NS0_13TensorArgTypeES9_S9_EUllE_EEvNS0_6detail10TensorInfoIT_T1_EESF_NSC_IKS6_SE_EElS8_S8_SE_T6_,(.L_x_3560 - _ZN2at4cuda17kernelHistogram1DIdslLi1ELi2ELin1ELNS0_23CUDAHistogramMemoryTypeE1EZNS0_21CUDA_tensor_histogramIdsLb1EEEbNS_6TensorES4_S4_lNS_14AccumulateTypeIT0_Lb1EE4typeES8_NS0_13TensorArgTypeES9_S9_EUllE_EEvNS0_6detail10TensorInfoIT_T1_EESF_NSC_IKS6_SE_EElS8_S8_SE_T6_)
        .other          _ZN2at4cuda17kernelHistogram1DIdslLi1ELi2ELin1ELNS0_23CUDAHistogramMemoryTypeE1EZNS0_21CUDA_tensor_histogramIdsLb1EEEbNS_6TensorES4_S4_lNS_14AccumulateTypeIT0_Lb1EE4typeES8_NS0_13TensorArgTypeES9_S9_EUllE_EEvNS0_6detail10TensorInfoIT_T1_EESF_NSC_IKS6_SE_EElS8_S8_SE_T6_,@"STO_CUDA_ENTRY STV_DEFAULT"
_ZN2at4cuda17kernelHistogram1DIdslLi1ELi2ELin1ELNS0_23CUDAHistogramMemoryTypeE1EZNS0_21CUDA_tensor_histogramIdsLb1EEEbNS_6TensorES4_S4_lNS_14AccumulateTypeIT0_Lb1EE4typeES8_NS0_13TensorArgTypeES9_S9_EUllE_EEvNS0_6detail10TensorInfoIT_T1_EESF_NSC_IKS6_SE_EElS8_S8_SE_T6_:
.text._ZN2at4cuda17kernelHistogram1DIdslLi1ELi2ELin1ELNS0_23CUDAHistogramMemoryTypeE1EZNS0_21CUDA_tensor_histogramIdsLb1EEEbNS_6TensorES4_S4_lNS_14AccumulateTypeIT0_Lb1EE4typeES8_NS0_13TensorArgTypeES9_S9_EUllE_EEvNS0_6detail10TensorInfoIT_T1_EESF_NSC_IKS6_SE_EElS8_S8_SE_T6_:
        /* <DEDUP_REMOVED lines=31> */
.L_x_1101:
[----:B------:R-:W-:Y:S02]  /*01f0*/  IMAD R3, R2, UR10, RZ ;  /* 0x0000000a02037c24 */ /* 0x000fe4000f8e02ff */
[----:B0-----:R-:W-:-:S04]  /*0200*/  IMAD.WIDE.U32 R4, R0, UR10, RZ ;  /* 0x0000000a00047c25 */ /* 0x001fc8000f8e00ff */
[----:B------:R-:W-:Y:S01]  /*0210*/  IMAD R3, R0, UR11, R3 ;  /* 0x0000000b00037c24 */ /* 0x000fe2000f8e0203 */
[----:B------:R-:W-:-:S03]  /*0220*/  LEA R6, P0, R4, UR12, 0x1 ;  /* 0x0000000c04067c11 */ /* 0x000fc6000f8008ff */
[----:B------:R-:W-:-:S05]  /*0230*/  IMAD.IADD R3, R5, 0x1, R3 ;  /* 0x0000000105037824 */ /* 0x000fca00078e0203 */
[----:B------:R-:W-:-:S06]  /*0240*/  LEA.HI.X R7, R4, UR13, R3, 0x1, P0 ;  /* 0x0000000d04077c11 */ /* 0x000fcc00080f0c03 */
[----:B------:R-:W0:Y:S01]  /*0250*/  LDG.E.S16 R7, desc[UR8][R6.64] ;  /* 0x0000000806077981 */ /* 0x000e22000c1e1700 */
        /* <DEDUP_REMOVED lines=21> */
[----:B------:R-:W-:Y:S05]  /*03b0*/  CALL.REL.NOINC `($__internal_30_$__cuda_sm20_div_s64) ;  /* 0x00000020004c7944 */ /* 0x000fea0003c00000 */
[----:B------:R-:W-:Y:S05]  /*03c0*/  BRA `(.L_x_1100) ;  /* 0x0000000000487947 */ /* 0x000fea0003800000 */
.L_x_1099:
[----:B------:R-:W0:Y:S01]  /*03d0*/  I2F.U32.RP R3, UR6 ;  /* 0x0000000600037d06 */ /* 0x000e220008209000 */
[----:B------:R-:W-:-:S07]  /*03e0*/  ISETP.NE.U32.AND P2, PT, RZ, UR6, PT ;  /* 0x00000006ff007c0c */ /* 0x000fce000bf45070 */
[----:B0-----:R-:W0:Y:S02]  /*03f0*/  MUFU.RCP R3, R3 ;  /* 0x0000000300037308 */ /* 0x001e240000001000 */
[----:B0-----:R-:W-:-:S06]  /*0400*/  VIADD R4, R3, 0xffffffe ;  /* 0x0ffffffe03047836 */ /* 0x001fcc0000000000 */
        /* <DEDUP_REMOVED lines=9> */
[----:B------:R-:W-:Y:S01]  /*04a0*/  @P0 VIADD R22, R22, -UR6 ;  /* 0x8000000616160c36 */ /* 0x000fe20008000000 */
[----:B------:R-:W-:-:S04]  /*04b0*/  @P0 IADD3 R6, R6, 0x1, RZ ;  /* 0x0000000106060810 */ /* 0x000fc80007ffe0ff */
[----:B------:R-:W-:-:S13]  /*04c0*/  ISETP.GE.U32.AND P1, PT, R22, UR6, PT ;  /* 0x0000000616007c0c */ /* 0x000fda000bf26070 */
[----:B------:R-:W-:Y:S01]  /*04d0*/  @P1 VIADD R6, R6, 0x1 ;  /* 0x0000000106061836 */ /* 0x000fe20000000000 */
[----:B------:R-:W-:-:S07]  /*04e0*/  @!P2 LOP3.LUT R6, RZ, UR6, RZ, 0x33, !PT ;  /* 0x00000006ff06ac12 */ /* 0x000fce000f8e33ff */
.L_x_1100:
[----:B------:R-:W-:Y:S05]  /*04f0*/  BSYNC B2 ;  /* 0x0000000000027941 */ /* 0x000fea0003800000 */
.L_x_1098:
[----:B------:R-:W-:Y:S02]  /*0500*/  IMAD R3, R2, UR20, RZ ;  /* 0x0000001402037c24 */ /* 0x000fe4000f8e02ff */
[----:B------:R-:W-:-:S04]  /*0510*/  IMAD.WIDE.U32 R4, R0, UR20, RZ ;  /* 0x0000001400047c25 */ /* 0x000fc8000f8e00ff */
[----:B------:R-:W-:Y:S01]  /*0520*/  IMAD R3, R0, UR21, R3 ;  /* 0x0000001500037c24 */ /* 0x000fe2000f8e0203 */
[----:B------:R-:W-:-:S03]  /*0530*/  LEA R8, P0, R4, UR22, 0x3 ;  /* 0x0000001604087c11 */ /* 0x000fc6000f8018ff */
[----:B------:R-:W-:-:S05]  /*0540*/  IMAD.IADD R3, R5, 0x1, R3 ;  /* 0x0000000105037824 */ /* 0x000fca00078e0203 */
[----:B------:R-:W-:-:S05]  /*0550*/  LEA.HI.X R9, R4, UR23, R3, 0x3, P0 ;  /* 0x0000001704097c11 */ /* 0x000fca00080f1c03 */
[----:B------:R-:W2:Y:S01]  /*0560*/  LDG.E.64 R4, desc[UR8][R8.64] ;  /* 0x0000000808047981 */ /* 0x000ea2000c1e1b00 */
        /* <DEDUP_REMOVED lines=11> */
[----:B------:R-:W-:-:S05]  /*0620*/  LEA.HI.X R13, R6, UR19, R3, 0x3, P0 ;  /* 0x00000013060d7c11 */ /* 0x000fca00080f1c03 */
[----:B--2---:R0:W-:Y:S02]  /*0630*/  REDG.E.ADD.F64.RN.STRONG.GPU desc[UR8][R12.64], R4 ;  /* 0x000000040c0079a6 */ /* 0x0041e4000c10ff88 */
.L_x_1097:
[----:B------:R-:W-:Y:S05]  /*0640*/  BSYNC B1 ;  /* 0x0000000000017941 */ /* 0x000fea0003800000 */
.L_x_1096:
[----:B------:R-:W-:-:S05]  /*0650*/  IADD3 R0, P0, R0, UR4, RZ ;  /* 0x0000000400007c10 */ /* 0x000fca000ff1e0ff */
[----:B------:R-:W-:Y:S01]  /*0660*/  IMAD.X R2, RZ, RZ, R2, P0 ;  /* 0x000000ffff027224 */ /* 0x000fe200000e0602 */
[----:B------:R-:W-:-:S04]  /*0670*/  ISETP.GE.U32.AND P0, PT, R0, UR26, PT ;  /* 0x0000001a00007c0c */ /* 0x000fc8000bf06070 */
[----:B------:R-:W-:-:S13]  /*0680*/  ISETP.GE.AND.EX P0, PT, R2, UR27, PT, P0 ;  /* 0x0000001b02007c0c */ /* 0x000fda000bf06300 */
[----:B------:R-:W-:Y:S05]  /*0690*/  @!P0 BRA `(.L_x_1101) ;  /* 0xfffffff800d48947 */ /* 0x000fea000383ffff */
[----:B------:R-:W-:Y:S05]  /*06a0*/  BSYNC B0 ;  /* 0x0000000000007941 */ /* 0x000fea0003800000 */
.L_x_1095:
[----:B------:R-:W-:Y:S05]  /*06b0*/  EXIT ;  /* 0x000000000000794d */ /* 0x000fea0003800000 */
.L_x_1094:
[----:B------:R-:W-:-:S04]  /*06c0*/  LOP3.LUT R3, RZ, R4, RZ, 0x33, !PT ;  /* 0x00000004ff037212 */ /* 0x000fc800078e33ff */
[----:B------:R-:W-:-:S04]  /*06d0*/  VIMNMX R3, R3, -0x3, !PT ;  /* 0xfffffffd03037848 */ /* 0x000fc80007fe0100 */
[----:B------:R-:W-:-:S05]  /*06e0*/  IADD3 R4, R3, R4, RZ ;  /* 0x0000000403047210 */ /* 0x000fca0007ffe0ff */
[C---:B------:R-:W-:Y:S02]  /*06f0*/  VIADD R9, R4.reuse, 0x2 ;  /* 0x0000000204097836 */ /* 0x040fe40000000000 */
[----:B------:R-:W-:-:S03]  /*0700*/  VIADD R10, R4, 0x1 ;  /* 0x00000001040a7836 */ /* 0x000fc60000000000 */
[----:B------:R-:W-:-:S04]  /*0710*/  LOP3.LUT R9, R9, 0x3, RZ, 0xc0, !PT ;  /* 0x0000000309097812 */ /* 0x000fc800078ec0ff */
[----:B------:R-:W-:-:S07]  /*0720*/  IADD3 R11, R4, -R9, RZ ;  /* 0x80000009040b7210 */ /* 0x000fce0007ffe0ff */
.L_x_1131:
[----:B0-----:R-:W0:Y:S01]  /*0730*/  LDC R4, c[0x0][0x6e8] ;  /* 0x0001ba00ff047b82 */ /* 0x001e220000000800 */
[----:B------:R-:W-:Y:S01]  /*0740*/  ISETP.GE.U32.AND P0, PT, R10, 0x3, PT ;  /* 0x000000030a00780c */ /* 0x000fe20003f06070 */
[----:B------:R-:W-:Y:S05]  /*0750*/  YIELD ;  /* 0x0000000000007946 */ /* 0x000fea0003800000 */
[----:B------:R-:W-:Y:S01]  /*0760*/  ULDC UR5, c[0x0][0x6e8] ;  /* 0x0001ba0000057ab9 */ /* 0x000fe20000000800 */
[----:B------:R-:W-:Y:S01]  /*0770*/  IMAD.MOV.U32 R19, RZ, RZ, 0x340 ;  /* 0x00000340ff137424 */ /* 0x000fe200078e00ff */
[----:B------:R-:W-:Y:S01]  /*0780*/  MOV R18, UR5 ;  /* 0x0000000500127c02 */ /* 0x000fe20008000f00 */
[----:B------:R-:W-:Y:S01]  /*0790*/  IMAD.MOV.U32 R14, RZ, RZ, RZ ;  /* 0x000000ffff0e7224 */ /* 0x000fe200078e00ff */
[----:B------:R-:W-:Y:S01]  /*07a0*/  MOV R13, RZ ;  /* 0x000000ff000d7202 */ /* 0x000fe20000000f00 */
[----:B------:R-:W-:-:S02]  /*07b0*/  IMAD.MOV.U32 R12, RZ, RZ, R0 ;  /* 0x000000ffff0c7224 */ /* 0x000fc400078e0000 */
[----:B------:R-:W-:Y:S02]  /*07c0*/  IMAD.MOV.U32 R8, RZ, RZ, R2 ;  /* 0x000000ffff087224 */ /* 0x000fe400078e0002 */
[----:B0-----:R-:W-:Y:S01]  /*07d0*/  IMAD R19, R4, 0x8, R19 ;  /* 0x0000000804137824 */ /* 0x001fe200078e0213 */
[----:B------:R-:W-:Y:S06]  /*07e0*/  @!P0 BRA `(.L_x_1102) ;  /* 0x0000000c00588947 */ /* 0x000fec0003800000 */
[----:B------:R-:W-:-:S07]  /*07f0*/  IMAD.MOV.U32 R20, RZ, RZ, R11 ;  /* 0x000000ffff147224 */ /* 0x000fce00078e000b */
.L_x_1115:
        /* <DEDUP_REMOVED lines=9> */
[----:B------:R-:W-:Y:S05]  /*0890*/  CALL.REL.NOINC `($__internal_30_$__cuda_sm20_div_s64) ;  /* 0x0000001c00147944 */ /* 0x000fea0003c00000 */
        /* <DEDUP_REMOVED lines=11> */
.L_x_1104:
        /* <DEDUP_REMOVED lines=22> */
.L_x_1105:
[----:B------:R-:W-:Y:S05]  /*0ab0*/  BSYNC B0 ;  /* 0x0000000000007941 */ /* 0x000fea0003800000 */
.L_x_1103:
        /* <DEDUP_REMOVED lines=16> */
[----:B------:R-:W-:Y:S05]  /*0bc0*/  CALL.REL.NOINC `($__internal_30_$__cuda_sm20_div_s64) ;  /* 0x0000001800487944 */ /* 0x000fea0003c00000 */
        /* <DEDUP_REMOVED lines=12> */
.L_x_1107:
[----:B------:R-:W0:Y:S01]  /*0c90*/  I2F.U32.RP R3, R26 ;  /* 0x0000001a00037306 */ /* 0x000e220000209000 */
[----:B------:R-:W-:Y:S01]  /*0ca0*/  IMAD.MOV R7, RZ, RZ, -R26 ;  /* 0x000000ffff077224 */ /* 0x000fe200078e0a1a */
[----:B------:R-:W-:Y:S01]  /*0cb0*/  ISETP.NE.U32.AND P2, PT, R26, RZ, PT ;  /* 0x000000ff1a00720c */ /* 0x000fe20003f45070 */
[----:B------:R-:W-:-:S05]  /*0cc0*/  IMAD.MOV.U32 R27, RZ, RZ, RZ ;  /* 0x000000ffff1b7224 */ /* 0x000fca00078e00ff */
        /* <DEDUP_REMOVED lines=19> */
.L_x_1108:
[----:B------:R-:W-:Y:S05]  /*0e00*/  BSYNC B0 ;  /* 0x0000000000007941 */ /* 0x000fea0003800000 */
.L_x_1106:
        /* <DEDUP_REMOVED lines=16> */
[----:B------:R-:W-:Y:S05]  /*0f10*/  CALL.REL.NOINC `($__internal_30_$__cuda_sm20_div_s64) ;  /* 0x0000001400747944 */ /* 0x000fea0003c00000 */
        /* <DEDUP_REMOVED lines=11> */
.L_x_1110:
        /* <DEDUP_REMOVED lines=23> */
.L_x_1111:
[----:B------:R-:W-:Y:S05]  /*1140*/  BSYNC B0 ;  /* 0x0000000000007941 */ /* 0x000fea0003800000 */
.L_x_1109:
        /* <DEDUP_REMOVED lines=18> */
[----:B------:R-:W-:Y:S05]  /*1270*/  CALL.REL.NOINC `($__internal_30_$__cuda_sm20_div_s64) ;  /* 0x00000010009c7944 */ /* 0x000fea0003c00000 */
        /* <DEDUP_REMOVED lines=11> */
.L_x_1113:
        /* <DEDUP_REMOVED lines=23> */
.L_x_1114:
[----:B------:R-:W-:Y:S05]  /*14a0*/  BSYNC B0 ;  /* 0x0000000000007941 */ /* 0x000fea0003800000 */
.L_x_1112:
        /* <DEDUP_REMOVED lines=10> */
.L_x_1102:
        /* <DEDUP_REMOVED lines=25> */
.L_x_1118:
        /* <DEDUP_REMOVED lines=23> */
.L_x_1119:
[----:B------:R-:W-:Y:S05]  /*1850*/  BSYNC B0 ;  /* 0x0000000000007941 */ /* 0x000fea0003800000 */
.L_x_1117:
        /* <DEDUP_REMOVED lines=29> */
.L_x_1121:
        /* <DEDUP_REMOVED lines=23> */
.L_x_1122:
[----:B------:R-:W-:Y:S05]  /*1ba0*/  BSYNC B0 ;  /* 0x0000000000007941 */ /* 0x000fea0003800000 */
.L_x_1120:
        /* <DEDUP_REMOVED lines=29> */
.L_x_1124:
        /* <DEDUP_REMOVED lines=23> */
.L_x_1125:
[----:B------:R-:W-:Y:S05]  /*1ef0*/  BSYNC B0 ;  /* 0x0000000000007941 */ /* 0x000fea0003800000 */
.L_x_1123:
[----:B------:R-:W0:Y:S01]  /*1f00*/  LDC.64 R18, c[0x0][R18+0x2c8] ;  /* 0x0000b20012127b82 */ /* 0x000e220000000a00 */
[----:B------:R-:W-:Y:S01]  /*1f10*/  MOV R15, R13 ;  /* 0x0000000d000f7202 */ /* 0x000fe20000000f00 */
[-C--:B0-----:R-:W-:Y:S02]  /*1f20*/  IMAD R4, R19, R16.reuse, RZ ;  /* 0x0000001013047224 */ /* 0x081fe400078e02ff */
[----:B------:R-:W-:-:S04]  /*1f30*/  IMAD.WIDE.U32 R14, R18, R16, R14 ;  /* 0x00000010120e7225 */ /* 0x000fc800078e000e */
[----:B------:R-:W-:-:S04]  /*1f40*/  IMAD R3, R18, R3, R4 ;  /* 0x0000000312037224 */ /* 0x000fc800078e0204 */
[----:B------:R-:W-:-:S07]  /*1f50*/  IMAD.IADD R13, R15, 0x1, R3 ;  /* 0x000000010f0d7824 */ /* 0x000fce00078e0203 */
.L_x_1116:
        /* <DEDUP_REMOVED lines=33> */
[----:B------:R-:W-:Y:S05]  /*2170*/  CALL.REL.NOINC `($__internal_30_$__cuda_sm20_div_s64) ;  /* 0x0000000000dc7944 */ /* 0x000fea0003c00000 */
[----:B------:R-:W-:Y:S05]  /*2180*/  BRA `(.L_x_1130) ;  /* 0x0000000000487947 */ /* 0x000fea0003800000 */
.L_x_1129:
        /* <DEDUP_REMOVED lines=18> */
.L_x_1130:
[----:B------:R-:W-:Y:S05]  /*22b0*/  BSYNC B1 ;  /* 0x0000000000017941 */ /* 0x000fea0003800000 */
.L_x_1128:
        /* <DEDUP_REMOVED lines=9> */
[----:B------:R0:W2:Y:S01]  /*2350*/  LDG.E.64 R4, desc[UR8][R12.64] ;  /* 0x000000080c047981 */ /* 0x0000a2000c1e1b00 */
        /* <DEDUP_REMOVED lines=11> */
[----:B0-----:R-:W-:Y:S01]  /*2410*/  LEA R12, P0, R6, UR10, 0x3 ;  /* 0x0000000a060c7c11 */ /* 0x001fe2000f8018ff */
[----:B------:R-:W-:-:S05]  /*2420*/  IMAD.IADD R3, R7, 0x1, R3 ;  /* 0x0000000107037824 */ /* 0x000fca00078e0203 */
[----:B------:R-:W-:-:S05]  /*2430*/  LEA.HI.X R13, R6, UR11, R3, 0x3, P0 ;  /* 0x0000000b060d7c11 */ /* 0x000fca00080f1c03 */
[----:B--2---:R0:W-:Y:S02]  /*2440*/  REDG.E.ADD.F64.RN.STRONG.GPU desc[UR8][R12.64], R4 ;  /* 0x000000040c0079a6 */ /* 0x0041e4000c10ff88 */
.L_x_1127:
[----:B------:R-:W-:Y:S05]  /*2450*/  BSYNC B0 ;  /* 0x0000000000007941 */ /* 0x000fea0003800000 */
.L_x_1126:
        /* <DEDUP_REMOVED lines=9> */
        .weak           $__internal_30_$__cuda_sm20_div_s64
        .type           $__internal_30_$__cuda_sm20_div_s64,@function
        .size           $__internal_30_$__cuda_sm20_div_s64,(.L_x_3560 - $__internal_30_$__cuda_sm20_div_s64)
$__internal_30_$__cuda_sm20_div_s64:
        /* <DEDUP_REMOVED lines=83> */
[----:B------:R-:W-:Y:S06]  /*2a20*/  RET.REL.NODEC R16 `(_ZN2at4cuda17kernelHistogram1DIdslLi1ELi2ELin1ELNS0_23CUDAHistogramMemoryTypeE1EZNS0_21CUDA_tensor_histogramIdsLb1EEEbNS_6TensorES4_S4_lNS_14AccumulateTypeIT0_Lb1EE4typeES8_NS0_13TensorArgTypeES9_S9_EUllE_EEvNS0_6detail10TensorInfoIT_T1_EESF_NSC_IKS6_SE_EElS8_S8_SE_T6_) ;  /* 0xffffffd410747950 */ /* 0x000fec0003c3ffff */
.L_x_1132:
        /* <DEDUP_REMOVED lines=13> */
.L_x_3560:


//--------------------- .text._ZN2at4cuda17kernelHistogram1DIdslLi1ELi2ELin1ELNS0_23CUDAHistogramMemoryTypeE0EZNS0_21CUDA_tensor_histogramIdsLb1EEEbNS_6TensorES4_S4_lNS_14AccumulateTypeIT0_Lb1EE4typeES8_NS0_13TensorArgTypeES9_S9_EUllE_EEvNS0_6detail10TensorInfoIT_T1_EESF_NSC_IKS6_SE_EElS8_S8_SE_T6_ --------------------------
	.section	.text._ZN2at4cuda17kernelHistogram1DIdslLi1ELi2ELin1ELNS0_23CUDAHistogramMemoryTypeE0EZNS0_21CUDA_tensor_histogramIdsLb1EEEbNS_6TensorES4_S4_lNS_14AccumulateTypeIT0_Lb1EE4typeES8_NS0_13TensorArgTypeES9_S9_EUllE_EEvNS0_6detail10TensorInfoIT_T1_EESF_NSC_IKS6_SE_EElS8_S8_SE_T6_,"ax",@progbits
	.align	128
        .global         _ZN2at4cuda17kernelHistogram1DIdslLi1ELi2ELin1ELNS0_23CUDAHistogramMemoryTypeE0EZNS0_21CUDA_tensor_histogramIdsLb1EEEbNS_6TensorES4_S4_lNS_14AccumulateTypeIT0_Lb1EE4typeES8_NS0_13TensorArgTypeES9_S9_EUllE_EEvNS0_6detail10TensorInfoIT_T1_EESF_NSC_IKS6_SE_EElS8_S8_SE_T6_
        .type           _ZN2at4cuda17kernelHistogram1DIdslLi1ELi2ELin1ELNS0_23CUDAHistogramMemoryTypeE0EZNS0_21CUDA_tensor_histogramIdsLb1EEEbNS_6TensorES4_S4_lNS_14AccumulateTypeIT0_Lb1EE4typeES8_NS0_13TensorArgTypeES9_S9_EUllE_EEvNS0_6detail10TensorInfoIT_T1_EESF_NSC_IKS6_SE_EElS8_S8_SE_T6_,@function
        .size           _ZN2at4cuda17kernelHistogram1DIdslLi1ELi2ELin1ELNS0_23CUDAHistogramMemoryTypeE0EZNS0_21CUDA_tensor_histogramIdsLb1EEEbNS_6TensorES4_S4_lNS_14AccumulateTypeIT0_Lb1EE4typeES8_NS0_13TensorArgTypeES9_S9_EUllE_EEvNS0_6detail10TensorInfoIT_T1_EESF_NSC_IKS6_SE_EElS8_S8_SE_T6_,(.L_x_3561 - _ZN2at4cuda17kernelHistogram1DIdslLi1ELi2ELin1ELNS0_23CUDAHistogramMemoryTypeE0EZNS0_21CUDA_tensor_histogramIdsLb1EEEbNS_6TensorES4_S4_lNS_14AccumulateTypeIT0_Lb1EE4typeES8_NS0_13TensorArgTypeES9_S9_EUllE_EEvNS0_6detail10TensorInfoIT_T1_EESF_NSC_IKS6_SE_EElS8_S8_SE_T6_)
        .other          _ZN2at4cuda17kernelHistogram1DIdslLi1ELi2ELin1ELNS0_23CUDAHistogramMemoryTypeE0EZNS0_21CUDA_tensor_histogramIdsLb1EEEbNS_6TensorES4_S4_lNS_14AccumulateTypeIT0_Lb1EE4typeES8_NS0_13TensorArgTypeES9_S9_EUllE_EEvNS0_6detail10TensorInfoIT_T1_EESF_NSC_IKS6_SE_EElS8_S8_SE_T6_,@"STO_CUDA_ENTRY STV_DEFAULT"
_ZN2at4cuda17kernelHistogram1DIdslLi1ELi2ELin1ELNS0_23CUDAHistogramMemoryTypeE0EZNS0_21CUDA_tensor_histogramIdsLb1EEEbNS_6TensorES4_S4_lNS_14AccumulateTypeIT0_Lb1EE4typeES8_NS0_13TensorArgTypeES9_S9_EUllE_EEvNS0_6detail10TensorInfoIT_T1_EESF_NSC_IKS6_SE_EElS8_S8_SE_T6_:
.text._ZN2at4cuda17kernelHistogram1DIdslLi1ELi2ELin1ELNS0_23CUDAHistogramMemoryTypeE0EZNS0_21CUDA_tensor_histogramIdsLb1EEEbNS_6TensorES4_S4_lNS_14AccumulateTypeIT0_Lb1EE4typeES8_NS0_13TensorArgTypeES9_S9_EUllE_EEvNS0_6detail10TensorInfoIT_T1_EESF_NSC_IKS6_SE_EElS8_S8_SE_T6_:
        /* <DEDUP_REMOVED lines=13> */
.L_x_1135:
[----:B------:R-:W-:Y:S02]  /*00d0*/  LEA R2, R5, R0, 0x3 ;  /* 0x0000000005027211 */ /* 0x000fe400078e18ff */
[----:B-1----:R-:W-:-:S03]  /*00e0*/  IADD3 R5, P0, R4, R5, RZ ;  /* 0x0000000504057210 */ /* 0x002fc60007f1e0ff */
[----:B------:R0:W-:Y:S02]  /*00f0*/  STS.64 [R2], RZ ;  /* 0x000000ff02007388 */ /* 0x0001e40000000a00 */
[----:B------:R-:W-:Y:S01]  /*0100*/  IMAD.X R3, RZ, RZ, R3, P0 ;  /* 0x000000ffff037224 */ /* 0x000fe200000e0603 */
[----:B------:R-:W-:-:S04]  /*0110*/  ISETP.GE.U32.AND P0, PT, R5, UR4, PT ;  /* 0x0000000405007c0c */ /* 0x000fc8000bf06070 */
[----:B------:R-:W-:-:S13]  /*0120*/  ISETP.GE.AND.EX P0, PT, R3, UR5, PT, P0 ;  /* 0x0000000503007c0c */ /* 0x000fda000bf06300 */
[----:B0-----:R-:W-:Y:S05]  /*0130*/  @!P0 BRA `(.L_x_1135) ;  /* 0xfffffffc00e48947 */ /* 0x001fea000383ffff */
.L_x_1134:
[----:B------:R-:W-:Y:S05]  /*0140*/  BSYNC B0 ;  /* 0x0000000000007941 */ /* 0x000fea0003800000 */
.L_x_1133:
        /* <DEDUP_REMOVED lines=22> */
.L_x_1144:
        /* <DEDUP_REMOVED lines=34> */
[----:B------:R-:W-:Y:S05]  /*04d0*/  CALL.REL.NOINC `($__internal_31_$__cuda_sm20_div_s64) ;  /* 0x0000002000907944 */ /* 0x000fea0003c00000 */
[----:B------:R-:W-:Y:S05]  /*04e0*/  BRA `(.L_x_1142) ;  /* 0x0000000000487947 */ /* 0x000fea0003800000 */
.L_x_1141:
        /* <DEDUP_REMOVED lines=18> */
.L_x_1142:
[----:B------:R-:W-:Y:S05]  /*0610*/  BSYNC B1 ;  /* 0x0000000000017941 */ /* 0x000fea0003800000 */
.L_x_1140:
        /* <DEDUP_REMOVED lines=9> */
[----:B------:R0:W5:Y:S01]  /*06b0*/  LDG.E.64 R14, desc[UR6][R10.64] ;  /* 0x000000060a0e7981 */ /* 0x000162000c1e1b00 */
[----:B------:R-:W-:Y:S02]  /*06c0*/  SHF.R.S32.HI R5, RZ, 0x1f, R21 ;  /* 0x0000001fff057819 */ /* 0x000fe40000011415 */
[----:B------:R-:W-:-:S04]  /*06d0*/  ISETP.NE.U32.AND P0, PT, R21, UR4, PT ;  /* 0x0000000415007c0c */ /* 0x000fc8000bf05070 */
[----:B------:R-:W-:-:S04]  /*06e0*/  ISETP.NE.AND.EX P0, PT, R5, UR5, PT, P0 ;  /* 0x0000000505007c0c */ /* 0x000fc8000bf05300 */
[----:B------:R-:W-:-:S05]  /*06f0*/  SEL R8, RZ, 0xffffffff, P0 ;  /* 0xffffffffff087807 */ /* 0x000fca0000000000 */
[----:B------:R-:W-:-:S05]  /*0700*/  IMAD.IADD R21, R21, 0x1, R8 ;  /* 0x0000000115157824 */ /* 0x000fca00078e0208 */
[----:B0-----:R-:W-:-:S07]  /*0710*/  LEA R21, R21, R0, 0x3 ;  /* 0x0000000015157211 */ /* 0x001fce00078e18ff */
.L_x_1143:
[----:B------:R-:W0:Y:S02]  /*0720*/  LDS.64 R8, [R21] ;  /* 0x0000000015087984 */ /* 0x000e240000000a00 */
[----:B0----5:R-:W-:-:S10]  /*0730*/  DADD R10, R14, R8 ;  /* 0x000000000e0a7229 */ /* 0x021fd40000000008 */
[----:B------:R-:W0:Y:S02]  /*0740*/  ATOMS.CAST.SPIN.64 R10, [R21], R8, R10 ;  /* 0x00000008150a738d */ /* 0x000e24000180040a */
[----:B0-----:R-:W-:-:S04]  /*0750*/  ISETP.EQ.U32.AND P0, PT, R10, 0x1, PT ;  /* 0x000000010a00780c */ /* 0x001fc80003f02070 */
[----:B------:R-:W-:-:S13]  /*0760*/  ISETP.EQ.U32.AND.EX P0, PT, R11, RZ, PT, P0 ;  /* 0x000000ff0b00720c */ /* 0x000fda0003f02100 */
[----:B------:R-:W-:Y:S05]  /*0770*/  @!P0 BRA `(.L_x_1143) ;  /* 0xfffffffc00e88947 */ /* 0x000fea000383ffff */
.L_x_1139:
[----:B------:R-:W-:Y:S05]  /*0780*/  BSYNC B0 ;  /* 0x0000000000007941 */ /* 0x000fea0003800000 */
.L_x_1138:
[----:B------:R-:W-:Y:S01]  /*0790*/  IADD3 R3, P0, R4, R3, RZ ;  /* 0x0000000304037210 */ /* 0x000fe20007f1e0ff */
[----:B------:R-:W-:-:S04]  /*07a0*/  ULDC.64 UR4, c[0x0][0x708] ;  /* 0x0001c20000047ab9 */ /* 0x000fc80000000a00 */
[----:B------:R-:W-:Y:S01]  /*07b0*/  IMAD.X R2, RZ, RZ, R2, P0 ;  /* 0x000000ffff027224 */ /* 0x000fe200000e0602 */
[----:B------:R-:W-:-:S04]  /*07c0*/  ISETP.GE.U32.AND P0, PT, R3, UR4, PT ;  /* 0x0000000403007c0c */ /* 0x000fc8000bf06070 */
[----:B------:R-:W-:-:S13]  /*07d0*/  ISETP.GE.AND.EX P0, PT, R2, UR5, PT, P0 ;  /* 0x0000000502007c0c */ /* 0x000fda000bf06300 */
[----:B------:R-:W-:Y:S05]  /*07e0*/  @!P0 BRA `(.L_x_1144) ;  /* 0xfffffff800b08947 */ /* 0x000fea000383ffff */
[----:B------:R-:W-:Y:S05]  /*07f0*/  BRA `(.L_x_1136) ;  /* 0x0000001c005c7947 */ /* 0x000fea0003800000 */
.L_x_1137:
        /* <DEDUP_REMOVED lines=9> */
.L_x_1175:
        /* <DEDUP_REMOVED lines=9> */
.L_x_1158:
        /* <DEDUP_REMOVED lines=14> */
[----:B------:R-:W-:Y:S05]  /*0a00*/  CALL.REL.NOINC `($__internal_31_$__cuda_sm20_div_s64) ;  /* 0x0000001c00447944 */ /* 0x000fea0003c00000 */
        /* <DEDUP_REMOVED lines=10> */
.L_x_1147:
        /* <DEDUP_REMOVED lines=22> */
.L_x_1148:
[----:B------:R-:W-:Y:S05]  /*0c10*/  BSYNC B0 ;  /* 0x0000000000007941 */ /* 0x000fea0003800000 */
.L_x_1146:
        /* <DEDUP_REMOVED lines=15> */
[----:B------:R-:W-:Y:S05]  /*0d10*/  CALL.REL.NOINC `($__internal_31_$__cuda_sm20_div_s64) ;  /* 0x0000001800807944 */ /* 0x000fea0003c00000 */
        /* <DEDUP_REMOVED lines=11> */
.L_x_1150:
        /* <DEDUP_REMOVED lines=22> */
.L_x_1151:
[----:B------:R-:W-:Y:S05]  /*0f30*/  BSYNC B0 ;  /* 0x0000000000007941 */ /* 0x000fea0003800000 */
.L_x_1149:
        /* <DEDUP_REMOVED lines=29> */
.L_x_1153:
        /* <DEDUP_REMOVED lines=22> */
.L_x_1154:
[----:B------:R-:W-:Y:S05]  /*1270*/  BSYNC B0 ;  /* 0x0000000000007941 */ /* 0x000fea0003800000 */
.L_x_1152:
        /* <DEDUP_REMOVED lines=28> */
.L_x_1156:
        /* <DEDUP_REMOVED lines=23> */
.L_x_1157:
[----:B------:R-:W-:Y:S05]  /*15b0*/  BSYNC B0 ;  /* 0x0000000000007941 */ /* 0x000fea0003800000 */
.L_x_1155:
        /* <DEDUP_REMOVED lines=8> */
.L_x_1145:
        /* <DEDUP_REMOVED lines=14> */
[----:B------:R-:W-:Y:S05]  /*1720*/  CALL.REL.NOINC `($__internal_31_$__cuda_sm20_div_s64) ;  /* 0x0000000c00fc7944 */ /* 0x000fea0003c00000 */
        /* <DEDUP_REMOVED lines=9> */
.L_x_1161:
        /* <DEDUP_REMOVED lines=23> */
.L_x_1162:
[----:B------:R-:W-:Y:S05]  /*1930*/  BSYNC B0 ;  /* 0x0000000000007941 */ /* 0x000fea0003800000 */
.L_x_1160:
        /* <DEDUP_REMOVED lines=27> */
.L_x_1164:
        /* <DEDUP_REMOVED lines=23> */
.L_x_1165:
[----:B------:R-:W-:Y:S05]  /*1c60*/  BSYNC B0 ;  /* 0x0000000000007941 */ /* 0x000fea0003800000 */
.L_x_1163:
        /* <DEDUP_REMOVED lines=27> */
.L_x_1167:
        /* <DEDUP_REMOVED lines=23> */
.L_x_1168:
[----:B------:R-:W-:Y:S05]  /*1f90*/  BSYNC B0 ;  /* 0x0000000000007941 */ /* 0x000fea0003800000 */
.L_x_1166:
[----:B------:R-:W0:Y:S02]  /*1fa0*/  LDC.64 R10, c[0x0][R10+0x2c8] ;  /* 0x0000b2000a0a7b82 */ /* 0x000e240000000a00 */
[-C--:B0-----:R-:W-:Y:S02]  /*1fb0*/  IMAD R8, R11, R22.reuse, RZ ;  /* 0x000000160b087224 */ /* 0x081fe400078e02ff */
[----:B------:R-:W-:-:S04]  /*1fc0*/  IMAD.WIDE.U32 R18, R10, R22, R18 ;  /* 0x000000160a127225 */ /* 0x000fc800078e0012 */
[----:B------:R-:W-:-:S04]  /*1fd0*/  IMAD R9, R10, R9, R8 ;  /* 0x000000090a097224 */ /* 0x000fc800078e0208 */
[----:B------:R-:W-:-:S07]  /*1fe0*/  IMAD.IADD R19, R19, 0x1, R9 ;  /* 0x0000000113137824 */ /* 0x000fce00078e0209 */
.L_x_1159:
        /* <DEDUP_REMOVED lines=33> */
[----:B------:R-:W-:Y:S05]  /*2200*/  CALL.REL.NOINC `($__internal_31_$__cuda_sm20_div_s64) ;  /* 0x0000000400447944 */ /* 0x000fea0003c00000 */
[----:B------:R-:W-:Y:S05]  /*2210*/  BRA `(.L_x_1173) ;  /* 0x0000000000487947 */ /* 0x000fea0003800000 */
.L_x_1172:
[----:B------:R-:W0:Y:S01]  /*2220*/  I2F.U32.RP R10, R7 ;  /* 0x00000007000a7306 */ /* 0x000e220000209000 */
[----:B------:R-:W-:-:S07]  /*2230*/  ISETP.NE.U32.AND P2, PT, R7, RZ, PT ;  /* 0x000000ff0700720c */ /* 0x000fce0003f45070 */
[----:B0-----:R-:W0:Y:S02]  /*2240*/  MUFU.RCP R10, R10 ;  /* 0x0000000a000a7308 */ /* 0x001e240000001000 */
[----:B0-----:R-:W-:-:S06]  /*2250*/  IADD3 R9, R10, 0xffffffe, RZ ;  /* 0x0ffffffe0a097810 */ /* 0x001fcc0007ffe0ff */
[----:B------:R-:W0:Y:S02]  /*2260*/  F2I.FTZ.U32.TRUNC.NTZ R9, R9 ;  /* 0x0000000900097305 */ /* 0x000e24000021f000 */
[----:B0-----:R-:W-:-:S04]  /*2270*/  IMAD.MOV R8, RZ, RZ, -R9 ;  /* 0x000000ffff087224 */ /* 0x001fc800078e0a09 */
[----:B------:R-:W-:Y:S01]  /*2280*/  IMAD R11, R8, R7, RZ ;  /* 0x00000007080b7224 */ /* 0x000fe200078e02ff */
[----:B------:R-:W-:-:S10]  /*2290*/  HFMA2.MMA R8, -RZ, RZ, 0, 0 ;  /* 0x00000000ff087435 */ /* 0x000fd400000001ff */
        /* <DEDUP_REMOVED lines=10> */
.L_x_1173:
[----:B------:R-:W-:Y:S05]  /*2340*/  BSYNC B1 ;  /* 0x0000000000017941 */ /* 0x000fea0003800000 */
.L_x_1171:
[----:B------:R-:W-:Y:S01]  /*2350*/  ULDC.64 UR4, c[0x0][0x7e0] ;  /* 0x0001f80000047ab9 */ /* 0x000fe20000000a00 */
[----:B------:R-:W-:Y:S01]  /*2360*/  ULDC.64 UR8, c[0x0][0x6f0] ;  /* 0x0001bc0000087ab9 */ /* 0x000fe20000000a00 */
[----:B------:R-:W-:Y:S02]  /*2370*/  IMAD R11, R3, UR4, RZ ;  /* 0x00000004030b7c24 */ /* 0x000fe4000f8e02ff */
[----:B------:R-:W-:-:S04]  /*2380*/  IMAD.WIDE.U32 R8, R4, UR4, RZ ;  /* 0x0000000404087c25 */ /* 0x000fc8000f8e00ff */
[----:B------:R-:W-:Y:S01]  /*2390*/  IMAD R11, R4, UR5, R11 ;  /* 0x00000005040b7c24 */ /* 0x000fe2000f8e020b */
[----:B------:R-:W-:Y:S02]  /*23a0*/  ULDC.64 UR4, c[0x0][0x710] ;  /* 0x0001c40000047ab9 */ /* 0x000fe40000000a00 */
[----:B------:R-:W-:Y:S01]  /*23b0*/  LEA R10, P0, R8, UR4, 0x3 ;  /* 0x00000004080a7c11 */ /* 0x000fe2000f8018ff */
[----:B------:R-:W-:-:S05]  /*23c0*/  IMAD.IADD R9, R9, 0x1, R11 ;  /* 0x0000000109097824 */ /* 0x000fca00078e020b */
[----:B------:R-:W-:-:S05]  /*23d0*/  LEA.HI.X R11, R8, UR5, R9, 0x3, P0 ;  /* 0x00000005080b7c11 */ /* 0x000fca00080f1c09 */
[----:B------:R0:W5:Y:S01]  /*23e0*/  LDG.E.64 R14, desc[UR6][R10.64] ;  /* 0x000000060a0e7981 */ /* 0x000162000c1e1b00 */
[----:B------:R-:W1:Y:S01]  /*23f0*/  S2UR UR5, SR_CgaCtaId ;  /* 0x00000000000579c3 */ /* 0x000e620000008800 */
[----:B------:R-:W-:Y:S01]  /*2400*/  SHF.R.S32.HI R8, RZ, 0x1f, R21 ;  /* 0x0000001fff087819 */ /* 0x000fe20000011415 */
[----:B------:R-:W-:Y:S01]  /*2410*/  UMOV UR4, 0x400 ;  /* 0x0000040000047882 */ /* 0x000fe20000000000 */
[----:B------:R-:W-:-:S04]  /*2420*/  ISETP.NE.U32.AND P0, PT, R21, UR8, PT ;  /* 0x0000000815007c0c */ /* 0x000fc8000bf05070 */
[----:B------:R-:W-:-:S04]  /*2430*/  ISETP.NE.AND.EX P0, PT, R8, UR9, PT, P0 ;  /* 0x0000000908007c0c */ /* 0x000fc8000bf05300 */
[----:B------:R-:W-:-:S04]  /*2440*/  SEL R8, RZ, 0xffffffff, P0 ;  /* 0xffffffffff087807 */ /* 0x000fc80000000000 */
[----:B------:R-:W-:Y:S01]  /*2450*/  IADD3 R21, R21, R8, RZ ;  /* 0x0000000815157210 */ /* 0x000fe20007ffe0ff */
[----:B-1----:R-:W-:-:S06]  /*2460*/  ULEA UR4, UR5, UR4, 0x18 ;  /* 0x0000000405047291 */ /* 0x002fcc000f8ec03f */
[----:B0-----:R-:W-:-:S07]  /*2470*/  LEA R21, R21, UR4, 0x3 ;  /* 0x0000000415157c11 */ /* 0x001fce000f8e18ff */
.L_x_1174:
[----:B------:R-:W0:Y:S02]  /*2480*/  LDS.64 R8, [R21] ;  /* 0x0000000015087984 */ /* 0x000e240000000a00 */
[----:B0----5:R-:W-:-:S10]  /*2490*/  DADD R10, R14, R8 ;  /* 0x000000000e0a7229 */ /* 0x021fd40000000008 */
[----:B------:R-:W0:Y:S02]  /*24a0*/  ATOMS.CAST.SPIN.64 R10, [R21], R8, R10 ;  /* 0x00000008150a738d */ /* 0x000e24000180040a */
[----:B0-----:R-:W-:-:S04]  /*24b0*/  ISETP.EQ.U32.AND P0, PT, R10, 0x1, PT ;  /* 0x000000010a00780c */ /* 0x001fc80003f02070 */
[----:B------:R-:W-:-:S13]  /*24c0*/  ISETP.EQ.U32.AND.EX P0, PT, R11, RZ, PT, P0 ;  /* 0x000000ff0b00720c */ /* 0x000fda0003f02100 */
[----:B------:R-:W-:Y:S05]  /*24d0*/  @!P0 BRA `(.L_x_1174) ;  /* 0xfffffffc00e88947 */ /* 0x000fea000383ffff */
.L_x_1170:
[----:B------:R-:W-:Y:S05]  /*24e0*/  BSYNC B0 ;  /* 0x0000000000007941 */ /* 0x000fea0003800000 */
.L_x_1169:
        /* <DEDUP_REMOVED lines=8> */
.L_x_1136:
        /* <DEDUP_REMOVED lines=12> */
.L_x_1176:
        /* <DEDUP_REMOVED lines=15> */
        .weak           $__internal_31_$__cuda_sm20_div_s64
        .type           $__internal_31_$__cuda_sm20_div_s64,@function
        .size           $__internal_31_$__cuda_sm20_div_s64,(.L_x_3561 - $__internal_31_$__cuda_sm20_div_s64)
$__internal_31_$__cuda_sm20_div_s64:
        /* <DEDUP_REMOVED lines=83> */
[----:B------:R-:W-:Y:S06]  /*2c50*/  RET.REL.NODEC R24 `(_ZN2at4cuda17kernelHistogram1DIdslLi1ELi2ELin1ELNS0_23CUDAHistogramMemoryTypeE0EZNS0_21CUDA_tensor_histogramIdsLb1EEEbNS_6TensorES4_S4_lNS_14AccumulateTypeIT0_Lb1EE4typeES8_NS0_13TensorArgTypeES9_S9_EUllE_EEvNS0_6detail10TensorInfoIT_T1_EESF_NSC_IKS6_SE_EElS8_S8_SE_T6_) ;  /* 0xffffffd018e87950 */ /* 0x000fec0003c3ffff */
.L_x_1177:
        /* <DEDUP_REMOVED lines=10> */
.L_x_3561:


//--------------------- .text._ZN2at4cuda17kernelHistogram1DIlslLi1ELi2ELin1ELNS0_23CUDAHistogramMemoryTypeE1EZNS0_21CUDA_tensor_histogramIlsLb0EEEbNS_6TensorES4_S4_lNS_14AccumulateTypeIT0_Lb1EE4typeES8_NS0_13TensorArgTypeES9_S9_EUllE0_EEvNS0_6detail10TensorInfoIT_T1_EESF_NSC_IKS6_SE_EElS8_S8_SE_T6_ --------------------------
	.section	.text._ZN2at4cuda17kernelHistogram1DIlslLi1ELi2ELin1ELNS0_23CUDAHistogramMemoryTypeE1EZNS0_21CUDA_tensor_histogramIlsLb0EEEbNS_6TensorES4_S4_lNS_14AccumulateTypeIT0_Lb1EE4typeES8_NS0_13TensorArgTypeES9_S9_EUllE0_EEvNS0_6detail10TensorInfoIT_T1_EESF_NSC_IKS6_SE_EElS8_S8_SE_T6_,"ax",@progbits
	.align	128
        .global         _ZN2at4cuda17kernelHistogram1DIlslLi1ELi2ELin1ELNS0_23CUDAHistogramMemoryTypeE1EZNS0_21CUDA_tensor_histogramIlsLb0EEEbNS_6TensorES4_S4_lNS_14AccumulateTypeIT0_Lb1EE4typeES8_NS0_13TensorArgTypeES9_S9_EUllE0_EEvNS0_6detail10TensorInfoIT_T1_EESF_NSC_IKS6_SE_EElS8_S8_SE_T6_
        .type           _ZN2at4cuda17kernelHistogram1DIlslLi1ELi2ELin1ELNS0_23CUDAHistogramMemoryTypeE1EZNS0_21CUDA_tensor_histogramIlsLb0EEEbNS_6TensorES4_S4_lNS_14AccumulateTypeIT0_Lb1EE4typeES8_NS0_13TensorArgTypeES9_S9_EUllE0_EEvNS0_6detail10TensorInfoIT_T1_EESF_NSC_IKS6_SE_EElS8_S8_SE_T6_,@function
        .size           _ZN2at4cuda17kernelHistogram1DIlslLi1ELi2ELin1ELNS0_23CUDAHistogramMemoryTypeE1EZNS0_21CUDA_tensor_histogramIlsLb0EEEbNS_6TensorES4_S4_lNS_14AccumulateTypeIT0_Lb1EE4typeES8_NS0_13TensorArgTypeES9_S9_EUllE0_EEvNS0_6detail10TensorInfoIT_T1_EESF_NSC_IKS6_SE_EElS8_S8_SE_T6_,(.L_x_3562 - _ZN2at4cuda17kernelHistogram1DIlslLi1ELi2ELin1ELNS0_23CUDAHistogramMemoryTypeE1EZNS0_21CUDA_tensor_histogramIlsLb0EEEbNS_6TensorES4_S4_lNS_14AccumulateTypeIT0_Lb1EE4typeES8_NS0_13TensorArgTypeES9_S9_EUllE0_EEvNS0_6detail10TensorInfoIT_T1_EESF_NSC_IKS6_SE_EElS8_S8_SE_T6_)
        .other          _ZN2at4cuda17kernelHistogram1DIlslLi1ELi2ELin1ELNS0_23CUDAHistogramMemoryTypeE1EZNS0_21CUDA_tensor_histogramIlsLb0EEEbNS_6TensorES4_S4_lNS_14AccumulateTypeIT0_Lb1EE4typeES8_NS0_13TensorArgTypeES9_S9_EUllE0_EEvNS0_6detail10TensorInfoIT_T1_EESF_NSC_IKS6_SE_EElS8_S8_SE_T6_,@"STO_CUDA_ENTRY STV_DEFAULT"
_ZN2at4cuda17kernelHistogram1DIlslLi1ELi2ELin1ELNS0_23CUDAHistogramMemoryTypeE1EZNS0_21CUDA_tensor_histogramIlsLb0EEEbNS_6TensorES4_S4_lNS_14AccumulateTypeIT0_Lb1EE4typeES8_NS0_13TensorArgTypeES9_S9_EUllE0_EEvNS0_6detail10TensorInfoIT_T1_EESF_NSC_IKS6_SE_EElS8_S8_SE_T6_:
.text._ZN2at4cuda17kernelHistogram1DIlslLi1ELi2ELin1ELNS0_23CUDAHistogramMemoryTypeE1EZNS0_21CUDA_tensor_histogramIlsLb0EEEbNS_6TensorES4_S4_lNS_14AccumulateTypeIT0_Lb1EE4typeES8_NS0_13TensorArgTypeES9_S9_EUllE0_EEvNS0_6detail10TensorInfoIT_T1_EESF_NSC_IKS6_SE_EElS8_S8_SE_T6_:
        /* <DEDUP_REMOVED lines=29> */
.L_x_1185:
        /* <DEDUP_REMOVED lines=32> */
[----:B------:R-:W-:Y:S05]  /*03d0*/  CALL.REL.NOINC `($__internal_32_$__cuda_sm20_div_s64) ;  /* 0x00000020000c7944 */ /* 0x000fea0003c00000 */
[----:B------:R-:W-:Y:S05]  /*03e0*/  BRA `(.L_x_1184) ;  /* 0x0000000000487947 */ /* 0x000fea0003800000 */
.L_x_1183:
        /* <DEDUP_REMOVED lines=18> */
.L_x_1184:
[----:B------:R-:W-:Y:S05]  /*0510*/  BSYNC B2 ;  /* 0x0000000000027941 */ /* 0x000fea0003800000 */
.L_x_1182:
        /* <DEDUP_REMOVED lines=11> */
[----:B------:R-:W-:-:S04]  /*05d0*/  HFMA2.MMA R5, -RZ, RZ, 0, 0 ;  /* 0x00000000ff057435 */ /* 0x000fc800000001ff */
[----:B------:R-:W-:Y:S01]  /*05e0*/  LEA.HI.X R7, R4, UR19, R3, 0x3, P1 ;  /* 0x0000001304077c11 */ /* 0x000fe200088f1c03 */
[----:B------:R-:W-:-:S05]  /*05f0*/  IMAD.MOV.U32 R4, RZ, RZ, 0x1 ;  /* 0x00000001ff047424 */ /* 0x000fca00078e00ff */
[----:B------:R0:W-:Y:S02]  /*0600*/  REDG.E.ADD.64.STRONG.GPU desc[UR8][R6.64], R4 ;  /* 0x000000040600798e */ /* 0x0001e4000c10e588 */
.L_x_1181:
[----:B------:R-:W-:Y:S05]  /*0610*/  BSYNC B1 ;  /* 0x0000000000017941 */ /* 0x000fea0003800000 */
.L_x_1180:
[----:B------:R-:W-:Y:S05]  /*0620*/  @!P0 BRA `(.L_x_1185) ;  /* 0xfffffff800e88947 */ /* 0x000fea000383ffff */
[----:B------:R-:W-:Y:S05]  /*0630*/  BSYNC B0 ;  /* 0x0000000000007941 */ /* 0x000fea0003800000 */
.L_x_1179:
[----:B------:R-:W-:Y:S05]  /*0640*/  EXIT ;  /* 0x000000000000794d */ /* 0x000fea0003800000 */
.L_x_1178:
[----:B------:R-:W-:-:S04]  /*0650*/  LOP3.LUT R3, RZ, R4, RZ, 0x33, !PT ;  /* 0x00000004ff037212 */ /* 0x000fc800078e33ff */
[----:B------:R-:W-:-:S05]  /*0660*/  VIMNMX R3, R3, -0x3, !PT ;  /* 0xfffffffd03037848 */ /* 0x000fca0007fe0100 */
[----:B------:R-:W-:-:S04]  /*0670*/  IMAD.IADD R4, R3, 0x1, R4 ;  /* 0x0000000103047824 */ /* 0x000fc800078e0204 */
[C---:B------:R-:W-:Y:S01]  /*0680*/  VIADD R9, R4.reuse, 0x2 ;  /* 0x0000000204097836 */ /* 0x040fe20000000000 */
[----:B------:R-:W-:-:S04]  /*0690*/  IADD3 R10, R4, 0x1, RZ ;  /* 0x00000001040a7810 */ /* 0x000fc80007ffe0ff */
[----:B------:R-:W-:-:S05]  /*06a0*/  LOP3.LUT R9, R9, 0x3, RZ, 0xc0, !PT ;  /* 0x0000000309097812 */ /* 0x000fca00078ec0ff */
[----:B------:R-:W-:-:S07]  /*06b0*/  IMAD.IADD R11, R4, 0x1, -R9 ;  /* 0x00000001040b7824 */ /* 0x000fce00078e0a09 */
.L_x_1215:
        /* <DEDUP_REMOVED lines=13> */
.L_x_1199:
        /* <DEDUP_REMOVED lines=9> */
[----:B------:R-:W-:Y:S05]  /*0820*/  CALL.REL.NOINC `($__internal_32_$__cuda_sm20_div_s64) ;  /* 0x0000001800f87944 */ /* 0x000fea0003c00000 */
        /* <DEDUP_REMOVED lines=11> */
.L_x_1188:
        /* <DEDUP_REMOVED lines=22> */
.L_x_1189:
[----:B------:R-:W-:Y:S05]  /*0a40*/  BSYNC B0 ;  /* 0x0000000000007941 */ /* 0x000fea0003800000 */
.L_x_1187:
        /* <DEDUP_REMOVED lines=16> */
[----:B------:R-:W-:Y:S05]  /*0b50*/  CALL.REL.NOINC `($__internal_32_$__cuda_sm20_div_s64) ;  /* 0x00000018002c7944 */ /* 0x000fea0003c00000 */
        /* <DEDUP_REMOVED lines=12> */
.L_x_1191:
        /* <DEDUP_REMOVED lines=23> */
.L_x_1192:
[----:B------:R-:W-:Y:S05]  /*0d90*/  BSYNC B0 ;  /* 0x0000000000007941 */ /* 0x000fea0003800000 */
.L_x_1190:
        /* <DEDUP_REMOVED lines=16> */
[----:B------:R-:W-:Y:S05]  /*0ea0*/  CALL.REL.NOINC `($__internal_32_$__cuda_sm20_div_s64) ;  /* 0x0000001400587944 */ /* 0x000fea0003c00000 */
        /* <DEDUP_REMOVED lines=11> */
.L_x_1194:
        /* <DEDUP_REMOVED lines=23> */
.L_x_1195:
[----:B------:R-:W-:Y:S05]  /*10d0*/  BSYNC B0 ;  /* 0x0000000000007941 */ /* 0x000fea0003800000 */
.L_x_1193:
        /* <DEDUP_REMOVED lines=30> */
.L_x_1197:
        /* <DEDUP_REMOVED lines=23> */
.L_x_1198:
[----:B------:R-:W-:Y:S05]  /*1430*/  BSYNC B0 ;  /* 0x0000000000007941 */ /* 0x000fea0003800000 */
.L_x_1196:
        /* <DEDUP_REMOVED lines=10> */
.L_x_1186:
        /* <DEDUP_REMOVED lines=25> */
.L_x_1202:
        /* <DEDUP_REMOVED lines=23> */
.L_x_1203:
[----:B------:R-:W-:Y:S05]  /*17e0*/  BSYNC B0 ;  /* 0x0000000000007941 */ /* 0x000fea0003800000 */
.L_x_1201:
        /* <DEDUP_REMOVED lines=29> */
.L_x_1205:
        /* <DEDUP_REMOVED lines=23> */
.L_x_1206:
[----:B------:R-:W-:Y:S05]  /*1b30*/  BSYNC B0 ;  /* 0x0000000000007941 */ /* 0x000fea0003800000 */
.L_x_1204:
        /* <DEDUP_REMOVED lines=29> */
.L_x_1208:
        /* <DEDUP_REMOVED lines=23> */
.L_x_1209:
[----:B------:R-:W-:Y:S05]  /*1e80*/  BSYNC B0 ;  /* 0x0000000000007941 */ /* 0x000fea0003800000 */
.L_x_1207:
[----:B------:R-:W0:Y:S01]  /*1e90*/  LDC.64 R18, c[0x0][R18+0x2c8] ;  /* 0x0000b20012127b82 */ /* 0x000e220000000a00 */
[----:B------:R-:W-:Y:S02]  /*1ea0*/  IMAD.MOV.U32 R15, RZ, RZ, R13 ;  /* 0x000000ffff0f7224 */ /* 0x000fe400078e000d */
[-C--:B0-----:R-:W-:Y:S02]  /*1eb0*/  IMAD R4, R19, R16.reuse, RZ ;  /* 0x0000001013047224 */ /* 0x081fe400078e02ff */
[----:B------:R-:W-:-:S04]  /*1ec0*/  IMAD.WIDE.U32 R14, R18, R16, R14 ;  /* 0x00000010120e7225 */ /* 0x000fc800078e000e */
[----:B------:R-:W-:-:S05]  /*1ed0*/  IMAD R3, R18, R3, R4 ;  /* 0x0000000312037224 */ /* 0x000fca00078e0204 */
[----:B------:R-:W-:-:S07]  /*1ee0*/  IADD3 R13, R15, R3, RZ ;  /* 0x000000030f0d7210 */ /* 0x000fce0007ffe0ff */
.L_x_1200:
        /* <DEDUP_REMOVED lines=33> */
[----:B------:R-:W-:Y:S05]  /*2100*/  CALL.REL.NOINC `($__internal_32_$__cuda_sm20_div_s64) ;  /* 0x0000000000c07944 */ /* 0x000fea0003c00000 */
[----:B------:R-:W-:Y:S05]  /*2110*/  BRA `(.L_x_1214) ;  /* 0x0000000000487947 */ /* 0x000fea0003800000 */
.L_x_1213:
        /* <DEDUP_REMOVED lines=18> */
.L_x_1214:
[----:B------:R-:W-:Y:S05]  /*2240*/  BSYNC B1 ;  /* 0x0000000000017941 */ /* 0x000fea0003800000 */
.L_x_1212:
        /* <DEDUP_REMOVED lines=16> */
[----:B------:R-:W-:-:S07]  /*2350*/  HFMA2.MMA R4, -RZ, RZ, 0, 5.9604644775390625e-08 ;  /* 0x00000001ff047435 */ /* 0x000fce00000001ff */
[----:B------:R0:W-:Y:S04]  /*2360*/  REDG.E.ADD.64.STRONG.GPU desc[UR8][R6.64], R4 ;  /* 0x000000040600798e */ /* 0x0001e8000c10e588 */
.L_x_1211:
[----:B------:R-:W-:Y:S05]  /*2370*/  BSYNC B0 ;  /* 0x0000000000007941 */ /* 0x000fea0003800000 */
.L_x_1210:
        /* <DEDUP_REMOVED lines=9> */
        .weak           $__internal_32_$__cuda_sm20_div_s64
        .type           $__internal_32_$__cuda_sm20_div_s64,@function
        .size           $__internal_32_$__cuda_sm20_div_s64,(.L_x_3562 - $__internal_32_$__cuda_sm20_div_s64)
$__internal_32_$__cuda_sm20_div_s64:
        /* <DEDUP_REMOVED lines=83> */
[----:B------:R-:W-:Y:S06]  /*2940*/  RET.REL.NODEC R16 `(_ZN2at4cuda17kernelHistogram1DIlslLi1ELi2ELin1ELNS0_23CUDAHistogramMemoryTypeE1EZNS0_21CUDA_tensor_histogramIlsLb0EEEbNS_6TensorES4_S4_lNS_14AccumulateTypeIT0_Lb1EE4typeES8_NS0_13TensorArgTypeES9_S9_EUllE0_EEvNS0_6detail10TensorInfoIT_T1_EESF_NSC_IKS6_SE_EElS8_S8_SE_T6_) ;  /* 0xffffffd410ac7950 */ /* 0x000fec0003c3ffff */
.L_x_1216:
        /* <DEDUP_REMOVED lines=11> */
.L_x_3562:


//--------------------- .text._ZN2at4cuda17kernelHistogram1DIlslLi1ELi2ELin1ELNS0_23CUDAHistogramMemoryTypeE0EZNS0_21CUDA_tensor_histogramIlsLb0EEEbNS_6TensorES4_S4_lNS_14AccumulateTypeIT0_Lb1EE4typeES8_NS0_13TensorArgTypeES9_S9_EUllE0_EEvNS0_6detail10TensorInfoIT_T1_EESF_NSC_IKS6_SE_EElS8_S8_SE_T6_ --------------------------
	.section	.text._ZN2at4cuda17kernelHistogram1DIlslLi1ELi2ELin1ELNS0_23CUDAHistogramMemoryTypeE0EZNS0_21CUDA_tensor_histogramIlsLb0EEEbNS_6TensorES4_S4_lNS_14AccumulateTypeIT0_Lb1EE4typeES8_NS0_13TensorArgTypeES9_S9_EUllE0_EEvNS0_6detail10TensorInfoIT_T1_EESF_NSC_IKS6_SE_EElS8_S8_SE_T6_,"ax",@progbits
	.align	128
        .global         _ZN2at4cuda17kernelHistogram1DIlslLi1ELi2ELin1ELNS0_23CUDAHistogramMemoryTypeE0EZNS0_21CUDA_tensor_histogramIlsLb0EEEbNS_6TensorES4_S4_lNS_14AccumulateTypeIT0_Lb1EE4typeES8_NS0_13TensorArgTypeES9_S9_EUllE0_EEvNS0_6detail10TensorInfoIT_T1_EESF_NSC_IKS6_SE_EElS8_S8_SE_T6_
        .type           _ZN2at4cuda17kernelHistogram1DIlslLi1ELi2ELin1ELNS0_23CUDAHistogramMemoryTypeE0EZNS0_21CUDA_tensor_histogramIlsLb0EEEbNS_6TensorES4_S4_lNS_14AccumulateTypeIT0_Lb1EE4typeES8_NS0_13TensorArgTypeES9_S9_EUllE0_EEvNS0_6detail10TensorInfoIT_T1_EESF_NSC_IKS6_SE_EElS8_S8_SE_T6_,@function
        .size           _ZN2at4cuda17kernelHistogram1DIlslLi1ELi2ELin1ELNS0_23CUDAHistogramMemoryTypeE0EZNS0_21CUDA_tensor_histogramIlsLb0EEEbNS_6TensorES4_S4_lNS_14AccumulateTypeIT0_Lb1EE4typeES8_NS0_13TensorArgTypeES9_S9_EUllE0_EEvNS0_6detail10TensorInfoIT_T1_EESF_NSC_IKS6_SE_EElS8_S8_SE_T6_,(.L_x_3563 - _ZN2at4cuda17kernelHistogram1DIlslLi1ELi2ELin1ELNS0_23CUDAHistogramMemoryTypeE0EZNS0_21CUDA_tensor_histogramIlsLb0EEEbNS_6TensorES4_S4_lNS_14AccumulateTypeIT0_Lb1EE4typeES8_NS0_13TensorArgTypeES9_S9_EUllE0_EEvNS0_6detail10TensorInfoIT_T1_EESF_NSC_IKS6_SE_EElS8_S8_SE_T6_)
        .other          _ZN2at4cuda17kernelHistogram1DIlslLi1ELi2ELin1ELNS0_23CUDAHistogramMemoryTypeE0EZNS0_21CUDA_tensor_histogramIlsLb0EEEbNS_6TensorES4_S4_lNS_14AccumulateTypeIT0_Lb1EE4typeES8_NS0_13TensorArgTypeES9_S9_EUllE0_EEvNS0_6detail10TensorInfoIT_T1_EESF_NSC_IKS6_SE_EElS8_S8_SE_T6_,@"STO_CUDA_ENTRY STV_DEFAULT"
_ZN2at4cuda17kernelHistogram1DIlslLi1ELi2ELin1ELNS0_23CUDAHistogramMemoryTypeE0EZNS0_21CUDA_tensor_histogramIlsLb0EEEbNS_6TensorES4_S4_lNS_14AccumulateTypeIT0_Lb1EE4typeES8_NS0_13TensorArgTypeES9_S9_EUllE0_EEvNS0_6detail10TensorInfoIT_T1_EESF_NSC_IKS6_SE_EElS8_S8_SE_T6_:
.text._ZN2at4cuda17kernelHistogram1DIlslLi1ELi2ELin1ELNS0_23CUDAHistogramMemoryTypeE0EZNS0_21CUDA_tensor_histogramIlsLb0EEEbNS_6TensorES4_S4_lNS_14AccumulateTypeIT0_Lb1EE4typeES8_NS0_13TensorArgTypeES9_S9_EUllE0_EEvNS0_6detail10TensorInfoIT_T1_EESF_NSC_IKS6_SE_EElS8_S8_SE_T6_:
        /* <DEDUP_REMOVED lines=13> */
.L_x_1219:
[----:B------:R-:W-:Y:S02]  /*00d0*/  LEA R2, R5, R0, 0x3 ;  /* 0x0000000005027211 */ /* 0x000fe400078e18ff */
[----:B-1----:R-:W-:-:S03]  /*00e0*/  IADD3 R5, P0, R4, R5, RZ ;  /* 0x0000000504057210 */ /* 0x002fc60007f1e0ff */
[----:B------:R0:W-:Y:S02]  /*00f0*/  STS.64 [R2], RZ ;  /* 0x000000ff02007388 */ /* 0x0001e40000000a00 */
[----:B------:R-:W-:Y:S01]  /*0100*/  IMAD.X R3, RZ, RZ, R3, P0 ;  /* 0x000000ffff037224 */ /* 0x000fe200000e0603 */
[----:B------:R-:W-:-:S04]  /*0110*/  ISETP.GE.U32.AND P0, PT, R5, UR4, PT ;  /* 0x0000000405007c0c */ /* 0x000fc8000bf06070 */
[----:B------:R-:W-:-:S13]  /*0120*/  ISETP.GE.AND.EX P0, PT, R3, UR5, PT, P0 ;  /* 0x0000000503007c0c */ /* 0x000fda000bf06300 */
[----:B0-----:R-:W-:Y:S05]  /*0130*/  @!P0 BRA `(.L_x_1219) ;  /* 0xfffffffc00e48947 */ /* 0x001fea000383ffff */
.L_x_1218:
[----:B------:R-:W-:Y:S05]  /*0140*/  BSYNC B0 ;  /* 0x0000000000007941 */ /* 0x000fea0003800000 */
.L_x_1217:
        /* <DEDUP_REMOVED lines=22> */
.L_x_1228:
        /* <DEDUP_REMOVED lines=39> */
[----:B------:R-:W-:Y:S05]  /*0520*/  CALL.REL.NOINC `($__internal_33_$__cuda_sm20_div_s64) ;  /* 0x00000020003c7944 */ /* 0x000fea0003c00000 */
[----:B------:R-:W-:Y:S05]  /*0530*/  BRA `(.L_x_1226) ;  /* 0x0000000000487947 */ /* 0x000fea0003800000 */
.L_x_1225:
        /* <DEDUP_REMOVED lines=18> */
.L_x_1226:
[----:B------:R-:W-:Y:S05]  /*0660*/  BSYNC B1 ;  /* 0x0000000000017941 */ /* 0x000fea0003800000 */
.L_x_1224:
[----:B------:R-:W-:Y:S01]  /*0670*/  ULDC.64 UR4, c[0x0][0x6f0] ;  /* 0x0001bc0000047ab9 */ /* 0x000fe20000000a00 */
[----:B------:R-:W-:Y:S02]  /*0680*/  SHF.R.S32.HI R5, RZ, 0x1f, R21 ;  /* 0x0000001fff057819 */ /* 0x000fe40000011415 */
[----:B------:R-:W-:-:S04]  /*0690*/  ISETP.NE.U32.AND P1, PT, R21, UR4, PT ;  /* 0x0000000415007c0c */ /* 0x000fc8000bf25070 */
[----:B------:R-:W-:-:S04]  /*06a0*/  ISETP.NE.AND.EX P1, PT, R5, UR5, PT, P1 ;  /* 0x0000000505007c0c */ /* 0x000fc8000bf25310 */
[----:B------:R-:W-:-:S05]  /*06b0*/  SEL R8, RZ, 0xffffffff, P1 ;  /* 0xffffffffff087807 */ /* 0x000fca0000800000 */
[----:B------:R-:W-:-:S05]  /*06c0*/  IMAD.IADD R21, R21, 0x1, R8 ;  /* 0x0000000115157824 */ /* 0x000fca00078e0208 */
[----:B------:R-:W-:-:S07]  /*06d0*/  LEA R21, R21, R0, 0x3 ;  /* 0x0000000015157211 */ /* 0x000fce00078e18ff */
.L_x_1227:
[----:B------:R-:W0:Y:S02]  /*06e0*/  LDS.64 R8, [R21] ;  /* 0x0000000015087984 */ /* 0x000e240000000a00 */
[----:B0-----:R-:W-:-:S05]  /*06f0*/  IADD3 R10, P1, R8, 0x1, RZ ;  /* 0x00000001080a7810 */ /* 0x001fca0007f3e0ff */
[----:B------:R-:W-:-:S06]  /*0700*/  IMAD.X R11, RZ, RZ, R9, P1 ;  /* 0x000000ffff0b7224 */ /* 0x000fcc00008e0609 */
[----:B------:R-:W0:Y:S02]  /*0710*/  ATOMS.CAST.SPIN.64 R10, [R21], R8, R10 ;  /* 0x00000008150a738d */ /* 0x000e24000180040a */
[----:B0-----:R-:W-:-:S04]  /*0720*/  ISETP.EQ.U32.AND P1, PT, R10, 0x1, PT ;  /* 0x000000010a00780c */ /* 0x001fc80003f22070 */
[----:B------:R-:W-:-:S13]  /*0730*/  ISETP.EQ.U32.AND.EX P1, PT, R11, RZ, PT, P1 ;  /* 0x000000ff0b00720c */ /* 0x000fda0003f22110 */
[----:B------:R-:W-:Y:S05]  /*0740*/  @!P1 BRA `(.L_x_1227) ;  /* 0xfffffffc00e49947 */ /* 0x000fea000383ffff */
.L_x_1223:
[----:B------:R-:W-:Y:S05]  /*0750*/  BSYNC B0 ;  /* 0x0000000000007941 */ /* 0x000fea0003800000 */
.L_x_1222:
[----:B------:R-:W-:Y:S05]  /*0760*/  @!P0 BRA `(.L_x_1228) ;  /* 0xfffffff800d08947 */ /* 0x000fea000383ffff */
[----:B------:R-:W-:Y:S05]  /*0770*/  BRA `(.L_x_1220) ;  /* 0x0000001c003c7947 */ /* 0x000fea0003800000 */
.L_x_1221:
[----:B------:R-:W-:Y:S01]  /*0780*/  LOP3.LUT R0, RZ, R5, RZ, 0x33, !PT ;  /* 0x00000005ff007212 */ /* 0x000fe200078e33ff */
[----:B------:R-:W-:Y:S02]  /*0790*/  IMAD.MOV.U32 R4, RZ, RZ, R3 ;  /* 0x000000ffff047224 */ /* 0x000fe400078e0003 */
[----:B------:R-:W-:Y:S01]  /*07a0*/  IMAD.MOV.U32 R3, RZ, RZ, RZ ;  /* 0x000000ffff037224 */ /* 0x000fe200078e00ff */
[----:B------:R-:W-:-:S05]  /*07b0*/  VIMNMX R0, R0, -0x3, !PT ;  /* 0xfffffffd00007848 */ /* 0x000fca0007fe0100 */
[----:B------:R-:W-:-:S05]  /*07c0*/  IMAD.IADD R5, R0, 0x1, R5 ;  /* 0x0000000100057824 */ /* 0x000fca00078e0205 */
[C---:B------:R-:W-:Y:S02]  /*07d0*/  IADD3 R0, R5.reuse, 0x2, RZ ;  /* 0x0000000205007810 */ /* 0x040fe40007ffe0ff */
[----:B------:R-:W-:Y:S02]  /*07e0*/  IADD3 R2, R5, 0x1, RZ ;  /* 0x0000000105027810 */ /* 0x000fe40007ffe0ff */
[----:B------:R-:W-:-:S07]  /*07f0*/  LOP3.LUT R0, R0, 0x3, RZ, 0xc0, !PT ;  /* 0x0000000300007812 */ /* 0x000fce00078ec0ff */
.L_x_1259:
        /* <DEDUP_REMOVED lines=11> */
[----:B------:R-:W-:-:S07]  /*08b0*/  IMAD.IADD R8, R5, 0x1, -R0 ;  /* 0x0000000105087824 */ /* 0x000fce00078e0a00 */
.L_x_1242:
        /* <DEDUP_REMOVED lines=10> */
[----:B------:R-:W-:Y:S05]  /*0960*/  CALL.REL.NOINC `($__internal_33_$__cuda_sm20_div_s64) ;  /* 0x0000001c002c7944 */ /* 0x000fea0003c00000 */
        /* <DEDUP_REMOVED lines=10> */
.L_x_1231:
        /* <DEDUP_REMOVED lines=22> */
.L_x_1232:
[----:B------:R-:W-:Y:S05]  /*0b70*/  BSYNC B0 ;  /* 0x0000000000007941 */ /* 0x000fea0003800000 */
.L_x_1230:
        /* <DEDUP_REMOVED lines=15> */
[----:B------:R-:W-:Y:S05]  /*0c70*/  CALL.REL.NOINC `($__internal_33_$__cuda_sm20_div_s64) ;  /* 0x0000001800687944 */ /* 0x000fea0003c00000 */
        /* <DEDUP_REMOVED lines=11> */
.L_x_1234:
        /* <DEDUP_REMOVED lines=22> */
.L_x_1235:
[----:B------:R-:W-:Y:S05]  /*0e90*/  BSYNC B0 ;  /* 0x0000000000007941 */ /* 0x000fea0003800000 */
.L_x_1233:
        /* <DEDUP_REMOVED lines=18> */
[----:B------:R-:W-:Y:S01]  /*0fc0*/  IMAD.MOV.U32 R18, RZ, RZ, R34 ;  /* 0x000000ffff127224 */ /* 0x000fe200078e0022 */
[----:B------:R-:W-:-:S03]  /*0fd0*/  MOV R19, R35 ;  /* 0x0000002300137202 */ /* 0x000fc60000000f00 */
[----:B------:R-:W-:Y:S02]  /*0fe0*/  IMAD.X R11, RZ, RZ, ~R14, P0 ;  /* 0x000000ffff0b7224 */ /* 0x000fe400000e0e0e */
[----:B------:R-:W-:-:S04]  /*0ff0*/  IMAD.WIDE.U32 R18, R16, R15, R18 ;  /* 0x0000000f10127225 */ /* 0x000fc800078e0012 */
[----:B------:R-:W-:Y:S02]  /*1000*/  IMAD R11, R11, R16, RZ ;  /* 0x000000100b0b7224 */ /* 0x000fe400078e02ff */
[----:B------:R-:W-:Y:S01]  /*1010*/  IMAD.MOV.U32 R35, RZ, RZ, R18 ;  /* 0x000000ffff237224 */ /* 0x000fe200078e0012 */
[----:B------:R-:W-:Y:S01]  /*1020*/  MOV R18, R21 ;  /* 0x0000001500127202 */ /* 0x000fe20000000f00 */
[----:B------:R-:W-:-:S04]  /*1030*/  IMAD R11, R17, R15, R11 ;  /* 0x0000000f110b7224 */ /* 0x000fc800078e020b */
[----:B------:R-:W-:Y:S02]  /*1040*/  IMAD.IADD R25, R19, 0x1, R11 ;  /* 0x0000000113197824 */ /* 0x000fe400078e020b */
[----:B------:R-:W-:Y:S01]  /*1050*/  IMAD.MOV.U32 R19, RZ, RZ, R14 ;  /* 0x000000ffff137224 */ /* 0x000fe200078e000e */
[----:B------:R-:W-:Y:S06]  /*1060*/  BRA `(.L_x_1238) ;  /* 0x0000000000587947 */ /* 0x000fec0003800000 */
.L_x_1237:
        /* <DEDUP_REMOVED lines=22> */
.L_x_1238:
[----:B------:R-:W-:Y:S05]  /*11d0*/  BSYNC B0 ;  /* 0x0000000000007941 */ /* 0x000fea0003800000 */
.L_x_1236:
        /* <DEDUP_REMOVED lines=27> */
.L_x_1240:
[----:B------:R-:W0:Y:S01]  /*1390*/  I2F.U32.RP R11, R16 ;  /* 0x00000010000b7306 */ /* 0x000e220000209000 */
[----:B------:R-:W-:Y:S02]  /*13a0*/  IADD3 R17, RZ, -R16, RZ ;  /* 0x80000010ff117210 */ /* 0x000fe40007ffe0ff */
        /* <DEDUP_REMOVED lines=21> */
.L_x_1241:
[----:B------:R-:W-:Y:S05]  /*1500*/  BSYNC B0 ;  /* 0x0000000000007941 */ /* 0x000fea0003800000 */
.L_x_1239:
[----:B------:R0:W1:Y:S01]  /*1510*/  LDC.64 R14, c[0x0][R9+0x2c0] ;  /* 0x0000b000090e7b82 */ /* 0x0000620000000a00 */
[----:B------:R-:W-:Y:S02]  /*1520*/  VIADD R8, R8, 0xfffffffc ;  /* 0xfffffffc08087836 */ /* 0x000fe40000000000 */
[----:B------:R-:W-:Y:S01]  /*1530*/  IMAD.MOV.U32 R33, RZ, RZ, R32 ;  /* 0x000000ffff217224 */ /* 0x000fe200078e0020 */
[----:B------:R-:W-:Y:S02]  /*1540*/  MOV R32, R22 ;  /* 0x0000001600207202 */ /* 0x000fe40000000f00 */
[----:B------:R-:W-:Y:S01]  /*1550*/  ISETP.NE.AND P0, PT, R8, -0x2, PT ;  /* 0xfffffffe0800780c */ /* 0x000fe20003f05270 */
[----:B0-----:R-:W-:Y:S02]  /*1560*/  VIADD R9, R9, 0xffffffe0 ;  /* 0xffffffe009097836 */ /* 0x001fe40000000000 */
[-C--:B-1----:R-:W-:Y:S02]  /*1570*/  IMAD R15, R15, R18.reuse, RZ ;  /* 0x000000120f0f7224 */ /* 0x082fe400078e02ff */
[----:B------:R-:W-:-:S04]  /*1580*/  IMAD.WIDE.U32 R18, R14, R18, R32 ;  /* 0x000000120e127225 */ /* 0x000fc800078e0020 */
[----:B------:R-:W-:-:S04]  /*1590*/  IMAD R15, R14, R11, R15 ;  /* 0x0000000b0e0f7224 */ /* 0x000fc800078e020f */
[----:B------:R-:W-:Y:S01]  /*15a0*/  IMAD.IADD R19, R19, 0x1, R15 ;  /* 0x0000000113137824 */ /* 0x000fe200078e020f */
[----:B------:R-:W-:Y:S06]  /*15b0*/  @P0 BRA `(.L_x_1242) ;  /* 0xfffffff000c00947 */ /* 0x000fec000383ffff */
.L_x_1229:
        /* <DEDUP_REMOVED lines=24> */
.L_x_1245:
        /* <DEDUP_REMOVED lines=23> */
.L_x_1246:
[----:B------:R-:W-:Y:S05]  /*18b0*/  BSYNC B0 ;  /* 0x0000000000007941 */ /* 0x000fea0003800000 */
.L_x_1244:
        /* <DEDUP_REMOVED lines=27> */
.L_x_1248:
        /* <DEDUP_REMOVED lines=23> */
.L_x_1249:
[----:B------:R-:W-:Y:S05]  /*1be0*/  BSYNC B0 ;  /* 0x0000000000007941 */ /* 0x000fea0003800000 */
.L_x_1247:
        /* <DEDUP_REMOVED lines=27> */
.L_x_1251:
        /* <DEDUP_REMOVED lines=23> */
.L_x_1252:
[----:B------:R-:W-:Y:S05]  /*1f10*/  BSYNC B0 ;  /* 0x0000000000007941 */ /* 0x000fea0003800000 */
.L_x_1250:
[----:B------:R-:W0:Y:S02]  /*1f20*/  LDC.64 R10, c[0x0][R10+0x2c8] ;  /* 0x0000b2000a0a7b82 */ /* 0x000e240000000a00 */
[-C--:B0-----:R-:W-:Y:S02]  /*1f30*/  IMAD R8, R11, R22.reuse, RZ ;  /* 0x000000160b087224 */ /* 0x081fe400078e02ff */
[----:B------:R-:W-:-:S04]  /*1f40*/  IMAD.WIDE.U32 R18, R10, R22, R18 ;  /* 0x000000160a127225 */ /* 0x000fc800078e0012 */
[----:B------:R-:W-:-:S04]  /*1f50*/  IMAD R9, R10, R9, R8 ;  /* 0x000000090a097224 */ /* 0x000fc800078e0208 */
[----:B------:R-:W-:-:S07]  /*1f60*/  IMAD.IADD R19, R19, 0x1, R9 ;  /* 0x0000000113137824 */ /* 0x000fce00078e0209 */
.L_x_1243:
        /* <DEDUP_REMOVED lines=35> */
.L_x_1256:
        /* <DEDUP_REMOVED lines=18> */
.L_x_1257:
[----:B------:R-:W-:Y:S05]  /*22c0*/  BSYNC B1 ;  /* 0x0000000000017941 */ /* 0x000fea0003800000 */
.L_x_1255:
        /* <DEDUP_REMOVED lines=9> */
[----:B------:R-:W-:-:S07]  /*2360*/  LEA R21, R21, UR4, 0x3 ;  /* 0x0000000415157c11 */ /* 0x000fce000f8e18ff */
.L_x_1258:
[----:B------:R-:W0:Y:S02]  /*2370*/  LDS.64 R8, [R21] ;  /* 0x0000000015087984 */ /* 0x000e240000000a00 */
[----:B0-----:R-:W-:-:S04]  /*2380*/  IADD3 R10, P0, R8, 0x1, RZ ;  /* 0x00000001080a7810 */ /* 0x001fc80007f1e0ff */
[----:B------:R-:W-:-:S06]  /*2390*/  IADD3.X R11, RZ, R9, RZ, P0, !PT ;  /* 0x00000009ff0b7210 */ /* 0x000fcc00007fe4ff */
[----:B------:R-:W0:Y:S02]  /*23a0*/  ATOMS.CAST.SPIN.64 R10, [R21], R8, R10 ;  /* 0x00000008150a738d */ /* 0x000e24000180040a */
[----:B0-----:R-:W-:-:S04]  /*23b0*/  ISETP.EQ.U32.AND P0, PT, R10, 0x1, PT ;  /* 0x000000010a00780c */ /* 0x001fc80003f02070 */
[----:B------:R-:W-:-:S13]  /*23c0*/  ISETP.EQ.U32.AND.EX P0, PT, R11, RZ, PT, P0 ;  /* 0x000000ff0b00720c */ /* 0x000fda0003f02100 */
[----:B------:R-:W-:Y:S05]  /*23d0*/  @!P0 BRA `(.L_x_1258) ;  /* 0xfffffffc00e48947 */ /* 0x000fea000383ffff */
.L_x_1254:
[----:B------:R-:W-:Y:S05]  /*23e0*/  BSYNC B0 ;  /* 0x0000000000007941 */ /* 0x000fea0003800000 */
.L_x_1253:
        /* <DEDUP_REMOVED lines=8> */
.L_x_1220:
        /* <DEDUP_REMOVED lines=12> */
.L_x_1260:
        /* <DEDUP_REMOVED lines=12> */
[----:B0-----:R0:W-:-:S12]  /*25f0*/  REDG.E.ADD.64.STRONG.GPU desc[UR6][R6.64], R2 ;  /* 0x000000020600798e */ /* 0x0011d8000c10e586 */
[----:B------:R-:W-:Y:S05]  /*2600*/  @!P0 BRA `(.L_x_1260) ;  /* 0xfffffffc00c88947 */ /* 0x000fea000383ffff */
[----:B------:R-:W-:Y:S05]  /*2610*/  EXIT ;  /* 0x000000000000794d */ /* 0x000fea0003800000 */
        .weak           $__internal_33_$__cuda_sm20_div_s64
        .type           $__internal_33_$__cuda_sm20_div_s64,@function
        .size           $__internal_33_$__cuda_sm20_div_s64,(.L_x_3563 - $__internal_33_$__cuda_sm20_div_s64)
$__internal_33_$__cuda_sm20_div_s64:
        /* <DEDUP_REMOVED lines=83> */
[----:B------:R-:W-:Y:S06]  /*2b50*/  RET.REL.NODEC R24 `(_ZN2at4cuda17kernelHistogram1DIlslLi1ELi2ELin1ELNS0_23CUDAHistogramMemoryTypeE0EZNS0_21CUDA_tensor_histogramIlsLb0EEEbNS_6TensorES4_S4_lNS_14AccumulateTypeIT0_Lb1EE4typeES8_NS0_13TensorArgTypeES9_S9_EUllE0_EEvNS0_6detail10TensorInfoIT_T1_EESF_NSC_IKS6_SE_EElS8_S8_SE_T6_) ;  /* 0xffffffd418287950 */ /* 0x000fec0003c3ffff */
.L_x_1261:
        /* <DEDUP_REMOVED lines=10> */
.L_x_3563:


//--------------------- .text._ZN2at4cuda17kernelHistogram1DIlslLi1ELi2ELin1ELNS0_23CUDAHistogramMemoryTypeE1EZNS0_21CUDA_tensor_histogramIlsLb0EEEbNS_6TensorES4_S4_lNS_14AccumulateTypeIT0_Lb1EE4typeES8_NS0_13TensorArgTypeES9_S9_EUllE_EEvNS0_6detail10TensorInfoIT_T1_EESF_NSC_IKS6_SE_EElS8_S8_SE_T6_ --------------------------
	.section	.text._ZN2at4cuda17kernelHistogram1DIlslLi1ELi2ELin1ELNS0_23CUDAHistogramMemoryTypeE1EZNS0_21CUDA_tensor_histogramIlsLb0EEEbNS_6TensorES4_S4_lNS_14AccumulateTypeIT0_Lb1EE4typeES8_NS0_13TensorArgTypeES9_S9_EUllE_EEvNS0_6detail10TensorInfoIT_T1_EESF_NSC_IKS6_SE_EElS8_S8_SE_T6_,"ax",@progbits
	.align	128
        .global         _ZN2at4cuda17kernelHistogram1DIlslLi1ELi2ELin1ELNS0_23CUDAHistogramMemoryTypeE1EZNS0_21CUDA_tensor_histogramIlsLb0EEEbNS_6TensorES4_S4_lNS_14AccumulateTypeIT0_Lb1EE4typeES8_NS0_13TensorArgTypeES9_S9_EUllE_EEvNS0_6detail10TensorInfoIT_T1_EESF_NSC_IKS6_SE_EElS8_S8_SE_T6_
        .type           _ZN2at4cuda17kernelHistogram1DIlslLi1ELi2ELin1ELNS0_23CUDAHistogramMemoryTypeE1EZNS0_21CUDA_tensor_histogramIlsLb0EEEbNS_6TensorES4_S4_lNS_14AccumulateTypeIT0_Lb1EE4typeES8_NS0_13TensorArgTypeES9_S9_EUllE_EEvNS0_6detail10TensorInfoIT_T1_EESF_NSC_IKS6_SE_EElS8_S8_SE_T6_,@function
        .size           _ZN2at4cuda17kernelHistogram1DIlslLi1ELi2ELin1ELNS0_23CUDAHistogramMemoryTypeE1EZNS0_21CUDA_tensor_histogramIlsLb0EEEbNS_6TensorES4_S4_lNS_14AccumulateTypeIT0_Lb1EE4typeES8_NS0_13TensorArgTypeES9_S9_EUllE_EEvNS0_6detail10TensorInfoIT_T1_EESF_NSC_IKS6_SE_EElS8_S8_SE_T6_,(.L_x_3564 - _ZN2at4cuda17kernelHistogram1DIlslLi1ELi2ELin1ELNS0_23CUDAHistogramMemoryTypeE1EZNS0_21CUDA_tensor_histogramIlsLb0EEEbNS_6TensorES4_S4_lNS_14AccumulateTypeIT0_Lb1EE4typeES8_NS0_13TensorArgTypeES9_S9_EUllE_EEvNS0_6detail10TensorInfoIT_T1_EESF_NSC_IKS6_SE_EElS8_S8_SE_T6_)
        .other          _ZN2at4cuda17kernelHistogram1DIlslLi1ELi2ELin1ELNS0_23CUDAHistogramMemoryTypeE1EZNS0_21CUDA_tensor_histogramIlsLb0EEEbNS_6TensorES4_S4_lNS_14AccumulateTypeIT0_Lb1EE4typeES8_NS0_13TensorArgTypeES9_S9_EUllE_EEvNS0_6detail10TensorInfoIT_T1_EESF_NSC_IKS6_SE_EElS8_S8_SE_T6_,@"STO_CUDA_ENTRY STV_DEFAULT"
_ZN2at4cuda17kernelHistogram1DIlslLi1ELi2ELin1ELNS0_23CUDAHistogramMemoryTypeE1EZNS0_21CUDA_tensor_histogramIlsLb0EEEbNS_6TensorES4_S4_lNS_14AccumulateTypeIT0_Lb1EE4typeES8_NS0_13TensorArgTypeES9_S9_EUllE_EEvNS0_6detail10TensorInfoIT_T1_EESF_NSC_IKS6_SE_EElS8_S8_SE_T6_:
.text._ZN2at4cuda17kernelHistogram1DIlslLi1ELi2ELin1ELNS0_23CUDAHistogramMemoryTypeE1EZNS0_21CUDA_tensor_histogramIlsLb0EEEbNS_6TensorES4_S4_lNS_14AccumulateTypeIT0_Lb1EE4typeES8_NS0_13TensorArgTypeES9_S9_EUllE_EEvNS0_6detail10TensorInfoIT_T1_EESF_NSC_IKS6_SE_EElS8_S8_SE_T6_:
        /* <DEDUP_REMOVED lines=31> */
.L_x_1269:
        /* <DEDUP_REMOVED lines=28> */
[----:B------:R-:W-:Y:S05]  /*03b0*/  CALL.REL.NOINC `($__internal_34_$__cuda_sm20_div_s64) ;  /* 0x00000020004c7944 */ /* 0x000fea0003c00000 */
[----:B------:R-:W-:Y:S05]  /*03c0*/  BRA `(.L_x_1268) ;  /* 0x0000000000487947 */ /* 0x000fea0003800000 */
.L_x_1267:
        /* <DEDUP_REMOVED lines=18> */
.L_x_1268:
[----:B------:R-:W-:Y:S05]  /*04f0*/  BSYNC B2 ;  /* 0x0000000000027941 */ /* 0x000fea0003800000 */
.L_x_1266:
        /* <DEDUP_REMOVED lines=19> */
[----:B--2---:R0:W-:Y:S02]  /*0630*/  REDG.E.ADD.64.STRONG.GPU desc[UR8][R12.64], R4 ;  /* 0x000000040c00798e */ /* 0x0041e4000c10e588 */
.L_x_1265:
[----:B------:R-:W-:Y:S05]  /*0640*/  BSYNC B1 ;  /* 0x0000000000017941 */ /* 0x000fea0003800000 */
.L_x_1264:
[----:B------:R-:W-:-:S05]  /*0650*/  IADD3 R0, P0, R0, UR4, RZ ;  /* 0x0000000400007c10 */ /* 0x000fca000ff1e0ff */
[----:B------:R-:W-:Y:S01]  /*0660*/  IMAD.X R2, RZ, RZ, R2, P0 ;  /* 0x000000ffff027224 */ /* 0x000fe200000e0602 */
[----:B------:R-:W-:-:S04]  /*0670*/  ISETP.GE.U32.AND P0, PT, R0, UR26, PT ;  /* 0x0000001a00007c0c */ /* 0x000fc8000bf06070 */
[----:B------:R-:W-:-:S13]  /*0680*/  ISETP.GE.AND.EX P0, PT, R2, UR27, PT, P0 ;  /* 0x0000001b02007c0c */ /* 0x000fda000bf06300 */
[----:B------:R-:W-:Y:S05]  /*0690*/  @!P0 BRA `(.L_x_1269) ;  /* 0xfffffff800d48947 */ /* 0x000fea000383ffff */
[----:B------:R-:W-:Y:S05]  /*06a0*/  BSYNC B0 ;  /* 0x0000000000007941 */ /* 0x000fea0003800000 */
.L_x_1263:
[----:B------:R-:W-:Y:S05]  /*06b0*/  EXIT ;  /* 0x000000000000794d */ /* 0x000fea0003800000 */
.L_x_1262:
[----:B------:R-:W-:-:S04]  /*06c0*/  LOP3.LUT R3, RZ, R4, RZ, 0x33, !PT ;  /* 0x00000004ff037212 */ /* 0x000fc800078e33ff */
[----:B------:R-:W-:-:S04]  /*06d0*/  VIMNMX R3, R3, -0x3, !PT ;  /* 0xfffffffd03037848 */ /* 0x000fc80007fe0100 */
[----:B------:R-:W-:-:S05]  /*06e0*/  IADD3 R4, R3, R4, RZ ;  /* 0x0000000403047210 */ /* 0x000fca0007ffe0ff */
[C---:B------:R-:W-:Y:S02]  /*06f0*/  VIADD R9, R4.reuse, 0x2 ;  /* 0x0000000204097836 */ /* 0x040fe40000000000 */
[----:B------:R-:W-:-:S03]  /*0700*/  VIADD R10, R4, 0x1 ;  /* 0x00000001040a7836 */ /* 0x000fc60000000000 */
[----:B------:R-:W-:-:S04]  /*0710*/  LOP3.LUT R9, R9, 0x3, RZ, 0xc0, !PT ;  /* 0x0000000309097812 */ /* 0x000fc800078ec0ff */
[----:B------:R-:W-:-:S07]  /*0720*/  IADD3 R11, R4, -R9, RZ ;  /* 0x80000009040b7210 */ /* 0x000fce0007ffe0ff */
.L_x_1299:
        /* <DEDUP_REMOVED lines=13> */
.L_x_1283:
        /* <DEDUP_REMOVED lines=9> */
[----:B------:R-:W-:Y:S05]  /*0890*/  CALL.REL.NOINC `($__internal_34_$__cuda_sm20_div_s64) ;  /* 0x0000001c00147944 */ /* 0x000fea0003c00000 */
        /* <DEDUP_REMOVED lines=11> */
.L_x_1272:
        /* <DEDUP_REMOVED lines=22> */
.L_x_1273:
[----:B------:R-:W-:Y:S05]  /*0ab0*/  BSYNC B0 ;  /* 0x0000000000007941 */ /* 0x000fea0003800000 */
.L_x_1271:
        /* <DEDUP_REMOVED lines=16> */
[----:B------:R-:W-:Y:S05]  /*0bc0*/  CALL.REL.NOINC `($__internal_34_$__cuda_sm20_div_s64) ;  /* 0x0000001800487944 */ /* 0x000fea0003c00000 */
        /* <DEDUP_REMOVED lines=12> */
.L_x_1275:
        /* <DEDUP_REMOVED lines=23> */
.L_x_1276:
[----:B------:R-:W-:Y:S05]  /*0e00*/  BSYNC B0 ;  /* 0x0000000000007941 */ /* 0x000fea0003800000 */
.L_x_1274:
        /* <DEDUP_REMOVED lines=16> */
[----:B------:R-:W-:Y:S05]  /*0f10*/  CALL.REL.NOINC `($__internal_34_$__cuda_sm20_div_s64) ;  /* 0x0000001400747944 */ /* 0x000fea0003c00000 */
        /* <DEDUP_REMOVED lines=11> */
.L_x_1278:
        /* <DEDUP_REMOVED lines=23> */
.L_x_1279:
[----:B------:R-:W-:Y:S05]  /*1140*/  BSYNC B0 ;  /* 0x0000000000007941 */ /* 0x000fea0003800000 */
.L_x_1277:
        /* <DEDUP_REMOVED lines=18> */
[----:B------:R-:W-:Y:S05]  /*1270*/  CALL.REL.NOINC `($__internal_34_$__cuda_sm20_div_s64) ;  /* 0x00000010009c7944 */ /* 0x000fea0003c00000 */
        /* <DEDUP_REMOVED lines=11> */
.L_x_1281:
        /* <DEDUP_REMOVED lines=23> */
.L_x_1282:
[----:B------:R-:W-:Y:S05]  /*14a0*/  BSYNC B0 ;  /* 0x0000000000007941 */ /* 0x000fea0003800000 */
.L_x_1280:
        /* <DEDUP_REMOVED lines=10> */
.L_x_1270:
        /* <DEDUP_REMOVED lines=25> */
.L_x_1286:
        /* <DEDUP_REMOVED lines=23> */
.L_x_1287:
[----:B------:R-:W-:Y:S05]  /*1850*/  BSYNC B0 ;  /* 0x0000000000007941 */ /* 0x000fea0003800000 */
.L_x_1285:
        /* <DEDUP_REMOVED lines=29> */
.L_x_1289:
        /* <DEDUP_REMOVED lines=23> */
.L_x_1290:
[----:B------:R-:W-:Y:S05]  /*1ba0*/  BSYNC B0 ;  /* 0x0000000000007941 */ /* 0x000fea0003800000 */
.L_x_1288:
        /* <DEDUP_REMOVED lines=29> */
.L_x_1292:
        /* <DEDUP_REMOVED lines=23> */
.L_x_1293:
[----:B------:R-:W-:Y:S05]  /*1ef0*/  BSYNC B0 ;  /* 0x0000000000007941 */ /* 0x000fea0003800000 */
.L_x_1291:
[----:B------:R-:W0:Y:S01]  /*1f00*/  LDC.64 R18, c[0x0][R18+0x2c8] ;  /* 0x0000b20012127b82 */ /* 0x000e220000000a00 */
[----:B------:R-:W-:Y:S01]  /*1f10*/  MOV R15, R13 ;  /* 0x0000000d000f7202 */ /* 0x000fe20000000f00 */
[-C--:B0-----:R-:W-:Y:S02]  /*1f20*/  IMAD R4, R19, R16.reuse, RZ ;  /* 0x0000001013047224 */ /* 0x081fe400078e02ff */
[----:B------:R-:W-:-:S04]  /*1f30*/  IMAD.WIDE.U32 R14, R18, R16, R14 ;  /* 0x00000010120e7225 */ /* 0x000fc800078e000e */
[----:B------:R-:W-:-:S04]  /*1f40*/  IMAD R3, R18, R3, R4 ;  /* 0x0000000312037224 */ /* 0x000fc800078e0204 */
[----:B------:R-:W-:-:S07]  /*1f50*/  IMAD.IADD R13, R15, 0x1, R3 ;  /* 0x000000010f0d7824 */ /* 0x000fce00078e0203 */
.L_x_1284:
        /* <DEDUP_REMOVED lines=33> */
[----:B------:R-:W-:Y:S05]  /*2170*/  CALL.REL.NOINC `($__internal_34_$__cuda_sm20_div_s64) ;  /* 0x0000000000dc7944 */ /* 0x000fea0003c00000 */
[----:B------:R-:W-:Y:S05]  /*2180*/  BRA `(.L_x_1298) ;  /* 0x0000000000487947 */ /* 0x000fea0003800000 */
.L_x_1297:
        /* <DEDUP_REMOVED lines=18> */
.L_x_1298:
[----:B------:R-:W-:Y:S05]  /*22b0*/  BSYNC B1 ;  /* 0x0000000000017941 */ /* 0x000fea0003800000 */
.L_x_1296:
        /* <DEDUP_REMOVED lines=24> */
[----:B--2---:R0:W-:Y:S02]  /*2440*/  REDG.E.ADD.64.STRONG.GPU desc[UR8][R12.64], R4 ;  /* 0x000000040c00798e */ /* 0x0041e4000c10e588 */
.L_x_1295:
[----:B------:R-:W-:Y:S05]  /*2450*/  BSYNC B0 ;  /* 0x0000000000007941 */ /* 0x000fea0003800000 */
.L_x_1294:
        /* <DEDUP_REMOVED lines=9> */
        .weak           $__internal_34_$__cuda_sm20_div_s64
        .type           $__internal_34_$__cuda_sm20_div_s64,@function
        .size           $__internal_34_$__cuda_sm20_div_s64,(.L_x_3564 - $__internal_34_$__cuda_sm20_div_s64)
$__internal_34_$__cuda_sm20_div_s64:
        /* <DEDUP_REMOVED lines=83> */
[----:B------:R-:W-:Y:S06]  /*2a20*/  RET.REL.NODEC R16 `(_ZN2at4cuda17kernelHistogram1DIlslLi1ELi2ELin1ELNS0_23CUDAHistogramMemoryTypeE1EZNS0_21CUDA_tensor_histogramIlsLb0EEEbNS_6TensorES4_S4_lNS_14AccumulateTypeIT0_Lb1EE4typeES8_NS0_13TensorArgTypeES9_S9_EUllE_EEvNS0_6detail10TensorInfoIT_T1_EESF_NSC_IKS6_SE_EElS8_S8_SE_T6_) ;  /* 0xffffffd410747950 */ /* 0x000fec0003c3ffff */
.L_x_1300:
        /* <DEDUP_REMOVED lines=13> */
.L_x_3564:


//--------------------- .text._ZN2at4cuda17kernelHistogram1DIlslLi1ELi2ELin1ELNS0_23CUDAHistogramMemoryTypeE0EZNS0_21CUDA_tensor_histogramIlsLb0EEEbNS_6TensorES4_S4_lNS_14AccumulateTypeIT0_Lb1EE4typeES8_NS0_13TensorArgTypeES9_S9_EUllE_EEvNS0_6detail10TensorInfoIT_T1_EESF_NSC_IKS6_SE_EElS8_S8_SE_T6_ --------------------------
	.section	.text._ZN2at4cuda17kernelHistogram1DIlslLi1ELi2ELin1ELNS0_23CUDAHistogramMemoryTypeE0EZNS0_21CUDA_tensor_histogramIlsLb0EEEbNS_6TensorES4_S4_lNS_14AccumulateTypeIT0_Lb1EE4typeES8_NS0_13TensorArgTypeES9_S9_EUllE_EEvNS0_6detail10TensorInfoIT_T1_EESF_NSC_IKS6_SE_EElS8_S8_SE_T6_,"ax",@progbits
	.align	128
        .global         _ZN2at4cuda17kernelHistogram1DIlslLi1ELi2ELin1ELNS0_23CUDAHistogramMemoryTypeE0EZNS0_21CUDA_tensor_histogramIlsLb0EEEbNS_6TensorES4_S4_lNS_14AccumulateTypeIT0_Lb1EE4typeES8_NS0_13TensorArgTypeES9_S9_EUllE_EEvNS0_6detail10TensorInfoIT_T1_EESF_NSC_IKS6_SE_EElS8_S8_SE_T6_
        .type           _ZN2at4cuda17kernelHistogram1DIlslLi1ELi2ELin1ELNS0_23CUDAHistogramMemoryTypeE0EZNS0_21CUDA_tensor_histogramIlsLb0EEEbNS_6TensorES4_S4_lNS_14AccumulateTypeIT0_Lb1EE4typeES8_NS0_13TensorArgTypeES9_S9_EUllE_EEvNS0_6detail10TensorInfoIT_T1_EESF_NSC_IKS6_SE_EElS8_S8_SE_T6_,@function
        .size           _ZN2at4cuda17kernelHistogram1DIlslLi1ELi2ELin1ELNS0_23CUDAHistogramMemoryTypeE0EZNS0_21CUDA_tensor_histogramIlsLb0EEEbNS_6TensorES4_S4_lNS_14AccumulateTypeIT0_Lb1EE4typeES8_NS0_13TensorArgTypeES9_S9_EUllE_EEvNS0_6detail10TensorInfoIT_T1_EESF_NSC_IKS6_SE_EElS8_S8_SE_T6_,(.L_x_3565 - _ZN2at4cuda17kernelHistogram1DIlslLi1ELi2ELin1ELNS0_23CUDAHistogramMemoryTypeE0EZNS0_21CUDA_tensor_histogramIlsLb0EEEbNS_6TensorES4_S4_lNS_14AccumulateTypeIT0_Lb1EE4typeES8_NS0_13TensorArgTypeES9_S9_EUllE_EEvNS0_6detail10TensorInfoIT_T1_EESF_NSC_IKS6_SE_EElS8_S8_SE_T6_)
        .other          _ZN2at4cuda17kernelHistogram1DIlslLi1ELi2ELin1ELNS0_23CUDAHistogramMemoryTypeE0EZNS0_21CUDA_tensor_histogramIlsLb0EEEbNS_6TensorES4_S4_lNS_14AccumulateTypeIT0_Lb1EE4typeES8_NS0_13TensorArgTypeES9_S9_EUllE_EEvNS0_6detail10TensorInfoIT_T1_EESF_NSC_IKS6_SE_EElS8_S8_SE_T6_,@"STO_CUDA_ENTRY STV_DEFAULT"
_ZN2at4cuda17kernelHistogram1DIlslLi1ELi2ELin1ELNS0_23CUDAHistogramMemoryTypeE0EZNS0_21CUDA_tensor_histogramIlsLb0EEEbNS_6TensorES4_S4_lNS_14AccumulateTypeIT0_Lb1EE4typeES8_NS0_13TensorArgTypeES9_S9_EUllE_EEvNS0_6detail10TensorInfoIT_T1_EESF_NSC_IKS6_SE_EElS8_S8_SE_T6_:
.text._ZN2at4cuda17kernelHistogram1DIlslLi1ELi2ELin1ELNS0_23CUDAHistogramMemoryTypeE0EZNS0_21CUDA_tensor_histogramIlsLb0EEEbNS_6TensorES4_S4_lNS_14AccumulateTypeIT0_Lb1EE4typeES8_NS0_13TensorArgTypeES9_S9_EUllE_EEvNS0_6detail10TensorInfoIT_T1_EESF_NSC_IKS6_SE_EElS8_S8_SE_T6_:
        /* <DEDUP_REMOVED lines=13> */
.L_x_1303:
[----:B------:R-:W-:Y:S02]  /*00d0*/  LEA R2, R5, R0, 0x3 ;  /* 0x0000000005027211 */ /* 0x000fe400078e18ff */
[----:B-1----:R-:W-:-:S03]  /*00e0*/  IADD3 R5, P0, R4, R5, RZ ;  /* 0x0000000504057210 */ /* 0x002fc60007f1e0ff */
[----:B------:R0:W-:Y:S02]  /*00f0*/  STS.64 [R2], RZ ;  /* 0x000000ff02007388 */ /* 0x0001e40000000a00 */
[----:B------:R-:W-:Y:S01]  /*0100*/  IMAD.X R3, RZ, RZ, R3, P0 ;  /* 0x000000ffff037224 */ /* 0x000fe200000e0603 */
[----:B------:R-:W-:-:S04]  /*0110*/  ISETP.GE.U32.AND P0, PT, R5, UR4, PT ;  /* 0x0000000405007c0c */ /* 0x000fc8000bf06070 */
[----:B------:R-:W-:-:S13]  /*0120*/  ISETP.GE.AND.EX P0, PT, R3, UR5, PT, P0 ;  /* 0x0000000503007c0c */ /* 0x000fda000bf06300 */
[----:B0-----:R-:W-:Y:S05]  /*0130*/  @!P0 BRA `(.L_x_1303) ;  /* 0xfffffffc00e48947 */ /* 0x001fea000383ffff */
.L_x_1302:
[----:B------:R-:W-:Y:S05]  /*0140*/  BSYNC B0 ;  /* 0x0000000000007941 */ /* 0x000fea0003800000 */
.L_x_1301:
        /* <DEDUP_REMOVED lines=22> */
.L_x_1312:
        /* <DEDUP_REMOVED lines=34> */
[----:B------:R-:W-:Y:S05]  /*04d0*/  CALL.REL.NOINC `($__internal_35_$__cuda_sm20_div_s64) ;  /* 0x0000002000987944 */ /* 0x000fea0003c00000 */
[----:B------:R-:W-:Y:S05]  /*04e0*/  BRA `(.L_x_1310) ;  /* 0x0000000000487947 */ /* 0x000fea0003800000 */
.L_x_1309:
        /* <DEDUP_REMOVED lines=18> */
.L_x_1310:
[----:B------:R-:W-:Y:S05]  /*0610*/  BSYNC B1 ;  /* 0x0000000000017941 */ /* 0x000fea0003800000 */
.L_x_1308:
        /* <DEDUP_REMOVED lines=9> */
[----:B------:R-:W5:Y:S01]  /*06b0*/  LDG.E.64 R14, desc[UR6][R14.64] ;  /* 0x000000060e0e7981 */ /* 0x000f62000c1e1b00 */
[----:B------:R-:W-:Y:S02]  /*06c0*/  SHF.R.S32.HI R5, RZ, 0x1f, R21 ;  /* 0x0000001fff057819 */ /* 0x000fe40000011415 */
[----:B------:R-:W-:-:S04]  /*06d0*/  ISETP.NE.U32.AND P0, PT, R21, UR4, PT ;  /* 0x0000000415007c0c */ /* 0x000fc8000bf05070 */
[----:B------:R-:W-:-:S04]  /*06e0*/  ISETP.NE.AND.EX P0, PT, R5, UR5, PT, P0 ;  /* 0x0000000505007c0c */ /* 0x000fc8000bf05300 */
[----:B------:R-:W-:-:S05]  /*06f0*/  SEL R8, RZ, 0xffffffff, P0 ;  /* 0xffffffffff087807 */ /* 0x000fca0000000000 */
[----:B------:R-:W-:-:S05]  /*0700*/  IMAD.IADD R21, R21, 0x1, R8 ;  /* 0x0000000115157824 */ /* 0x000fca00078e0208 */
[----:B------:R-:W-:-:S07]  /*0710*/  LEA R21, R21, R0, 0x3 ;  /* 0x0000000015157211 */ /* 0x000fce00078e18ff */
.L_x_1311:
[----:B------:R-:W0:Y:S02]  /*0720*/  LDS.64 R8, [R21] ;  /* 0x0000000015087984 */ /* 0x000e240000000a00 */
[----:B0----5:R-:W-:-:S05]  /*0730*/  IADD3 R10, P0, R14, R8, RZ ;  /* 0x000000080e0a7210 */ /* 0x021fca0007f1e0ff */
[----:B------:R-:W-:-:S06]  /*0740*/  IMAD.X R11, R15, 0x1, R9, P0 ;  /* 0x000000010f0b7824 */ /* 0x000fcc00000e0609 */
[----:B------:R-:W0:Y:S02]  /*0750*/  ATOMS.CAST.SPIN.64 R10, [R21], R8, R10 ;  /* 0x00000008150a738d */ /* 0x000e24000180040a */
[----:B0-----:R-:W-:-:S04]  /*0760*/  ISETP.EQ.U32.AND P0, PT, R10, 0x1, PT ;  /* 0x000000010a00780c */ /* 0x001fc80003f02070 */
[----:B------:R-:W-:-:S13]  /*0770*/  ISETP.EQ.U32.AND.EX P0, PT, R11, RZ, PT, P0 ;  /* 0x000000ff0b00720c */ /* 0x000fda0003f02100 */
[----:B------:R-:W-:Y:S05]  /*0780*/  @!P0 BRA `(.L_x_1311) ;  /* 0xfffffffc00e48947 */ /* 0x000fea000383ffff */
.L_x_1307:
[----:B------:R-:W-:Y:S05]  /*0790*/  BSYNC B0 ;  /* 0x0000000000007941 */ /* 0x000fea0003800000 */
.L_x_1306:
[----:B------:R-:W-:Y:S01]  /*07a0*/  IADD3 R3, P0, R4, R3, RZ ;  /* 0x0000000304037210 */ /* 0x000fe20007f1e0ff */
[----:B------:R-:W-:-:S04]  /*07b0*/  ULDC.64 UR4, c[0x0][0x708] ;  /* 0x0001c20000047ab9 */ /* 0x000fc80000000a00 */
[----:B------:R-:W-:Y:S01]  /*07c0*/  IMAD.X R2, RZ, RZ, R2, P0 ;  /* 0x000000ffff027224 */ /* 0x000fe200000e0602 */
[----:B------:R-:W-:-:S04]  /*07d0*/  ISETP.GE.U32.AND P0, PT, R3, UR4, PT ;  /* 0x0000000403007c0c */ /* 0x000fc8000bf06070 */
[----:B------:R-:W-:-:S13]  /*07e0*/  ISETP.GE.AND.EX P0, PT, R2, UR5, PT, P0 ;  /* 0x0000000502007c0c */ /* 0x000fda000bf06300 */
[----:B------:R-:W-:Y:S05]  /*07f0*/  @!P0 BRA `(.L_x_1312) ;  /* 0xfffffff800ac8947 */ /* 0x000fea000383ffff */
[----:B------:R-:W-:Y:S05]  /*0800*/  BRA `(.L_x_1304) ;  /* 0x0000001c00607947 */ /* 0x000fea0003800000 */
.L_x_1305:
[----:B------:R-:W-:Y:S01]  /*0810*/  LOP3.LUT R0, RZ, R5, RZ, 0x33, !PT ;  /* 0x00000005ff007212 */ /* 0x000fe200078e33ff */
[----:B------:R-:W-:Y:S01]  /*0820*/  IMAD.MOV.U32 R4, RZ, RZ, R3 ;  /* 0x000000ffff047224 */ /* 0x000fe200078e0003 */
[----:B------:R-:W-:Y:S02]  /*0830*/  HFMA2.MMA R3, -RZ, RZ, 0, 0 ;  /* 0x00000000ff037435 */ /* 0x000fe400000001ff */
[----:B------:R-:W-:-:S04]  /*0840*/  VIMNMX R0, R0, -0x3, !PT ;  /* 0xfffffffd00007848 */ /* 0x000fc80007fe0100 */
[----:B------:R-:W-:-:S05]  /*0850*/  IADD3 R0, R0, R5, RZ ;  /* 0x0000000500007210 */ /* 0x000fca0007ffe0ff */
[C---:B------:R-:W-:Y:S02]  /*0860*/  VIADD R8, R0.reuse, 0x2 ;  /* 0x0000000200087836 */ /* 0x040fe40000000000 */
[----:B------:R-:W-:-:S03]  /*0870*/  VIADD R2, R0, 0x1 ;  /* 0x0000000100027836 */ /* 0x000fc60000000000 */
[----:B------:R-:W-:-:S05]  /*0880*/  LOP3.LUT R5, R8, 0x3, RZ, 0xc0, !PT ;  /* 0x0000000308057812 */ /* 0x000fca00078ec0ff */
[----:B------:R-:W-:-:S07]  /*0890*/  IMAD.IADD R0, R8, 0x1, -R5 ;  /* 0x0000000108007824 */ /* 0x000fce00078e0a05 */
.L_x_1343:
        /* <DEDUP_REMOVED lines=8> */
[----:B------:R-:W-:-:S07]  /*0920*/  MOV R9, R0 ;  /* 0x0000000000097202 */ /* 0x000fce0000000f00 */
.L_x_1326:
        /* <DEDUP_REMOVED lines=14> */
[----:B------:R-:W-:Y:S05]  /*0a10*/  CALL.REL.NOINC `($__internal_35_$__cuda_sm20_div_s64) ;  /* 0x0000001c00487944 */ /* 0x000fea0003c00000 */
        /* <DEDUP_REMOVED lines=10> */
.L_x_1315:
        /* <DEDUP_REMOVED lines=22> */
.L_x_1316:
[----:B------:R-:W-:Y:S05]  /*0c20*/  BSYNC B0 ;  /* 0x0000000000007941 */ /* 0x000fea0003800000 */
.L_x_1314:
        /* <DEDUP_REMOVED lines=27> */
.L_x_1318:
        /* <DEDUP_REMOVED lines=22> */
.L_x_1319:
[----:B------:R-:W-:Y:S05]  /*0f40*/  BSYNC B0 ;  /* 0x0000000000007941 */ /* 0x000fea0003800000 */
.L_x_1317:
        /* <DEDUP_REMOVED lines=16> */
[----:B------:R-:W-:Y:S05]  /*1050*/  CALL.REL.NOINC `($__internal_35_$__cuda_sm20_div_s64) ;  /* 0x0000001400b87944 */ /* 0x000fea0003c00000 */
        /* <DEDUP_REMOVED lines=12> */
.L_x_1321:
        /* <DEDUP_REMOVED lines=22> */
.L_x_1322:
[----:B------:R-:W-:Y:S05]  /*1280*/  BSYNC B0 ;  /* 0x0000000000007941 */ /* 0x000fea0003800000 */
.L_x_1320:
        /* <DEDUP_REMOVED lines=28> */
.L_x_1324:
        /* <DEDUP_REMOVED lines=23> */
.L_x_1325:
[----:B------:R-:W-:Y:S05]  /*15c0*/  BSYNC B0 ;  /* 0x0000000000007941 */ /* 0x000fea0003800000 */
.L_x_1323:
[----:B------:R-:W0:Y:S01]  /*15d0*/  LDC.64 R14, c[0x0][R8+0x2c0] ;  /* 0x0000b000080e7b82 */ /* 0x000e220000000a00 */
[----:B------:R-:W-:Y:S02]  /*15e0*/  IMAD.MOV.U32 R18, RZ, RZ, R22 ;  /* 0x000000ffff127224 */ /* 0x000fe400078e0016 */
[----:B------:R-:W-:Y:S02]  /*15f0*/  IMAD.MOV.U32 R19, RZ, RZ, R32 ;  /* 0x000000ffff137224 */ /* 0x000fe400078e0020 */
[-C--:B0-----:R-:W-:Y:S02]  /*1600*/  IMAD R15, R15, R11.reuse, RZ ;  /* 0x0000000b0f0f7224 */ /* 0x081fe400078e02ff */
[----:B------:R-:W-:-:S04]  /*1610*/  IMAD.WIDE.U32 R18, R14, R11, R18 ;  /* 0x0000000b0e127225 */ /* 0x000fc800078e0012 */
[----:B------:R-:W-:-:S05]  /*1620*/  IMAD R15, R14, R21, R15 ;  /* 0x000000150e0f7224 */ /* 0x000fca00078e020f */
[----:B------:R-:W-:Y:S01]  /*1630*/  IADD3 R19, R19, R15, RZ ;  /* 0x0000000f13137210 */ /* 0x000fe20007ffe0ff */
[----:B------:R-:W-:Y:S06]  /*1640*/  @P2 BRA `(.L_x_1326) ;  /* 0xfffffff000b82947 */ /* 0x000fec000383ffff */
.L_x_1313:
        /* <DEDUP_REMOVED lines=24> */
.L_x_1329:
        /* <DEDUP_REMOVED lines=23> */
.L_x_1330:
[----:B------:R-:W-:Y:S05]  /*1940*/  BSYNC B0 ;  /* 0x0000000000007941 */ /* 0x000fea0003800000 */
.L_x_1328:
        /* <DEDUP_REMOVED lines=17> */
[----:B------:R-:W-:Y:S05]  /*1a60*/  CALL.REL.NOINC `($__internal_35_$__cuda_sm20_div_s64) ;  /* 0x0000000c00347944 */ /* 0x000fea0003c00000 */
        /* <DEDUP_REMOVED lines=9> */
.L_x_1332:
        /* <DEDUP_REMOVED lines=23> */
.L_x_1333:
[----:B------:R-:W-:Y:S05]  /*1c70*/  BSYNC B0 ;  /* 0x0000000000007941 */ /* 0x000fea0003800000 */
.L_x_1331:
        /* <DEDUP_REMOVED lines=27> */
.L_x_1335:
        /* <DEDUP_REMOVED lines=23> */
.L_x_1336:
[----:B------:R-:W-:Y:S05]  /*1fa0*/  BSYNC B0 ;  /* 0x0000000000007941 */ /* 0x000fea0003800000 */
.L_x_1334:
[----:B------:R-:W0:Y:S02]  /*1fb0*/  LDC.64 R10, c[0x0][R10+0x2c8] ;  /* 0x0000b2000a0a7b82 */ /* 0x000e240000000a00 */
[-C--:B0-----:R-:W-:Y:S02]  /*1fc0*/  IMAD R8, R11, R22.reuse, RZ ;  /* 0x000000160b087224 */ /* 0x081fe400078e02ff */
[----:B------:R-:W-:-:S04]  /*1fd0*/  IMAD.WIDE.U32 R18, R10, R22, R18 ;  /* 0x000000160a127225 */ /* 0x000fc800078e0012 */
[----:B------:R-:W-:-:S05]  /*1fe0*/  IMAD R9, R10, R9, R8 ;  /* 0x000000090a097224 */ /* 0x000fca00078e0208 */
[----:B------:R-:W-:-:S07]  /*1ff0*/  IADD3 R19, R19, R9, RZ ;  /* 0x0000000913137210 */ /* 0x000fce0007ffe0ff */
.L_x_1327:
        /* <DEDUP_REMOVED lines=33> */
[----:B------:R-:W-:Y:S05]  /*2210*/  CALL.REL.NOINC `($__internal_35_$__cuda_sm20_div_s64) ;  /* 0x0000000400487944 */ /* 0x000fea0003c00000 */
[----:B------:R-:W-:Y:S05]  /*2220*/  BRA `(.L_x_1341) ;  /* 0x0000000000487947 */ /* 0x000fea0003800000 */
.L_x_1340:
        /* <DEDUP_REMOVED lines=18> */
.L_x_1341:
[----:B------:R-:W-:Y:S05]  /*2350*/  BSYNC B1 ;  /* 0x0000000000017941 */ /* 0x000fea0003800000 */
.L_x_1339:
        /* <DEDUP_REMOVED lines=9> */
[----:B------:R-:W5:Y:S01]  /*23f0*/  LDG.E.64 R14, desc[UR6][R14.64] ;  /* 0x000000060e0e7981 */ /* 0x000f62000c1e1b00 */
        /* <DEDUP_REMOVED lines=9> */
.L_x_1342:
[----:B------:R-:W0:Y:S02]  /*2490*/  LDS.64 R8, [R21] ;  /* 0x0000000015087984 */ /* 0x000e240000000a00 */
[----:B0----5:R-:W-:-:S04]  /*24a0*/  IADD3 R10, P0, R14, R8, RZ ;  /* 0x000000080e0a7210 */ /* 0x021fc80007f1e0ff */
[----:B------:R-:W-:-:S06]  /*24b0*/  IADD3.X R11, R15, R9, RZ, P0, !PT ;  /* 0x000000090f0b7210 */ /* 0x000fcc00007fe4ff */
[----:B------:R-:W0:Y:S02]  /*24c0*/  ATOMS.CAST.SPIN.64 R10, [R21], R8, R10 ;  /* 0x00000008150a738d */ /* 0x000e24000180040a */
[----:B0-----:R-:W-:-:S04]  /*24d0*/  ISETP.EQ.U32.AND P0, PT, R10, 0x1, PT ;  /* 0x000000010a00780c */ /* 0x001fc80003f02070 */
[----:B------:R-:W-:-:S13]  /*24e0*/  ISETP.EQ.U32.AND.EX P0, PT, R11, RZ, PT, P0 ;  /* 0x000000ff0b00720c */ /* 0x000fda0003f02100 */
[----:B------:R-:W-:Y:S05]  /*24f0*/  @!P0 BRA `(.L_x_1342) ;  /* 0xfffffffc00e48947 */ /* 0x000fea000383ffff */
.L_x_1338:
[----:B------:R-:W-:Y:S05]  /*2500*/  BSYNC B0 ;  /* 0x0000000000007941 */ /* 0x000fea0003800000 */
.L_x_1337:
        /* <DEDUP_REMOVED lines=8> */
.L_x_1304:
        /* <DEDUP_REMOVED lines=12> */
.L_x_1344:
        /* <DEDUP_REMOVED lines=15> */
        .weak           $__internal_35_$__cuda_sm20_div_s64
        .type           $__internal_35_$__cuda_sm20_div_s64,@function
        .size           $__internal_35_$__cuda_sm20_div_s64,(.L_x_3565 - $__internal_35_$__cuda_sm20_div_s64)
$__internal_35_$__cuda_sm20_div_s64:
        /* <DEDUP_REMOVED lines=83> */
[----:B------:R-:W-:Y:S06]  /*2c70*/  RET.REL.NODEC R24 `(_ZN2at4cuda17kernelHistogram1DIlslLi1ELi2ELin1ELNS0_23CUDAHistogramMemoryTypeE0EZNS0_21CUDA_tensor_histogramIlsLb0EEEbNS_6TensorES4_S4_lNS_14AccumulateTypeIT0_Lb1EE4typeES8_NS0_13TensorArgTypeES9_S9_EUllE_EEvNS0_6detail10TensorInfoIT_T1_EESF_NSC_IKS6_SE_EElS8_S8_SE_T6_) ;  /* 0xffffffd018e07950 */ /* 0x000fec0003c3ffff */
.L_x_1345:
        /* <DEDUP_REMOVED lines=16> */
.L_x_3565:


//--------------------- .text._ZN2at4cuda17kernelHistogram1DIfslLi1ELi2ELin1ELNS0_23CUDAHistogramMemoryTypeE1EZNS0_21CUDA_tensor_histogramIfsLb1EEEbNS_6TensorES4_S4_lNS_14AccumulateTypeIT0_Lb1EE4typeES8_NS0_13TensorArgTypeES9_S9_EUllE0_EEvNS0_6detail10TensorInfoIT_T1_EESF_NSC_IKS6_SE_EElS8_S8_SE_T6_ --------------------------
	.section	.text._ZN2at4cuda17kernelHistogram1DIfslLi1ELi2ELin1ELNS0_23CUDAHistogramMemoryTypeE1EZNS0_21CUDA_tensor_histogramIfsLb1EEEbNS_6TensorES4_S4_lNS_14AccumulateTypeIT0_Lb1EE4typeES8_NS0_13TensorArgTypeES9_S9_EUllE0_EEvNS0_6detail10TensorInfoIT_T1_EESF_NSC_IKS6_SE_EElS8_S8_SE_T6_,"ax",@progbits
	.align	128
        .global         _ZN2at4cuda17kernelHistogram1DIfslLi1ELi2ELin1ELNS0_23CUDAHistogramMemoryTypeE1EZNS0_21CUDA_tensor_histogramIfsLb1EEEbNS_6TensorES4_S4_lNS_14AccumulateTypeIT0_Lb1EE4typeES8_NS0_13TensorArgTypeES9_S9_EUllE0_EEvNS0_6detail10TensorInfoIT_T1_EESF_NSC_IKS6_SE_EElS8_S8_SE_T6_
        .type           _ZN2at4cuda17kernelHistogram1DIfslLi1ELi2ELin1ELNS0_23CUDAHistogramMemoryTypeE1EZNS0_21CUDA_tensor_histogramIfsLb1EEEbNS_6TensorES4_S4_lNS_14AccumulateTypeIT0_Lb1EE4typeES8_NS0_13TensorArgTypeES9_S9_EUllE0_EEvNS0_6detail10TensorInfoIT_T1_EESF_NSC_IKS6_SE_EElS8_S8_SE_T6_,@function
        .size           _ZN2at4cuda17kernelHistogram1DIfslLi1ELi2ELin1ELNS0_23CUDAHistogramMemoryTypeE1EZNS0_21CUDA_tensor_histogramIfsLb1EEEbNS_6TensorES4_S4_lNS_14AccumulateTypeIT0_Lb1EE4typeES8_NS0_13TensorArgTypeES9_S9_EUllE0_EEvNS0_6detail10TensorInfoIT_T1_EESF_NSC_IKS6_SE_EElS8_S8_SE_T6_,(.L_x_3566 - _ZN2at4cuda17kernelHistogram1DIfslLi1ELi2ELin1ELNS0_23CUDAHistogramMemoryTypeE1EZNS0_21CUDA_tensor_histogramIfsLb1EEEbNS_6TensorES4_S4_lNS_14AccumulateTypeIT0_Lb1EE4typeES8_NS0_13TensorArgTypeES9_S9_EUllE0_EEvNS0_6detail10TensorInfoIT_T1_EESF_NSC_IKS6_SE_EElS8_S8_SE_T6_)
        .other          _ZN2at4cuda17kernelHistogram1DIfslLi1ELi2ELin1ELNS0_23CUDAHistogramMemoryTypeE1EZNS0_21CUDA_tensor_histogramIfsLb1EEEbNS_6TensorES4_S4_lNS_14AccumulateTypeIT0_Lb1EE4typeES8_NS0_13TensorArgTypeES9_S9_EUllE0_EEvNS0_6detail10TensorInfoIT_T1_EESF_NSC_IKS6_SE_EElS8_S8_SE_T6_,@"STO_CUDA_ENTRY STV_DEFAULT"
_ZN2at4cuda17kernelHistogram1DIfslLi1ELi2ELin1ELNS0_23CUDAHistogramMemoryTypeE1EZNS0_21CUDA_tensor_histogramIfsLb1EEEbNS_6TensorES4_S4_lNS_14AccumulateTypeIT0_Lb1EE4typeES8_NS0_13TensorArgTypeES9_S9_EUllE0_EEvNS0_6detail10TensorInfoIT_T1_EESF_NSC_IKS6_SE_EElS8_S8_SE_T6_:
.text._ZN2at4cuda17kernelHistogram1DIfslLi1ELi2ELin1ELNS0_23CUDAHistogramMemoryTypeE1EZNS0_21CUDA_tensor_histogramIfsLb1EEEbNS_6TensorES4_S4_lNS_14AccumulateTypeIT0_Lb1EE4typeES8_NS0_13TensorArgTypeES9_S9_EUllE0_EEvNS0_6detail10TensorInfoIT_T1_EESF_NSC_IKS6_SE_EElS8_S8_SE_T6_:
        /* <DEDUP_REMOVED lines=29> */
.L_x_1353:
[----:B0-----:R-:W-:Y:S02]  /*01d0*/  IMAD R3, R2, UR10, RZ ;  /* 0x0000000a02037c24 */ /* 0x001fe4000f8e02ff */
[----:B------:R-:W-:-:S04]  /*01e0*/  IMAD.WIDE.U32 R4, R0, UR10, RZ ;  /* 0x0000000a00047c25 */ /* 0x000fc8000f8e00ff */
        /* <DEDUP_REMOVED lines=30> */
[----:B------:R-:W-:Y:S05]  /*03d0*/  CALL.REL.NOINC `($__internal_36_$__cuda_sm20_div_s64) ;  /* 0x0000002000047944 */ /* 0x000fea0003c00000 */
[----:B------:R-:W-:Y:S05]  /*03e0*/  BRA `(.L_x_1352) ;  /* 0x0000000000487947 */ /* 0x000fea0003800000 */
.L_x_1351:
        /* <DEDUP_REMOVED lines=18> */
.L_x_1352:
[----:B------:R-:W-:Y:S05]  /*0510*/  BSYNC B2 ;  /* 0x0000000000027941 */ /* 0x000fea0003800000 */
.L_x_1350:
        /* <DEDUP_REMOVED lines=13> */
[----:B------:R0:W-:Y:S02]  /*05f0*/  REDG.E.ADD.F32.FTZ.RN.STRONG.GPU desc[UR8][R6.64], R3 ;  /* 0x00000003060079a6 */ /* 0x0001e4000c10f388 */
.L_x_1349:
[----:B------:R-:W-:Y:S05]  /*0600*/  BSYNC B1 ;  /* 0x0000000000017941 */ /* 0x000fea0003800000 */
.L_x_1348:
[----:B------:R-:W-:Y:S05]  /*0610*/  @!P0 BRA `(.L_x_1353) ;  /* 0xfffffff800ec8947 */ /* 0x000fea000383ffff */
[----:B------:R-:W-:Y:S05]  /*0620*/  BSYNC B0 ;  /* 0x0000000000007941 */ /* 0x000fea0003800000 */
.L_x_1347:
[----:B------:R-:W-:Y:S05]  /*0630*/  EXIT ;  /* 0x000000000000794d */ /* 0x000fea0003800000 */
.L_x_1346:
[----:B------:R-:W-:-:S04]  /*0640*/  LOP3.LUT R3, RZ, R4, RZ, 0x33, !PT ;  /* 0x00000004ff037212 */ /* 0x000fc800078e33ff */
[----:B------:R-:W-:-:S04]  /*0650*/  VIMNMX R3, R3, -0x3, !PT ;  /* 0xfffffffd03037848 */ /* 0x000fc80007fe0100 */
[----:B------:R-:W-:-:S05]  /*0660*/  IADD3 R4, R3, R4, RZ ;  /* 0x0000000403047210 */ /* 0x000fca0007ffe0ff */
[C---:B------:R-:W-:Y:S02]  /*0670*/  VIADD R9, R4.reuse, 0x2 ;  /* 0x0000000204097836 */ /* 0x040fe40000000000 */
[----:B------:R-:W-:-:S03]  /*0680*/  VIADD R10, R4, 0x1 ;  /* 0x00000001040a7836 */ /* 0x000fc60000000000 */
[----:B------:R-:W-:-:S04]  /*0690*/  LOP3.LUT R9, R9, 0x3, RZ, 0xc0, !PT ;  /* 0x0000000309097812 */ /* 0x000fc800078ec0ff */
[----:B------:R-:W-:-:S07]  /*06a0*/  IADD3 R11, R4, -R9, RZ ;  /* 0x80000009040b7210 */ /* 0x000fce0007ffe0ff */
.L_x_1383:
        /* <DEDUP_REMOVED lines=13> */
.L_x_1367:
        /* <DEDUP_REMOVED lines=9> */
[----:B------:R-:W-:Y:S05]  /*0810*/  CALL.REL.NOINC `($__internal_36_$__cuda_sm20_div_s64) ;  /* 0x0000001800f47944 */ /* 0x000fea0003c00000 */
        /* <DEDUP_REMOVED lines=11> */
.L_x_1356:
        /* <DEDUP_REMOVED lines=22> */
.L_x_1357:
[----:B------:R-:W-:Y:S05]  /*0a30*/  BSYNC B0 ;  /* 0x0000000000007941 */ /* 0x000fea0003800000 */
.L_x_1355:
        /* <DEDUP_REMOVED lines=16> */
[----:B------:R-:W-:Y:S05]  /*0b40*/  CALL.REL.NOINC `($__internal_36_$__cuda_sm20_div_s64) ;  /* 0x0000001800287944 */ /* 0x000fea0003c00000 */
        /* <DEDUP_REMOVED lines=12> */
.L_x_1359:
        /* <DEDUP_REMOVED lines=23> */
.L_x_1360:
[----:B------:R-:W-:Y:S05]  /*0d80*/  BSYNC B0 ;  /* 0x0000000000007941 */ /* 0x000fea0003800000 */
.L_x_1358:
        /* <DEDUP_REMOVED lines=16> */
[----:B------:R-:W-:Y:S05]  /*0e90*/  CALL.REL.NOINC `($__internal_36_$__cuda_sm20_div_s64) ;  /* 0x0000001400547944 */ /* 0x000fea0003c00000 */
        /* <DEDUP_REMOVED lines=11> */
.L_x_1362:
        /* <DEDUP_REMOVED lines=23> */
.L_x_1363:
[----:B------:R-:W-:Y:S05]  /*10c0*/  BSYNC B0 ;  /* 0x0000000000007941 */ /* 0x000fea0003800000 */
.L_x_1361:
        /* <DEDUP_REMOVED lines=18> */
[----:B------:R-:W-:Y:S05]  /*11f0*/  CALL.REL.NOINC `($__internal_36_$__cuda_sm20_div_s64) ;  /* 0x00000010007c7944 */ /* 0x000fea0003c00000 */
        /* <DEDUP_REMOVED lines=11> */
.L_x_1365:
        /* <DEDUP_REMOVED lines=23> */
.L_x_1366:
[----:B------:R-:W-:Y:S05]  /*1420*/  BSYNC B0 ;  /* 0x0000000000007941 */ /* 0x000fea0003800000 */
.L_x_1364:
        /* <DEDUP_REMOVED lines=10> */
.L_x_1354:
        /* <DEDUP_REMOVED lines=25> */
.L_x_1370:
        /* <DEDUP_REMOVED lines=23> */
.L_x_1371:
[----:B------:R-:W-:Y:S05]  /*17d0*/  BSYNC B0 ;  /* 0x0000000000007941 */ /* 0x000fea0003800000 */
.L_x_1369:
        /* <DEDUP_REMOVED lines=29> */
.L_x_1373:
        /* <DEDUP_REMOVED lines=23> */
.L_x_1374:
[----:B------:R-:W-:Y:S05]  /*1b20*/  BSYNC B0 ;  /* 0x0000000000007941 */ /* 0x000fea0003800000 */
.L_x_1372:
        /* <DEDUP_REMOVED lines=29> */
.L_x_1376:
        /* <DEDUP_REMOVED lines=23> */
.L_x_1377:
[----:B------:R-:W-:Y:S05]  /*1e70*/  BSYNC B0 ;  /* 0x0000000000007941 */ /* 0x000fea0003800000 */
.L_x_1375:
[----:B------:R-:W0:Y:S01]  /*1e80*/  LDC.64 R18, c[0x0][R18+0x2c8] ;  /* 0x0000b20012127b82 */ /* 0x000e220000000a00 */
[----:B------:R-:W-:Y:S01]  /*1e90*/  MOV R15, R13 ;  /* 0x0000000d000f7202 */ /* 0x000fe20000000f00 */
[-C--:B0-----:R-:W-:Y:S02]  /*1ea0*/  IMAD R4, R19, R16.reuse, RZ ;  /* 0x0000001013047224 */ /* 0x081fe400078e02ff */
[----:B------:R-:W-:-:S04]  /*1eb0*/  IMAD.WIDE.U32 R14, R18, R16, R14 ;  /* 0x00000010120e7225 */ /* 0x000fc800078e000e */
[----:B------:R-:W-:-:S04]  /*1ec0*/  IMAD R3, R18, R3, R4 ;  /* 0x0000000312037224 */ /* 0x000fc800078e0204 */
[----:B------:R-:W-:-:S07]  /*1ed0*/  IMAD.IADD R13, R15, 0x1, R3 ;  /* 0x000000010f0d7824 */ /* 0x000fce00078e0203 */
.L_x_1368:
        /* <DEDUP_REMOVED lines=35> */
.L_x_1381:
        /* <DEDUP_REMOVED lines=18> */
.L_x_1382:
[----:B------:R-:W-:Y:S05]  /*2230*/  BSYNC B1 ;  /* 0x0000000000017941 */ /* 0x000fea0003800000 */
.L_x_1380:
        /* <DEDUP_REMOVED lines=16> */
[----:B------:R0:W-:Y:S02]  /*2340*/  REDG.E.ADD.F32.FTZ.RN.STRONG.GPU desc[UR8][R6.64], R3 ;  /* 0x00000003060079a6 */ /* 0x0001e4000c10f388 */
.L_x_1379:
[----:B------:R-:W-:Y:S05]  /*2350*/  BSYNC B0 ;  /* 0x0000000000007941 */ /* 0x000fea0003800000 */
.L_x_1378:
        /* <DEDUP_REMOVED lines=9> */
        .weak           $__internal_36_$__cuda_sm20_div_s64
        .type           $__internal_36_$__cuda_sm20_div_s64,@function
        .size           $__internal_36_$__cuda_sm20_div_s64,(.L_x_3566 - $__internal_36_$__cuda_sm20_div_s64)
$__internal_36_$__cuda_sm20_div_s64:
        /* <DEDUP_REMOVED lines=83> */
[----:B------:R-:W-:Y:S06]  /*2920*/  RET.REL.NODEC R16 `(_ZN2at4cuda17kernelHistogram1DIfslLi1ELi2ELin1ELNS0_23CUDAHistogramMemoryTypeE1EZNS0_21CUDA_tensor_histogramIfsLb1EEEbNS_6TensorES4_S4_lNS_14AccumulateTypeIT0_Lb1EE4typeES8_NS0_13TensorArgTypeES9_S9_EUllE0_EEvNS0_6detail10TensorInfoIT_T1_EESF_NSC_IKS6_SE_EElS8_S8_SE_T6_) ;  /* 0xffffffd410b47950 */ /* 0x000fec0003c3ffff */
.L_x_1384:
        /* <DEDUP_REMOVED lines=13> */
.L_x_3566:


//--------------------- .text._ZN2at4cuda17kernelHistogram1DIfslLi1ELi2ELin1ELNS0_23CUDAHistogramMemoryTypeE0EZNS0_21CUDA_tensor_histogramIfsLb1EEEbNS_6TensorES4_S4_lNS_14AccumulateTypeIT0_Lb1EE4typeES8_NS0_13TensorArgTypeES9_S9_EUllE0_EEvNS0_6detail10TensorInfoIT_T1_EESF_NSC_IKS6_SE_EElS8_S8_SE_T6_ --------------------------
	.section	.text._ZN2at4cuda17kernelHistogram1DIfslLi1ELi2ELin1ELNS0_23CUDAHistogramMemoryTypeE0EZNS0_21CUDA_tensor_histogramIfsLb1EEEbNS_6TensorES4_S4_lNS_14AccumulateTypeIT0_Lb1EE4typeES8_NS0_13TensorArgTypeES9_S9_EUllE0_EEvNS0_6detail10TensorInfoIT_T1_EESF_NSC_IKS6_SE_EElS8_S8_SE_T6_,"ax",@progbits
	.align	128
        .global         _ZN2at4cuda17kernelHistogram1DIfslLi1ELi2ELin1ELNS0_23CUDAHistogramMemoryTypeE0EZNS0_21CUDA_tensor_histogramIfsLb1EEEbNS_6TensorES4_S4_lNS_14AccumulateTypeIT0_Lb1EE4typeES8_NS0_13TensorArgTypeES9_S9_EUllE0_EEvNS0_6detail10TensorInfoIT_T1_EESF_NSC_IKS6_SE_EElS8_S8_SE_T6_
        .type           _ZN2at4cuda17kernelHistogram1DIfslLi1ELi2ELin1ELNS0_23CUDAHistogramMemoryTypeE0EZNS0_21CUDA_tensor_histogramIfsLb1EEEbNS_6TensorES4_S4_lNS_14AccumulateTypeIT0_Lb1EE4typeES8_NS0_13TensorArgTypeES9_S9_EUllE0_EEvNS0_6detail10TensorInfoIT_T1_EESF_NSC_IKS6_SE_EElS8_S8_SE_T6_,@function
        .size           _ZN2at4cuda17kernelHistogram1DIfslLi1ELi2ELin1ELNS0_23CUDAHistogramMemoryTypeE0EZNS0_21CUDA_tensor_histogramIfsLb1EEEbNS_6TensorES4_S4_lNS_14AccumulateTypeIT0_Lb1EE4typeES8_NS0_13TensorArgTypeES9_S9_EUllE0_EEvNS0_6detail10TensorInfoIT_T1_EESF_NSC_IKS6_SE_EElS8_S8_SE_T6_,(.L_x_3567 - _ZN2at4cuda17kernelHistogram1DIfslLi1ELi2ELin1ELNS0_23CUDAHistogramMemoryTypeE0EZNS0_21CUDA_tensor_histogramIfsLb1EEEbNS_6TensorES4_S4_lNS_14AccumulateTypeIT0_Lb1EE4typeES8_NS0_13TensorArgTypeES9_S9_EUllE0_EEvNS0_6detail10TensorInfoIT_T1_EESF_NSC_IKS6_SE_EElS8_S8_SE_T6_)
        .other          _ZN2at4cuda17kernelHistogram1DIfslLi1ELi2ELin1ELNS0_23CUDAHistogramMemoryTypeE0EZNS0_21CUDA_tensor_histogramIfsLb1EEEbNS_6TensorES4_S4_lNS_14AccumulateTypeIT0_Lb1EE4typeES8_NS0_13TensorArgTypeES9_S9_EUllE0_EEvNS0_6detail10TensorInfoIT_T1_EESF_NSC_IKS6_SE_EElS8_S8_SE_T6_,@"STO_CUDA_ENTRY STV_DEFAULT"
_ZN2at4cuda17kernelHistogram1DIfslLi1ELi2ELin1ELNS0_23CUDAHistogramMemoryTypeE0EZNS0_21CUDA_tensor_histogramIfsLb1EEEbNS_6TensorES4_S4_lNS_14AccumulateTypeIT0_Lb1EE4typeES8_NS0_13TensorArgTypeES9_S9_EUllE0_EEvNS0_6detail10TensorInfoIT_T1_EESF_NSC_IKS6_SE_EElS8_S8_SE_T6_:
.text._ZN2at4cuda17kernelHistogram1DIfslLi1ELi2ELin1ELNS0_23CUDAHistogramMemoryTypeE0EZNS0_21CUDA_tensor_histogramIfsLb1EEEbNS_6TensorES4_S4_lNS_14AccumulateTypeIT0_Lb1EE4typeES8_NS0_13TensorArgTypeES9_S9_EUllE0_EEvNS0_6detail10TensorInfoIT_T1_EESF_NSC_IKS6_SE_EElS8_S8_SE_T6_:
        /* <DEDUP_REMOVED lines=13> */
.L_x_1387:
[----:B------:R-:W-:Y:S02]  /*00d0*/  LEA R2, R5, R0, 0x2 ;  /* 0x0000000005027211 */ /* 0x000fe400078e10ff */
[----:B-1----:R-:W-:-:S03]  /*00e0*/  IADD3 R5, P0, R4, R5, RZ ;  /* 0x0000000504057210 */ /* 0x002fc60007f1e0ff */
[----:B------:R0:W-:Y:S02]  /*00f0*/  STS [R2], RZ ;  /* 0x000000ff02007388 */ /* 0x0001e40000000800 */
[----:B------:R-:W-:Y:S01]  /*0100*/  IMAD.X R3, RZ, RZ, R3, P0 ;  /* 0x000000ffff037224 */ /* 0x000fe200000e0603 */
[----:B------:R-:W-:-:S04]  /*0110*/  ISETP.GE.U32.AND P0, PT, R5, UR4, PT ;  /* 0x0000000405007c0c */ /* 0x000fc8000bf06070 */
[----:B------:R-:W-:-:S13]  /*0120*/  ISETP.GE.AND.EX P0, PT, R3, UR5, PT, P0 ;  /* 0x0000000503007c0c */ /* 0x000fda000bf06300 */
[----:B0-----:R-:W-:Y:S05]  /*0130*/  @!P0 BRA `(.L_x_1387) ;  /* 0xfffffffc00e48947 */ /* 0x001fea000383ffff */
.L_x_1386:
[----:B------:R-:W-:Y:S05]  /*0140*/  BSYNC B0 ;  /* 0x0000000000007941 */ /* 0x000fea0003800000 */
.L_x_1385:
        /* <DEDUP_REMOVED lines=22> */
.L_x_1396:
        /* <DEDUP_REMOVED lines=39> */
[----:B------:R-:W-:Y:S05]  /*0520*/  CALL.REL.NOINC `($__internal_37_$__cuda_sm20_div_s64) ;  /* 0x0000002000347944 */ /* 0x000fea0003c00000 */
[----:B------:R-:W-:Y:S05]  /*0530*/  BRA `(.L_x_1394) ;  /* 0x0000000000487947 */ /* 0x000fea0003800000 */
.L_x_1393:
        /* <DEDUP_REMOVED lines=18> */
.L_x_1394:
[----:B------:R-:W-:Y:S05]  /*0660*/  BSYNC B1 ;  /* 0x0000000000017941 */ /* 0x000fea0003800000 */
.L_x_1392:
[----:B------:R-:W-:Y:S01]  /*0670*/  ULDC.64 UR4, c[0x0][0x6f0] ;  /* 0x0001bc0000047ab9 */ /* 0x000fe20000000a00 */
[----:B------:R-:W-:Y:S02]  /*0680*/  SHF.R.S32.HI R5, RZ, 0x1f, R21 ;  /* 0x0000001fff057819 */ /* 0x000fe40000011415 */
[----:B------:R-:W-:-:S04]  /*0690*/  ISETP.NE.U32.AND P1, PT, R21, UR4, PT ;  /* 0x0000000415007c0c */ /* 0x000fc8000bf25070 */
[----:B------:R-:W-:-:S04]  /*06a0*/  ISETP.NE.AND.EX P1, PT, R5, UR5, PT, P1 ;  /* 0x0000000505007c0c */ /* 0x000fc8000bf25310 */
[----:B------:R-:W-:-:S05]  /*06b0*/  SEL R6, RZ, 0xffffffff, P1 ;  /* 0xffffffffff067807 */ /* 0x000fca0000800000 */
[----:B------:R-:W-:-:S05]  /*06c0*/  IMAD.IADD R21, R21, 0x1, R6 ;  /* 0x0000000115157824 */ /* 0x000fca00078e0206 */
[----:B------:R-:W-:-:S07]  /*06d0*/  LEA R21, R21, R0, 0x2 ;  /* 0x0000000015157211 */ /* 0x000fce00078e10ff */
.L_x_1395:
[----:B------:R-:W0:Y:S02]  /*06e0*/  LDS R6, [R21] ;  /* 0x0000000015067984 */ /* 0x000e240000000800 */
[----:B0-----:R-:W-:-:S06]  /*06f0*/  FADD R7, R6, 1 ;  /* 0x3f80000006077421 */ /* 0x001fcc0000000000 */
[----:B------:R-:W0:Y:S02]  /*0700*/  ATOMS.CAST.SPIN R7, [R21], R6, R7 ;  /* 0x000000061507738d */ /* 0x000e240001800007 */
[----:B0-----:R-:W-:-:S13]  /*0710*/  ISETP.EQ.U32.AND P1, PT, R7, 0x1, PT ;  /* 0x000000010700780c */ /* 0x001fda0003f22070 */
[----:B------:R-:W-:Y:S05]  /*0720*/  @!P1 BRA `(.L_x_1395) ;  /* 0xfffffffc00ec9947 */ /* 0x000fea000383ffff */
.L_x_1391:
[----:B------:R-:W-:Y:S05]  /*0730*/  BSYNC B0 ;  /* 0x0000000000007941 */ /* 0x000fea0003800000 */
.L_x_1390:
[----:B------:R-:W-:Y:S05]  /*0740*/  @!P0 BRA `(.L_x_1396) ;  /* 0xfffffff800d88947 */ /* 0x000fea000383ffff */
[----:B------:R-:W-:Y:S05]  /*0750*/  BRA `(.L_x_1388) ;  /* 0x0000001c003c7947 */ /* 0x000fea0003800000 */
.L_x_1389:
        /* <DEDUP_REMOVED lines=8> */
.L_x_1427:
[----:B------:R-:W0:Y:S01]  /*07e0*/  LDC R3, c[0x0][0x6e8] ;  /* 0x0001ba00ff037b82 */ /* 0x000e220000000800 */
[----:B------:R-:W-:Y:S01]  /*07f0*/  ISETP.GE.U32.AND P0, PT, R5, 0x3, PT ;  /* 0x000000030500780c */ /* 0x000fe20003f06070 */
[----:B------:R-:W-:Y:S01]  /*0800*/  HFMA2.MMA R2, -RZ, RZ, 0, 4.9591064453125e-05 ;  /* 0x00000340ff027435 */ /* 0x000fe200000001ff */
[----:B------:R-:W-:Y:S05]  /*0810*/  YIELD ;  /* 0x0000000000007946 */ /* 0x000fea0003800000 */
[----:B------:R-:W-:Y:S01]  /*0820*/  ULDC UR4, c[0x0][0x6e8] ;  /* 0x0001ba0000047ab9 */ /* 0x000fe20000000800 */
[----:B------:R-:W-:Y:S01]  /*0830*/  CS2R R18, SRZ ;  /* 0x0000000000127805 */ /* 0x000fe2000001ff00 */
[----:B------:R-:W-:-:S02]  /*0840*/  IMAD.MOV.U32 R16, RZ, RZ, R7 ;  /* 0x000000ffff107224 */ /* 0x000fc400078e0007 */
[----:B------:R-:W-:Y:S02]  /*0850*/  IMAD.MOV.U32 R17, RZ, RZ, R6 ;  /* 0x000000ffff117224 */ /* 0x000fe400078e0006 */
[----:B0-----:R-:W-:Y:S01]  /*0860*/  IMAD R2, R3, 0x8, R2 ;  /* 0x0000000803027824 */ /* 0x001fe200078e0202 */
[----:B------:R-:W-:Y:S01]  /*0870*/  MOV R3, UR4 ;  /* 0x0000000400037c02 */ /* 0x000fe20008000f00 */
[----:B------:R-:W-:Y:S06]  /*0880*/  @!P0 BRA `(.L_x_1397) ;  /* 0x0000000c004c8947 */ /* 0x000fec0003800000 */
[----:B------:R-:W-:-:S07]  /*0890*/  IMAD.IADD R0, R8, 0x1, -R4 ;  /* 0x0000000108007824 */ /* 0x000fce00078e0a04 */
.L_x_1410:
        /* <DEDUP_REMOVED lines=10> */
[----:B------:R-:W-:Y:S05]  /*0940*/  CALL.REL.NOINC `($__internal_37_$__cuda_sm20_div_s64) ;  /* 0x0000001c002c7944 */ /* 0x000fea0003c00000 */
        /* <DEDUP_REMOVED lines=10> */
.L_x_1399:
        /* <DEDUP_REMOVED lines=22> */
.L_x_1400:
[----:B------:R-:W-:Y:S05]  /*0b50*/  BSYNC B0 ;  /* 0x0000000000007941 */ /* 0x000fea0003800000 */
.L_x_1398:
        /* <DEDUP_REMOVED lines=27> */
.L_x_1402:
        /* <DEDUP_REMOVED lines=22> */
.L_x_1403:
[----:B------:R-:W-:Y:S05]  /*0e70*/  BSYNC B0 ;  /* 0x0000000000007941 */ /* 0x000fea0003800000 */
.L_x_1401:
        /* <DEDUP_REMOVED lines=16> */
[----:B------:R-:W-:Y:S05]  /*0f80*/  CALL.REL.NOINC `($__internal_37_$__cuda_sm20_div_s64) ;  /* 0x00000014009c7944 */ /* 0x000fea0003c00000 */
        /* <DEDUP_REMOVED lines=12> */
.L_x_1405:
        /* <DEDUP_REMOVED lines=22> */
.L_x_1406:
[----:B------:R-:W-:Y:S05]  /*11b0*/  BSYNC B0 ;  /* 0x0000000000007941 */ /* 0x000fea0003800000 */
.L_x_1404:
        /* <DEDUP_REMOVED lines=28> */
.L_x_1408:
        /* <DEDUP_REMOVED lines=23> */
.L_x_1409:
[----:B------:R-:W-:Y:S05]  /*14f0*/  BSYNC B0 ;  /* 0x0000000000007941 */ /* 0x000fea0003800000 */
.L_x_1407:
        /* <DEDUP_REMOVED lines=12> */
.L_x_1397:
        /* <DEDUP_REMOVED lines=14> */
[----:B------:R-:W-:Y:S05]  /*16a0*/  CALL.REL.NOINC `($__internal_37_$__cuda_sm20_div_s64) ;  /* 0x0000000c00d47944 */ /* 0x000fea0003c00000 */
        /* <DEDUP_REMOVED lines=9> */
.L_x_1413:
        /* <DEDUP_REMOVED lines=23> */
.L_x_1414:
[----:B------:R-:W-:Y:S05]  /*18b0*/  BSYNC B0 ;  /* 0x0000000000007941 */ /* 0x000fea0003800000 */
.L_x_1412:
        /* <DEDUP_REMOVED lines=27> */
.L_x_1416:
        /* <DEDUP_REMOVED lines=23> */
.L_x_1417:
[----:B------:R-:W-:Y:S05]  /*1be0*/  BSYNC B0 ;  /* 0x0000000000007941 */ /* 0x000fea0003800000 */
.L_x_1415:
        /* <DEDUP_REMOVED lines=27> */
.L_x_1419:
        /* <DEDUP_REMOVED lines=23> */
.L_x_1420:
[----:B------:R-:W-:Y:S05]  /*1f10*/  BSYNC B0 ;  /* 0x0000000000007941 */ /* 0x000fea0003800000 */
.L_x_1418:
[----:B------:R-:W0:Y:S02]  /*1f20*/  LDC.64 R2, c[0x0][R3+0x2c8] ;  /* 0x0000b20003027b82 */ /* 0x000e240000000a00 */
[-C--:B0-----:R-:W-:Y:S02]  /*1f30*/  IMAD R0, R3, R24.reuse, RZ ;  /* 0x0000001803007224 */ /* 0x081fe400078e02ff */
[----:B------:R-:W-:-:S04]  /*1f40*/  IMAD.WIDE.U32 R18, R2, R24, R18 ;  /* 0x0000001802127225 */ /* 0x000fc800078e0012 */
[----:B------:R-:W-:-:S05]  /*1f50*/  IMAD R9, R2, R9, R0 ;  /* 0x0000000902097224 */ /* 0x000fca00078e0200 */
[----:B------:R-:W-:-:S07]  /*1f60*/  IADD3 R19, R19, R9, RZ ;  /* 0x0000000913137210 */ /* 0x000fce0007ffe0ff */
.L_x_1411:
        /* <DEDUP_REMOVED lines=33> */
[----:B------:R-:W-:Y:S05]  /*2180*/  CALL.REL.NOINC `($__internal_37_$__cuda_sm20_div_s64) ;  /* 0x00000004001c7944 */ /* 0x000fea0003c00000 */
[----:B------:R-:W-:Y:S05]  /*2190*/  BRA `(.L_x_1425) ;  /* 0x0000000000487947 */ /* 0x000fea0003800000 */
.L_x_1424:
        /* <DEDUP_REMOVED lines=18> */
.L_x_1425:
[----:B------:R-:W-:Y:S05]  /*22c0*/  BSYNC B1 ;  /* 0x0000000000017941 */ /* 0x000fea0003800000 */
.L_x_1423:
        /* <DEDUP_REMOVED lines=10> */
.L_x_1426:
[----:B------:R-:W0:Y:S02]  /*2370*/  LDS R2, [R21] ;  /* 0x0000000015027984 */ /* 0x000e240000000800 */
[----:B0-----:R-:W-:-:S06]  /*2380*/  FADD R3, R2, 1 ;  /* 0x3f80000002037421 */ /* 0x001fcc0000000000 */
[----:B------:R-:W0:Y:S02]  /*2390*/  ATOMS.CAST.SPIN R3, [R21], R2, R3 ;  /* 0x000000021503738d */ /* 0x000e240001800003 */
[----:B0-----:R-:W-:-:S13]  /*23a0*/  ISETP.EQ.U32.AND P0, PT, R3, 0x1, PT ;  /* 0x000000010300780c */ /* 0x001fda0003f02070 */
[----:B------:R-:W-:Y:S05]  /*23b0*/  @!P0 BRA `(.L_x_1426) ;  /* 0xfffffffc00ec8947 */ /* 0x000fea000383ffff */
.L_x_1422:
[----:B------:R-:W-:Y:S05]  /*23c0*/  BSYNC B0 ;  /* 0x0000000000007941 */ /* 0x000fea0003800000 */
.L_x_1421:
        /* <DEDUP_REMOVED lines=8> */
.L_x_1388:
        /* <DEDUP_REMOVED lines=12> */
.L_x_1428:
        /* <DEDUP_REMOVED lines=15> */
        .weak           $__internal_37_$__cuda_sm20_div_s64
        .type           $__internal_37_$__cuda_sm20_div_s64,@function
        .size           $__internal_37_$__cuda_sm20_div_s64,(.L_x_3567 - $__internal_37_$__cuda_sm20_div_s64)
$__internal_37_$__cuda_sm20_div_s64:
        /* <DEDUP_REMOVED lines=83> */
[----:B------:R-:W-:Y:S06]  /*2b30*/  RET.REL.NODEC R24 `(_ZN2at4cuda17kernelHistogram1DIfslLi1ELi2ELin1ELNS0_23CUDAHistogramMemoryTypeE0EZNS0_21CUDA_tensor_histogramIfsLb1EEEbNS_6TensorES4_S4_lNS_14AccumulateTypeIT0_Lb1EE4typeES8_NS0_13TensorArgTypeES9_S9_EUllE0_EEvNS0_6detail10TensorInfoIT_T1_EESF_NSC_IKS6_SE_EElS8_S8_SE_T6_) ;  /* 0xffffffd418307950 */ /* 0x000fec0003c3ffff */
.L_x_1429:
        /* <DEDUP_REMOVED lines=12> */
.L_x_3567:


//--------------------- .text._ZN2at4cuda17kernelHistogram1DIfslLi1ELi2ELin1ELNS0_23CUDAHistogramMemoryTypeE1EZNS0_21CUDA_tensor_histogramIfsLb1EEEbNS_6TensorES4_S4_lNS_14AccumulateTypeIT0_Lb1EE4typeES8_NS0_13TensorArgTypeES9_S9_EUllE_EEvNS0_6detail10TensorInfoIT_T1_EESF_NSC_IKS6_SE_EElS8_S8_SE_T6_ --------------------------
	.section	.text._ZN2at4cuda17kernelHistogram1DIfslLi1ELi2ELin1ELNS0_23CUDAHistogramMemoryTypeE1EZNS0_21CUDA_tensor_histogramIfsLb1EEEbNS_6TensorES4_S4_lNS_14AccumulateTypeIT0_Lb1EE4typeES8_NS0_13TensorArgTypeES9_S9_EUllE_EEvNS0_6detail10TensorInfoIT_T1_EESF_NSC_IKS6_SE_EElS8_S8_SE_T6_,"ax",@progbits
	.align	128
        .global         _ZN2at4cuda17kernelHistogram1DIfslLi1ELi2ELin1ELNS0_23CUDAHistogramMemoryTypeE1EZNS0_21CUDA_tensor_histogramIfsLb1EEEbNS_6TensorES4_S4_lNS_14AccumulateTypeIT0_Lb1EE4typeES8_NS0_13TensorArgTypeES9_S9_EUllE_EEvNS0_6detail10TensorInfoIT_T1_EESF_NSC_IKS6_SE_EElS8_S8_SE_T6_
        .type           _ZN2at4cuda17kernelHistogram1DIfslLi1ELi2ELin1ELNS0_23CUDAHistogramMemoryTypeE1EZNS0_21CUDA_tensor_histogramIfsLb1EEEbNS_6TensorES4_S4_lNS_14AccumulateTypeIT0_Lb1EE4typeES8_NS0_13TensorArgTypeES9_S9_EUllE_EEvNS0_6detail10TensorInfoIT_T1_EESF_NSC_IKS6_SE_EElS8_S8_SE_T6_,@function
        .size           _ZN2at4cuda17kernelHistogram1DIfslLi1ELi2ELin1ELNS0_23CUDAHistogramMemoryTypeE1EZNS0_21CUDA_tensor_histogramIfsLb1EEEbNS_6TensorES4_S4_lNS_14AccumulateTypeIT0_Lb1EE4typeES8_NS0_13TensorArgTypeES9_S9_EUllE_EEvNS0_6detail10TensorInfoIT_T1_EESF_NSC_IKS6_SE_EElS8_S8_SE_T6_,(.L_x_3568 - _ZN2at4cuda17kernelHistogram1DIfslLi1ELi2ELin1ELNS0_23CUDAHistogramMemoryTypeE1EZNS0_21CUDA_tensor_histogramIfsLb1EEEbNS_6TensorES4_S4_lNS_14AccumulateTypeIT0_Lb1EE4typeES8_NS0_13TensorArgTypeES9_S9_EUllE_EEvNS0_6detail10TensorInfoIT_T1_EESF_NSC_IKS6_SE_EElS8_S8_SE_T6_)
        .other          _ZN2at4cuda17kernelHistogram1DIfslLi1ELi2ELin1ELNS0_23CUDAHistogramMemoryTypeE1EZNS0_21CUDA_tensor_histogramIfsLb1EEEbNS_6TensorES4_S4_lNS_14AccumulateTypeIT0_Lb1EE4typeES8_NS0_13TensorArgTypeES9_S9_EUllE_EEvNS0_6detail10TensorInfoIT_T1_EESF_NSC_IKS6_SE_EElS8_S8_SE_T6_,@"STO_CUDA_ENTRY STV_DEFAULT"
_ZN2at4cuda17kernelHistogram1DIfslLi1ELi2ELin1ELNS0_23CUDAHistogramMemoryTypeE1EZNS0_21CUDA_tensor_histogramIfsLb1EEEbNS_6TensorES4_S4_lNS_14AccumulateTypeIT0_Lb1EE4typeES8_NS0_13TensorArgTypeES9_S9_EUllE_EEvNS0_6detail10TensorInfoIT_T1_EESF_NSC_IKS6_SE_EElS8_S8_SE_T6_:
.text._ZN2at4cuda17kernelHistogram1DIfslLi1ELi2ELin1ELNS0_23CUDAHistogramMemoryTypeE1EZNS0_21CUDA_tensor_histogramIfsLb1EEEbNS_6TensorES4_S4_lNS_14AccumulateTypeIT0_Lb1EE4typeES8_NS0_13TensorArgTypeES9_S9_EUllE_EEvNS0_6detail10TensorInfoIT_T1_EESF_NSC_IKS6_SE_EElS8_S8_SE_T6_:
        /* <DEDUP_REMOVED lines=31> */
.L_x_1437:
[----:B------:R-:W-:Y:S02]  /*01f0*/  IMAD R3, R2, UR10, RZ ;  /* 0x0000000a02037c24 */ /* 0x000fe4000f8e02ff */
[----:B------:R-:W-:-:S04]  /*0200*/  IMAD.WIDE.U32 R4, R0, UR10, RZ ;  /* 0x0000000a00047c25 */ /* 0x000fc8000f8e00ff */
[----:B------:R-:W-:Y:S01]  /*0210*/  IMAD R3, R0, UR11, R3 ;  /* 0x0000000b00037c24 */ /* 0x000fe2000f8e0203 */
[----:B------:R-:W-:-:S03]  /*0220*/  LEA R6, P0, R4, UR12, 0x1 ;  /* 0x0000000c04067c11 */ /* 0x000fc6000f8008ff */
[----:B------:R-:W-:-:S05]  /*0230*/  IMAD.IADD R3, R5, 0x1, R3 ;  /* 0x0000000105037824 */ /* 0x000fca00078e0203 */
[----:B0-----:R-:W-:-:S06]  /*0240*/  LEA.HI.X R7, R4, UR13, R3, 0x1, P0 ;  /* 0x0000000d04077c11 */ /* 0x001fcc00080f0c03 */
        /* <DEDUP_REMOVED lines=22> */
[----:B------:R-:W-:Y:S05]  /*03b0*/  CALL.REL.NOINC `($__internal_38_$__cuda_sm20_div_s64) ;  /* 0x0000002000547944 */ /* 0x000fea0003c00000 */
[----:B------:R-:W-:Y:S01]  /*03c0*/  IMAD.MOV.U32 R3, RZ, RZ, R6 ;  /* 0x000000ffff037224 */ /* 0x000fe200078e0006 */
[----:B------:R-:W-:Y:S06]  /*03d0*/  BRA `(.L_x_1436) ;  /* 0x0000000000487947 */ /* 0x000fec0003800000 */
.L_x_1435:
        /* <DEDUP_REMOVED lines=18> */
.L_x_1436:
[----:B------:R-:W-:Y:S05]  /*0500*/  BSYNC B2 ;  /* 0x0000000000027941 */ /* 0x000fea0003800000 */
.L_x_1434:
        /* <DEDUP_REMOVED lines=19> */
[----:B--2---:R0:W-:Y:S02]  /*0640*/  REDG.E.ADD.F32.FTZ.RN.STRONG.GPU desc[UR8][R8.64], R7 ;  /* 0x00000007080079a6 */ /* 0x0041e4000c10f388 */
.L_x_1433:
[----:B------:R-:W-:Y:S05]  /*0650*/  BSYNC B1 ;  /* 0x0000000000017941 */ /* 0x000fea0003800000 */
.L_x_1432:
[----:B------:R-:W-:-:S04]  /*0660*/  IADD3 R0, P0, R0, UR4, RZ ;  /* 0x0000000400007c10 */ /* 0x000fc8000ff1e0ff */
[----:B------:R-:W-:Y:S02]  /*0670*/  IADD3.X R2, RZ, R2, RZ, P0, !PT ;  /* 0x00000002ff027210 */ /* 0x000fe400007fe4ff */
[----:B------:R-:W-:-:S04]  /*0680*/  ISETP.GE.U32.AND P0, PT, R0, UR26, PT ;  /* 0x0000001a00007c0c */ /* 0x000fc8000bf06070 */
[----:B------:R-:W-:-:S13]  /*0690*/  ISETP.GE.AND.EX P0, PT, R2, UR27, PT, P0 ;  /* 0x0000001b02007c0c */ /* 0x000fda000bf06300 */
[----:B------:R-:W-:Y:S05]  /*06a0*/  @!P0 BRA `(.L_x_1437) ;  /* 0xfffffff800d08947 */ /* 0x000fea000383ffff */
[----:B------:R-:W-:Y:S05]  /*06b0*/  BSYNC B0 ;  /* 0x0000000000007941 */ /* 0x000fea0003800000 */
.L_x_1431:
[----:B------:R-:W-:Y:S05]  /*06c0*/  EXIT ;  /* 0x000000000000794d */ /* 0x000fea0003800000 */
.L_x_1430:
[----:B------:R-:W-:-:S04]  /*06d0*/  LOP3.LUT R3, RZ, R4, RZ, 0x33, !PT ;  /* 0x00000004ff037212 */ /* 0x000fc800078e33ff */
[----:B------:R-:W-:-:S05]  /*06e0*/  VIMNMX R3, R3, -0x3, !PT ;  /* 0xfffffffd03037848 */ /* 0x000fca0007fe0100 */
[----:B------:R-:W-:-:S04]  /*06f0*/  IMAD.IADD R4, R3, 0x1, R4 ;  /* 0x0000000103047824 */ /* 0x000fc800078e0204 */
[C---:B------:R-:W-:Y:S01]  /*0700*/  VIADD R9, R4.reuse, 0x2 ;  /* 0x0000000204097836 */ /* 0x040fe20000000000 */
[----:B------:R-:W-:-:S04]  /*0710*/  IADD3 R10, R4, 0x1, RZ ;  /* 0x00000001040a7810 */ /* 0x000fc80007ffe0ff */
[----:B------:R-:W-:-:S05]  /*0720*/  LOP3.LUT R9, R9, 0x3, RZ, 0xc0, !PT ;  /* 0x0000000309097812 */ /* 0x000fca00078ec0ff */
[----:B------:R-:W-:-:S07]  /*0730*/  IMAD.IADD R11, R4, 0x1, -R9 ;  /* 0x00000001040b7824 */ /* 0x000fce00078e0a09 */
.L_x_1467:
        /* <DEDUP_REMOVED lines=13> */
.L_x_1451:
        /* <DEDUP_REMOVED lines=9> */
[----:B------:R-:W-:Y:S05]  /*08a0*/  CALL.REL.NOINC `($__internal_38_$__cuda_sm20_div_s64) ;  /* 0x0000001c00187944 */ /* 0x000fea0003c00000 */
        /* <DEDUP_REMOVED lines=11> */
.L_x_1440:
        /* <DEDUP_REMOVED lines=22> */
.L_x_1441:
[----:B------:R-:W-:Y:S05]  /*0ac0*/  BSYNC B0 ;  /* 0x0000000000007941 */ /* 0x000fea0003800000 */
.L_x_1439:
        /* <DEDUP_REMOVED lines=16> */
[----:B------:R-:W-:Y:S05]  /*0bd0*/  CALL.REL.NOINC `($__internal_38_$__cuda_sm20_div_s64) ;  /* 0x00000018004c7944 */ /* 0x000fea0003c00000 */
        /* <DEDUP_REMOVED lines=12> */
.L_x_1443:
        /* <DEDUP_REMOVED lines=23> */
.L_x_1444:
[----:B------:R-:W-:Y:S05]  /*0e10*/  BSYNC B0 ;  /* 0x0000000000007941 */ /* 0x000fea0003800000 */
.L_x_1442:
        /* <DEDUP_REMOVED lines=16> */
[----:B------:R-:W-:Y:S05]  /*0f20*/  CALL.REL.NOINC `($__internal_38_$__cuda_sm20_div_s64) ;  /* 0x0000001400787944 */ /* 0x000fea0003c00000 */
        /* <DEDUP_REMOVED lines=11> */
.L_x_1446:
        /* <DEDUP_REMOVED lines=23> */
.L_x_1447:
[----:B------:R-:W-:Y:S05]  /*1150*/  BSYNC B0 ;  /* 0x0000000000007941 */ /* 0x000fea0003800000 */
.L_x_1445:
        /* <DEDUP_REMOVED lines=30> */
.L_x_1449:
        /* <DEDUP_REMOVED lines=23> */
.L_x_1450:
[----:B------:R-:W-:Y:S05]  /*14b0*/  BSYNC B0 ;  /* 0x0000000000007941 */ /* 0x000fea0003800000 */
.L_x_1448:
        /* <DEDUP_REMOVED lines=10> */
.L_x_1438:
        /* <DEDUP_REMOVED lines=25> */
.L_x_1454:
        /* <DEDUP_REMOVED lines=23> */
.L_x_1455:
[----:B------:R-:W-:Y:S05]  /*1860*/  BSYNC B0 ;  /* 0x0000000000007941 */ /* 0x000fea0003800000 */
.L_x_1453:
        /* <DEDUP_REMOVED lines=29> */
.L_x_1457:
        /* <DEDUP_REMOVED lines=23> */
.L_x_1458:
[----:B------:R-:W-:Y:S05]  /*1bb0*/  BSYNC B0 ;  /* 0x0000000000007941 */ /* 0x000fea0003800000 */
.L_x_1456:
        /* <DEDUP_REMOVED lines=29> */
.L_x_1460:
        /* <DEDUP_REMOVED lines=23> */
.L_x_1461:
[----:B------:R-:W-:Y:S05]  /*1f00*/  BSYNC B0 ;  /* 0x0000000000007941 */ /* 0x000fea0003800000 */
.L_x_1459:
[----:B------:R-:W0:Y:S01]  /*1f10*/  LDC.64 R18, c[0x0][R18+0x2c8] ;  /* 0x0000b20012127b82 */ /* 0x000e220000000a00 */
[----:B------:R-:W-:Y:S02]  /*1f20*/  IMAD.MOV.U32 R15, RZ, RZ, R13 ;  /* 0x000000ffff0f7224 */ /* 0x000fe400078e000d */
[-C--:B0-----:R-:W-:Y:S02]  /*1f30*/  IMAD R4, R19, R16.reuse, RZ ;  /* 0x0000001013047224 */ /* 0x081fe400078e02ff */
[----:B------:R-:W-:-:S04]  /*1f40*/  IMAD.WIDE.U32 R14, R18, R16, R14 ;  /* 0x00000010120e7225 */ /* 0x000fc800078e000e */
[----:B------:R-:W-:-:S05]  /*1f50*/  IMAD R3, R18, R3, R4 ;  /* 0x0000000312037224 */ /* 0x000fca00078e0204 */
[----:B------:R-:W-:-:S07]  /*1f60*/  IADD3 R13, R15, R3, RZ ;  /* 0x000000030f0d7210 */ /* 0x000fce0007ffe0ff */
.L_x_1452:
        /* <DEDUP_REMOVED lines=36> */
.L_x_1465:
        /* <DEDUP_REMOVED lines=18> */
.L_x_1466:
[----:B------:R-:W-:Y:S05]  /*22d0*/  BSYNC B1 ;  /* 0x0000000000017941 */ /* 0x000fea0003800000 */
.L_x_1464:
        /* <DEDUP_REMOVED lines=24> */
[----:B--2---:R0:W-:Y:S02]  /*2460*/  REDG.E.ADD.F32.FTZ.RN.STRONG.GPU desc[UR8][R6.64], R13 ;  /* 0x0000000d060079a6 */ /* 0x0041e4000c10f388 */
.L_x_1463:
[----:B------:R-:W-:Y:S05]  /*2470*/  BSYNC B0 ;  /* 0x0000000000007941 */ /* 0x000fea0003800000 */
.L_x_1462:
        /* <DEDUP_REMOVED lines=9> */
        .weak           $__internal_38_$__cuda_sm20_div_s64
        .type           $__internal_38_$__cuda_sm20_div_s64,@function
        .size           $__internal_38_$__cuda_sm20_div_s64,(.L_x_3568 - $__internal_38_$__cuda_sm20_div_s64)
$__internal_38_$__cuda_sm20_div_s64:
        /* <DEDUP_REMOVED lines=83> */
[----:B------:R-:W-:Y:S06]  /*2a40*/  RET.REL.NODEC R16 `(_ZN2at4cuda17kernelHistogram1DIfslLi1ELi2ELin1ELNS0_23CUDAHistogramMemoryTypeE1EZNS0_21CUDA_tensor_histogramIfsLb1EEEbNS_6TensorES4_S4_lNS_14AccumulateTypeIT0_Lb1EE4typeES8_NS0_13TensorArgTypeES9_S9_EUllE_EEvNS0_6detail10TensorInfoIT_T1_EESF_NSC_IKS6_SE_EElS8_S8_SE_T6_) ;  /* 0xffffffd4106c7950 */ /* 0x000fec0003c3ffff */
.L_x_1468:
        /* <DEDUP_REMOVED lines=11> */
.L_x_3568:


//--------------------- .text._ZN2at4cuda17kernelHistogram1DIfslLi1ELi2ELin1ELNS0_23CUDAHistogramMemoryTypeE0EZNS0_21CUDA_tensor_histogramIfsLb1EEEbNS_6TensorES4_S4_lNS_14AccumulateTypeIT0_Lb1EE4typeES8_NS0_13TensorArgTypeES9_S9_EUllE_EEvNS0_6detail10TensorInfoIT_T1_EESF_NSC_IKS6_SE_EElS8_S8_SE_T6_ --------------------------
	.section	.text._ZN2at4cuda17kernelHistogram1DIfslLi1ELi2ELin1ELNS0_23CUDAHistogramMemoryTypeE0EZNS0_21CUDA_tensor_histogramIfsLb1EEEbNS_6TensorES4_S4_lNS_14AccumulateTypeIT0_Lb1EE4typeES8_NS0_13TensorArgTypeES9_S9_EUllE_EEvNS0_6detail10TensorInfoIT_T1_EESF_NSC_IKS6_SE_EElS8_S8_SE_T6_,"ax",@progbits
	.align	128
        .global         _ZN2at4cuda17kernelHistogram1DIfslLi1ELi2ELin1ELNS0_23CUDAHistogramMemoryTypeE0EZNS0_21CUDA_tensor_histogramIfsLb1EEEbNS_6TensorES4_S4_lNS_14AccumulateTypeIT0_Lb1EE4typeES8_NS0_13TensorArgTypeES9_S9_EUllE_EEvNS0_6detail10TensorInfoIT_T1_EESF_NSC_IKS6_SE_EElS8_S8_SE_T6_
        .type           _ZN2at4cuda17kernelHistogram1DIfslLi1ELi2ELin1ELNS0_23CUDAHistogramMemoryTypeE0EZNS0_21CUDA_tensor_histogramIfsLb1EEEbNS_6TensorES4_S4_lNS_14AccumulateTypeIT0_Lb1EE4typeES8_NS0_13TensorArgTypeES9_S9_EUllE_EEvNS0_6detail10TensorInfoIT_T1_EESF_NSC_IKS6_SE_EElS8_S8_SE_T6_,@function
        .size           _ZN2at4cuda17kernelHistogram1DIfslLi1ELi2ELin1ELNS0_23CUDAHistogramMemoryTypeE0EZNS0_21CUDA_tensor_histogramIfsLb1EEEbNS_6TensorES4_S4_lNS_14AccumulateTypeIT0_Lb1EE4typeES8_NS0_13TensorArgTypeES9_S9_EUllE_EEvNS0_6detail10TensorInfoIT_T1_EESF_NSC_IKS6_SE_EElS8_S8_SE_T6_,(.L_x_3569 - _ZN2at4cuda17kernelHistogram1DIfslLi1ELi2ELin1ELNS0_23CUDAHistogramMemoryTypeE0EZNS0_21CUDA_tensor_histogramIfsLb1EEEbNS_6TensorES4_S4_lNS_14AccumulateTypeIT0_Lb1EE4typeES8_NS0_13TensorArgTypeES9_S9_EUllE_EEvNS0_6detail10TensorInfoIT_T1_EESF_NSC_IKS6_SE_EElS8_S8_SE_T6_)
        .other          _ZN2at4cuda17kernelHistogram1DIfslLi1ELi2ELin1ELNS0_23CUDAHistogramMemoryTypeE0EZNS0_21CUDA_tensor_histogramIfsLb1EEEbNS_6TensorES4_S4_lNS_14AccumulateTypeIT0_Lb1EE4typeES8_NS0_13TensorArgTypeES9_S9_EUllE_EEvNS0_6detail10TensorInfoIT_T1_EESF_NSC_IKS6_SE_EElS8_S8_SE_T6_,@"STO_CUDA_ENTRY STV_DEFAULT"
_ZN2at4cuda17kernelHistogram1DIfslLi1ELi2ELin1ELNS0_23CUDAHistogramMemoryTypeE0EZNS0_21CUDA_tensor_histogramIfsLb1EEEbNS_6TensorES4_S4_lNS_14AccumulateTypeIT0_Lb1EE4typeES8_NS0_13TensorArgTypeES9_S9_EUllE_EEvNS0_6detail10TensorInfoIT_T1_EESF_NSC_IKS6_SE_EElS8_S8_SE_T6_:
.text._ZN2at4cuda17kernelHistogram1DIfslLi1ELi2ELin1ELNS0_23CUDAHistogramMemoryTypeE0EZNS0_21CUDA_tensor_histogramIfsLb1EEEbNS_6TensorES4_S4_lNS_14AccumulateTypeIT0_Lb1EE4typeES8_NS0_13TensorArgTypeES9_S9_EUllE_EEvNS0_6detail10TensorInfoIT_T1_EESF_NSC_IKS6_SE_EElS8_S8_SE_T6_:
        /* <DEDUP_REMOVED lines=13> */
.L_x_1471:
[----:B------:R-:W-:Y:S02]  /*00d0*/  LEA R2, R5, R0, 0x2 ;  /* 0x0000000005027211 */ /* 0x000fe400078e10ff */
[----:B-1----:R-:W-:-:S03]  /*00e0*/  IADD3 R5, P0, R4, R5, RZ ;  /* 0x0000000504057210 */ /* 0x002fc60007f1e0ff */
[----:B------:R0:W-:Y:S02]  /*00f0*/  STS [R2], RZ ;  /* 0x000000ff02007388 */ /* 0x0001e40000000800 */
[----:B------:R-:W-:Y:S01]  /*0100*/  IMAD.X R3, RZ, RZ, R3, P0 ;  /* 0x000000ffff037224 */ /* 0x000fe200000e0603 */
[----:B------:R-:W-:-:S04]  /*0110*/  ISETP.GE.U32.AND P0, PT, R5, UR4, PT ;  /* 0x0000000405007c0c */ /* 0x000fc8000bf06070 */
[----:B------:R-:W-:-:S13]  /*0120*/  ISETP.GE.AND.EX P0, PT, R3, UR5, PT, P0 ;  /* 0x0000000503007c0c */ /* 0x000fda000bf06300 */
[----:B0-----:R-:W-:Y:S05]  /*0130*/  @!P0 BRA `(.L_x_1471) ;  /* 0xfffffffc00e48947 */ /* 0x001fea000383ffff */
.L_x_1470:
[----:B------:R-:W-:Y:S05]  /*0140*/  BSYNC B0 ;  /* 0x0000000000007941 */ /* 0x000fea0003800000 */
.L_x_1469:
        /* <DEDUP_REMOVED lines=22> */
.L_x_1480:
        /* <DEDUP_REMOVED lines=34> */
[----:B------:R-:W-:Y:S05]  /*04d0*/  CALL.REL.NOINC `($__internal_39_$__cuda_sm20_div_s64) ;  /* 0x00000020008c7944 */ /* 0x000fea0003c00000 */
[----:B------:R-:W-:Y:S05]  /*04e0*/  BRA `(.L_x_1478) ;  /* 0x0000000000487947 */ /* 0x000fea0003800000 */
.L_x_1477:
        /* <DEDUP_REMOVED lines=18> */
.L_x_1478:
[----:B------:R-:W-:Y:S05]  /*0610*/  BSYNC B1 ;  /* 0x0000000000017941 */ /* 0x000fea0003800000 */
.L_x_1476:
        /* <DEDUP_REMOVED lines=10> */
[----:B------:R-:W-:Y:S02]  /*06c0*/  SHF.R.S32.HI R5, RZ, 0x1f, R21 ;  /* 0x0000001fff057819 */ /* 0x000fe40000011415 */
[----:B------:R-:W-:-:S04]  /*06d0*/  ISETP.NE.U32.AND P0, PT, R21, UR4, PT ;  /* 0x0000000415007c0c */ /* 0x000fc8000bf05070 */
[----:B------:R-:W-:-:S04]  /*06e0*/  ISETP.NE.AND.EX P0, PT, R5, UR5, PT, P0 ;  /* 0x0000000505007c0c */ /* 0x000fc8000bf05300 */
[----:B------:R-:W-:-:S05]  /*06f0*/  SEL R6, RZ, 0xffffffff, P0 ;  /* 0xffffffffff067807 */ /* 0x000fca0000000000 */
[----:B------:R-:W-:-:S05]  /*0700*/  IMAD.IADD R21, R21, 0x1, R6 ;  /* 0x0000000115157824 */ /* 0x000fca00078e0206 */
[----:B0-----:R-:W-:-:S07]  /*0710*/  LEA R21, R21, R0, 0x2 ;  /* 0x0000000015157211 */ /* 0x001fce00078e10ff */
.L_x_1479:
[----:B------:R-:W0:Y:S02]  /*0720*/  LDS R6, [R21] ;  /* 0x0000000015067984 */ /* 0x000e240000000800 */
[----:B0----5:R-:W-:-:S06]  /*0730*/  FADD R7, R9, R6 ;  /* 0x0000000609077221 */ /* 0x021fcc0000000000 */
[----:B------:R-:W0:Y:S02]  /*0740*/  ATOMS.CAST.SPIN R7, [R21], R6, R7 ;  /* 0x000000061507738d */ /* 0x000e240001800007 */
[----:B0-----:R-:W-:-:S13]  /*0750*/  ISETP.EQ.U32.AND P0, PT, R7, 0x1, PT ;  /* 0x000000010700780c */ /* 0x001fda0003f02070 */
[----:B------:R-:W-:Y:S05]  /*0760*/  @!P0 BRA `(.L_x_1479) ;  /* 0xfffffffc00ec8947 */ /* 0x000fea000383ffff */
.L_x_1475:
[----:B------:R-:W-:Y:S05]  /*0770*/  BSYNC B0 ;  /* 0x0000000000007941 */ /* 0x000fea0003800000 */
.L_x_1474:
[----:B------:R-:W-:Y:S01]  /*0780*/  IADD3 R3, P0, R4, R3, RZ ;  /* 0x0000000304037210 */ /* 0x000fe20007f1e0ff */
[----:B------:R-:W-:-:S04]  /*0790*/  ULDC.64 UR4, c[0x0][0x708] ;  /* 0x0001c20000047ab9 */ /* 0x000fc80000000a00 */
[----:B------:R-:W-:Y:S01]  /*07a0*/  IMAD.X R2, RZ, RZ, R2, P0 ;  /* 0x000000ffff027224 */ /* 0x000fe200000e0602 */
[----:B------:R-:W-:-:S04]  /*07b0*/  ISETP.GE.U32.AND P0, PT, R3, UR4, PT ;  /* 0x0000000403007c0c */ /* 0x000fc8000bf06070 */
[----:B------:R-:W-:-:S13]  /*07c0*/  ISETP.GE.AND.EX P0, PT, R2, UR5, PT, P0 ;  /* 0x0000000502007c0c */ /* 0x000fda000bf06300 */
[----:B------:R-:W-:Y:S05]  /*07d0*/  @!P0 BRA `(.L_x_1480) ;  /* 0xfffffff800b48947 */ /* 0x000fea000383ffff */
[----:B------:R-:W-:Y:S05]  /*07e0*/  BRA `(.L_x_1472) ;  /* 0x0000001c005c7947 */ /* 0x000fea0003800000 */
.L_x_1473:
        /* <DEDUP_REMOVED lines=9> */
.L_x_1511:
        /* <DEDUP_REMOVED lines=9> */
.L_x_1494:
        /* <DEDUP_REMOVED lines=14> */
[----:B------:R-:W-:Y:S05]  /*09f0*/  CALL.REL.NOINC `($__internal_39_$__cuda_sm20_div_s64) ;  /* 0x0000001c00447944 */ /* 0x000fea0003c00000 */
        /* <DEDUP_REMOVED lines=10> */
.L_x_1483:
        /* <DEDUP_REMOVED lines=22> */
.L_x_1484:
[----:B------:R-:W-:Y:S05]  /*0c00*/  BSYNC B0 ;  /* 0x0000000000007941 */ /* 0x000fea0003800000 */
.L_x_1482:
        /* <DEDUP_REMOVED lines=15> */
[----:B------:R-:W-:Y:S05]  /*0d00*/  CALL.REL.NOINC `($__internal_39_$__cuda_sm20_div_s64) ;  /* 0x0000001800807944 */ /* 0x000fea0003c00000 */
        /* <DEDUP_REMOVED lines=11> */
.L_x_1486:
        /* <DEDUP_REMOVED lines=22> */
.L_x_1487:
[----:B------:R-:W-:Y:S05]  /*0f20*/  BSYNC B0 ;  /* 0x0000000000007941 */ /* 0x000fea0003800000 */
.L_x_1485:
        /* <DEDUP_REMOVED lines=29> */
.L_x_1489:
        /* <DEDUP_REMOVED lines=22> */
.L_x_1490:
[----:B------:R-:W-:Y:S05]  /*1260*/  BSYNC B0 ;  /* 0x0000000000007941 */ /* 0x000fea0003800000 */
.L_x_1488:
        /* <DEDUP_REMOVED lines=28> */
.L_x_1492:
        /* <DEDUP_REMOVED lines=23> */
.L_x_1493:
[----:B------:R-:W-:Y:S05]  /*15a0*/  BSYNC B0 ;  /* 0x0000000000007941 */ /* 0x000fea0003800000 */
.L_x_1491:
[----:B------:R-:W0:Y:S01]  /*15b0*/  LDC.64 R18, c[0x0][R0+0x2c0] ;  /* 0x0000b00000127b82 */ /* 0x000e220000000a00 */
[----:B------:R-:W-:Y:S01]  /*15c0*/  MOV R20, R22 ;  /* 0x0000001600147202 */ /* 0x000fe20000000f00 */
[----:B------:R-:W-:Y:S02]  /*15d0*/  IMAD.MOV.U32 R21, RZ, RZ, R32 ;  /* 0x000000ffff157224 */ /* 0x000fe400078e0020 */
[-C--:B0-----:R-:W-:Y:S02]  /*15e0*/  IMAD R10, R19, R9.reuse, RZ ;  /* 0x00000009130a7224 */ /* 0x081fe400078e02ff */
[----:B------:R-:W-:-:S04]  /*15f0*/  IMAD.WIDE.U32 R20, R18, R9, R20 ;  /* 0x0000000912147225 */ /* 0x000fc800078e0014 */
[----:B------:R-:W-:Y:S01]  /*1600*/  IMAD R15, R18, R15, R10 ;  /* 0x0000000f120f7224 */ /* 0x000fe200078e020a */
[----:B------:R-:W-:-:S03]  /*1610*/  MOV R18, R20 ;  /* 0x0000001400127202 */ /* 0x000fc60000000f00 */
[----:B------:R-:W-:Y:S01]  /*1620*/  IMAD.IADD R19, R21, 0x1, R15 ;  /* 0x0000000115137824 */ /* 0x000fe200078e020f */
[----:B------:R-:W-:Y:S06]  /*1630*/  @P2 BRA `(.L_x_1494) ;  /* 0xfffffff000b42947 */ /* 0x000fec000383ffff */
.L_x_1481:
        /* <DEDUP_REMOVED lines=14> */
[----:B------:R-:W-:Y:S05]  /*1720*/  CALL.REL.NOINC `($__internal_39_$__cuda_sm20_div_s64) ;  /* 0x0000000c00f87944 */ /* 0x000fea0003c00000 */
        /* <DEDUP_REMOVED lines=9> */
.L_x_1497:
        /* <DEDUP_REMOVED lines=23> */
.L_x_1498:
[----:B------:R-:W-:Y:S05]  /*1930*/  BSYNC B0 ;  /* 0x0000000000007941 */ /* 0x000fea0003800000 */
.L_x_1496:
        /* <DEDUP_REMOVED lines=27> */
.L_x_1500:
        /* <DEDUP_REMOVED lines=23> */
.L_x_1501:
[----:B------:R-:W-:Y:S05]  /*1c60*/  BSYNC B0 ;  /* 0x0000000000007941 */ /* 0x000fea0003800000 */
.L_x_1499:
        /* <DEDUP_REMOVED lines=27> */
.L_x_1503:
        /* <DEDUP_REMOVED lines=23> */
.L_x_1504:
[----:B------:R-:W-:Y:S05]  /*1f90*/  BSYNC B0 ;  /* 0x0000000000007941 */ /* 0x000fea0003800000 */
.L_x_1502:
[----:B------:R-:W0:Y:S02]  /*1fa0*/  LDC.64 R2, c[0x0][R3+0x2c8] ;  /* 0x0000b20003027b82 */ /* 0x000e240000000a00 */
[-C--:B0-----:R-:W-:Y:S02]  /*1fb0*/  IMAD R0, R3, R24.reuse, RZ ;  /* 0x0000001803007224 */ /* 0x081fe400078e02ff */
[----:B------:R-:W-:-:S04]  /*1fc0*/  IMAD.WIDE.U32 R18, R2, R24, R18 ;  /* 0x0000001802127225 */ /* 0x000fc800078e0012 */
[----:B------:R-:W-:-:S04]  /*1fd0*/  IMAD R9, R2, R9, R0 ;  /* 0x0000000902097224 */ /* 0x000fc800078e0200 */
[----:B------:R-:W-:-:S07]  /*1fe0*/  IMAD.IADD R19, R19, 0x1, R9 ;  /* 0x0000000113137824 */ /* 0x000fce00078e0209 */
.L_x_1495:
[----:B------:R-:W-:Y:S02]  /*1ff0*/  ULDC.64 UR4, c[0x0][0x620] ;  /* 0x0001880000047ab9 */ /* 0x000fe40000000a00 */
[----:B------:R-:W-:Y:S02]  /*2000*/  IMAD R9, R17, UR4, RZ ;  /* 0x0000000411097c24 */ /* 0x000fe4000f8e02ff */
[C---:B------:R-:W-:Y:S02]  /*2010*/  IMAD.WIDE.U32 R2, R16.reuse, UR4, R18 ;  /* 0x0000000410027c25 */ /* 0x040fe4000f8e0012 */
[----:B------:R-:W0:Y:S02]  /*2020*/  LDC.64 R18, c[0x0][0x6f8] ;  /* 0x0001be00ff127b82 */ /* 0x000e240000000a00 */
[----:B------:R-:W-:Y:S01]  /*2030*/  IMAD R9, R16, UR5, R9 ;  /* 0x0000000510097c24 */ /* 0x000fe2000f8e0209 */
[----:B------:R-:W-:Y:S02]  /*2040*/  ULDC.64 UR4, c[0x0][0x550] ;  /* 0x0001540000047ab9 */ /* 0x000fe40000000a00 */
[----:B------:R-:W-:-:S02]  /*2050*/  LEA R16, P0, R2, UR4, 0x1 ;  /* 0x0000000402107c11 */ /* 0x000fc4000f8008ff */
        /* <DEDUP_REMOVED lines=26> */
[----:B------:R-:W-:Y:S05]  /*2200*/  CALL.REL.NOINC `($__internal_39_$__cuda_sm20_div_s64) ;  /* 0x0000000400407944 */ /* 0x000fea0003c00000 */
[----:B------:R-:W-:Y:S05]  /*2210*/  BRA `(.L_x_1509) ;  /* 0x0000000000487947 */ /* 0x000fea0003800000 */
.L_x_1508:
        /* <DEDUP_REMOVED lines=18> */
.L_x_1509:
[----:B------:R-:W-:Y:S05]  /*2340*/  BSYNC B1 ;  /* 0x0000000000017941 */ /* 0x000fea0003800000 */
.L_x_1507:
        /* <DEDUP_REMOVED lines=8> */
[----:B------:R-:W-:-:S06]  /*23d0*/  LEA.HI.X R17, R2, UR5, R3, 0x2, P0 ;  /* 0x0000000502117c11 */ /* 0x000fcc00080f1403 */
[----:B------:R0:W5:Y:S01]  /*23e0*/  LDG.E R17, desc[UR6][R16.64] ;  /* 0x0000000610117981 */ /* 0x000162000c1e1900 */
        /* <DEDUP_REMOVED lines=9> */
.L_x_1510:
[----:B------:R-:W0:Y:S02]  /*2480*/  LDS R2, [R21] ;  /* 0x0000000015027984 */ /* 0x000e240000000800 */
[----:B0----5:R-:W-:-:S06]  /*2490*/  FADD R3, R17, R2 ;  /* 0x0000000211037221 */ /* 0x021fcc0000000000 */
[----:B------:R-:W0:Y:S02]  /*24a0*/  ATOMS.CAST.SPIN R3, [R21], R2, R3 ;  /* 0x000000021503738d */ /* 0x000e240001800003 */
[----:B0-----:R-:W-:-:S13]  /*24b0*/  ISETP.EQ.U32.AND P0, PT, R3, 0x1, PT ;  /* 0x000000010300780c */ /* 0x001fda0003f02070 */
[----:B------:R-:W-:Y:S05]  /*24c0*/  @!P0 BRA `(.L_x_1510) ;  /* 0xfffffffc00ec8947 */ /* 0x000fea000383ffff */
.L_x_1506:
[----:B------:R-:W-:Y:S05]  /*24d0*/  BSYNC B0 ;  /* 0x0000000000007941 */ /* 0x000fea0003800000 */
.L_x_1505:
        /* <DEDUP_REMOVED lines=8> */
.L_x_1472:
        /* <DEDUP_REMOVED lines=12> */
.L_x_1512:
        /* <DEDUP_REMOVED lines=15> */
        .weak           $__internal_39_$__cuda_sm20_div_s64
        .type           $__internal_39_$__cuda_sm20_div_s64,@function
        .size           $__internal_39_$__cuda_sm20_div_s64,(.L_x_3569 - $__internal_39_$__cuda_sm20_div_s64)
$__internal_39_$__cuda_sm20_div_s64:
        /* <DEDUP_REMOVED lines=83> */
[----:B------:R-:W-:Y:S06]  /*2c40*/  RET.REL.NODEC R24 `(_ZN2at4cuda17kernelHistogram1DIfslLi1ELi2ELin1ELNS0_23CUDAHistogramMemoryTypeE0EZNS0_21CUDA_tensor_histogramIfsLb1EEEbNS_6TensorES4_S4_lNS_14AccumulateTypeIT0_Lb1EE4typeES8_NS0_13TensorArgTypeES9_S9_EUllE_EEvNS0_6detail10TensorInfoIT_T1_EESF_NSC_IKS6_SE_EElS8_S8_SE_T6_) ;  /* 0xffffffd018ec7950 */ /* 0x000fec0003c3ffff */
.L_x_1513:
        /* <DEDUP_REMOVED lines=11> */
.L_x_3569:


//--------------------- .text._ZN2at4cuda17kernelHistogram1DIdllLi1ELi2ELin1ELNS0_23CUDAHistogramMemoryTypeE1EZNS0_21CUDA_tensor_histogramIdlLb1EEEbNS_6TensorES4_S4_lNS_14AccumulateTypeIT0_Lb1EE4typeES8_NS0_13TensorArgTypeES9_S9_EUllE0_EEvNS0_6detail10TensorInfoIT_T1_EESF_NSC_IKS6_SE_EElS8_S8_SE_T6_ --------------------------
	.section	.text._ZN2at4cuda17kernelHistogram1DIdllLi1ELi2ELin1ELNS0_23CUDAHistogramMemoryTypeE1EZNS0_21CUDA_tensor_histogramIdlLb1EEEbNS_6TensorES4_S4_lNS_14AccumulateTypeIT0_Lb1EE4typeES8_NS0_13TensorArgTypeES9_S9_EUllE0_EEvNS0_6detail10TensorInfoIT_T1_EESF_NSC_IKS6_SE_EElS8_S8_SE_T6_,"ax",@progbits
	.align	128
        .global         _ZN2at4cuda17kernelHistogram1DIdllLi1ELi2ELin1ELNS0_23CUDAHistogramMemoryTypeE1EZNS0_21CUDA_tensor_histogramIdlLb1EEEbNS_6TensorES4_S4_lNS_14AccumulateTypeIT0_Lb1EE4typeES8_NS0_13TensorArgTypeES9_S9_EUllE0_EEvNS0_6detail10TensorInfoIT_T1_EESF_NSC_IKS6_SE_EElS8_S8_SE_T6_
        .type           _ZN2at4cuda17kernelHistogram1DIdllLi1ELi2ELin1ELNS0_23CUDAHistogramMemoryTypeE1EZNS0_21CUDA_tensor_histogramIdlLb1EEEbNS_6TensorES4_S4_lNS_14AccumulateTypeIT0_Lb1EE4typeES8_NS0_13TensorArgTypeES9_S9_EUllE0_EEvNS0_6detail10TensorInfoIT_T1_EESF_NSC_IKS6_SE_EElS8_S8_SE_T6_,@function
        .size           _ZN2at4cuda17kernelHistogram1DIdllLi1ELi2ELin1ELNS0_23CUDAHistogramMemoryTypeE1EZNS0_21CUDA_tensor_histogramIdlLb1EEEbNS_6TensorES4_S4_lNS_14AccumulateTypeIT0_Lb1EE4typeES8_NS0_13TensorArgTypeES9_S9_EUllE0_EEvNS0_6detail10TensorInfoIT_T1_EESF_NSC_IKS6_SE_EElS8_S8_SE_T6_,(.L_x_3570 - _ZN2at4cuda17kernelHistogram1DIdllLi1ELi2ELin1ELNS0_23CUDAHistogramMemoryTypeE1EZNS0_21CUDA_tensor_histogramIdlLb1EEEbNS_6TensorES4_S4_lNS_14AccumulateTypeIT0_Lb1EE4typeES8_NS0_13TensorArgTypeES9_S9_EUllE0_EEvNS0_6detail10TensorInfoIT_T1_EESF_NSC_IKS6_SE_EElS8_S8_SE_T6_)
        .other          _ZN2at4cuda17kernelHistogram1DIdllLi1ELi2ELin1ELNS0_23CUDAHistogramMemoryTypeE1EZNS0_21CUDA_tensor_histogramIdlLb1EEEbNS_6TensorES4_S4_lNS_14AccumulateTypeIT0_Lb1EE4typeES8_NS0_13TensorArgTypeES9_S9_EUllE0_EEvNS0_6detail10TensorInfoIT_T1_EESF_NSC_IKS6_SE_EElS8_S8_SE_T6_,@"STO_CUDA_ENTRY STV_DEFAULT"
_ZN2at4cuda17kernelHistogram1DIdllLi1ELi2ELin1ELNS0_23CUDAHistogramMemoryTypeE1EZNS0_21CUDA_tensor_histogramIdlLb1EEEbNS_6TensorES4_S4_lNS_14AccumulateTypeIT0_Lb1EE4typeES8_NS0_13TensorArgTypeES9_S9_EUllE0_EEvNS0_6detail10TensorInfoIT_T1_EESF_NSC_IKS6_SE_EElS8_S8_SE_T6_:
.text._ZN2at4cuda17kernelHistogram1DIdllLi1ELi2ELin1ELNS0_23CUDAHistogramMemoryTypeE1EZNS0_21CUDA_tensor_histogramIdlLb1EEEbNS_6TensorES4_S4_lNS_14AccumulateTypeIT0_Lb1EE4typeES8_NS0_13TensorArgTypeES9_S9_EUllE0_EEvNS0_6detail10TensorInfoIT_T1_EESF_NSC_IKS6_SE_EElS8_S8_SE_T6_:
        /* <DEDUP_REMOVED lines=29> */
.L_x_1521:
[----:B------:R-:W-:Y:S02]  /*01d0*/  IMAD R3, R2, UR10, RZ ;  /* 0x0000000a02037c24 */ /* 0x000fe4000f8e02ff */
[----:B0-----:R-:W-:-:S04]  /*01e0*/  IMAD.WIDE.U32 R4, R0, UR10, RZ ;  /* 0x0000000a00047c25 */ /* 0x001fc8000f8e00ff */
[----:B------:R-:W-:Y:S01]  /*01f0*/  IMAD R3, R0, UR11, R3 ;  /* 0x0000000b00037c24 */ /* 0x000fe2000f8e0203 */
[----:B------:R-:W-:-:S03]  /*0200*/  LEA R6, P0, R4, UR12, 0x3 ;  /* 0x0000000c04067c11 */ /* 0x000fc6000f8018ff */
[----:B------:R-:W-:-:S05]  /*0210*/  IMAD.IADD R3, R5, 0x1, R3 ;  /* 0x0000000105037824 */ /* 0x000fca00078e0203 */
[----:B------:R-:W-:-:S06]  /*0220*/  LEA.HI.X R7, R4, UR13, R3, 0x3, P0 ;  /* 0x0000000d04077c11 */ /* 0x000fcc00080f1c03 */
[----:B------:R-:W0:Y:S01]  /*0230*/  LDG.E.64 R6, desc[UR8][R6.64] ;  /* 0x0000000806067981 */ /* 0x000e22000c1e1b00 */
[----:B------:R-:W-:Y:S01]  /*0240*/  IADD3 R0, P0, R0, UR4, RZ ;  /* 0x0000000400007c10 */ /* 0x000fe2000ff1e0ff */
[----:B------:R-:W-:Y:S05]  /*0250*/  YIELD ;  /* 0x0000000000007946 */ /* 0x000fea0003800000 */
[----:B------:R-:W-:Y:S01]  /*0260*/  IADD3.X R2, RZ, R2, RZ, P0, !PT ;  /* 0x00000002ff027210 */ /* 0x000fe200007fe4ff */
[----:B------:R-:W-:Y:S01]  /*0270*/  BSSY B1, `(.L_x_1516) ;  /* 0x0000039000017945 */ /* 0x000fe20003800000 */
[----:B------:R-:W-:-:S04]  /*0280*/  ISETP.GE.U32.AND P0, PT, R0, UR22, PT ;  /* 0x0000001600007c0c */ /* 0x000fc8000bf06070 */
[----:B------:R-:W-:Y:S02]  /*0290*/  ISETP.GE.AND.EX P0, PT, R2, UR23, PT, P0 ;  /* 0x0000001702007c0c */ /* 0x000fe4000bf06300 */
[C---:B0-----:R-:W-:Y:S02]  /*02a0*/  ISETP.GE.U32.AND P1, PT, R6.reuse, R10, PT ;  /* 0x0000000a0600720c */ /* 0x041fe40003f26070 */
        /* <DEDUP_REMOVED lines=17> */
[----:B------:R-:W-:Y:S05]  /*03c0*/  CALL.REL.NOINC `($__internal_40_$__cuda_sm20_div_s64) ;  /* 0x0000002000087944 */ /* 0x000fea0003c00000 */
[----:B------:R-:W-:Y:S05]  /*03d0*/  BRA `(.L_x_1520) ;  /* 0x0000000000487947 */ /* 0x000fea0003800000 */
.L_x_1519:
        /* <DEDUP_REMOVED lines=18> */
.L_x_1520:
[----:B------:R-:W-:Y:S05]  /*0500*/  BSYNC B2 ;  /* 0x0000000000027941 */ /* 0x000fea0003800000 */
.L_x_1518:
        /* <DEDUP_REMOVED lines=15> */
.L_x_1517:
[----:B------:R-:W-:Y:S05]  /*0600*/  BSYNC B1 ;  /* 0x0000000000017941 */ /* 0x000fea0003800000 */
.L_x_1516:
[----:B------:R-:W-:Y:S05]  /*0610*/  @!P0 BRA `(.L_x_1521) ;  /* 0xfffffff800ec8947 */ /* 0x000fea000383ffff */
[----:B------:R-:W-:Y:S05]  /*0620*/  BSYNC B0 ;  /* 0x0000000000007941 */ /* 0x000fea0003800000 */
.L_x_1515:
[----:B------:R-:W-:Y:S05]  /*0630*/  EXIT ;  /* 0x000000000000794d */ /* 0x000fea0003800000 */
.L_x_1514:
[----:B------:R-:W-:-:S04]  /*0640*/  LOP3.LUT R3, RZ, R4, RZ, 0x33, !PT ;  /* 0x00000004ff037212 */ /* 0x000fc800078e33ff */
[----:B------:R-:W-:-:S05]  /*0650*/  VIMNMX R3, R3, -0x3, !PT ;  /* 0xfffffffd03037848 */ /* 0x000fca0007fe0100 */
[----:B------:R-:W-:-:S04]  /*0660*/  IMAD.IADD R4, R3, 0x1, R4 ;  /* 0x0000000103047824 */ /* 0x000fc800078e0204 */
[C---:B------:R-:W-:Y:S01]  /*0670*/  VIADD R9, R4.reuse, 0x2 ;  /* 0x0000000204097836 */ /* 0x040fe20000000000 */
[----:B------:R-:W-:-:S04]  /*0680*/  IADD3 R10, R4, 0x1, RZ ;  /* 0x00000001040a7810 */ /* 0x000fc80007ffe0ff */
[----:B------:R-:W-:-:S05]  /*0690*/  LOP3.LUT R9, R9, 0x3, RZ, 0xc0, !PT ;  /* 0x0000000309097812 */ /* 0x000fca00078ec0ff */
[----:B------:R-:W-:-:S07]  /*06a0*/  IMAD.IADD R11, R4, 0x1, -R9 ;  /* 0x00000001040b7824 */ /* 0x000fce00078e0a09 */
.L_x_1551:
        /* <DEDUP_REMOVED lines=13> */
.L_x_1535:
        /* <DEDUP_REMOVED lines=9> */
[----:B------:R-:W-:Y:S05]  /*0810*/  CALL.REL.NOINC `($__internal_40_$__cuda_sm20_div_s64) ;  /* 0x0000001800f47944 */ /* 0x000fea0003c00000 */
        /* <DEDUP_REMOVED lines=11> */
.L_x_1524:
        /* <DEDUP_REMOVED lines=22> */
.L_x_1525:
[----:B------:R-:W-:Y:S05]  /*0a30*/  BSYNC B0 ;  /* 0x0000000000007941 */ /* 0x000fea0003800000 */
.L_x_1523:
        /* <DEDUP_REMOVED lines=16> */
[----:B------:R-:W-:Y:S05]  /*0b40*/  CALL.REL.NOINC `($__internal_40_$__cuda_sm20_div_s64) ;  /* 0x0000001800287944 */ /* 0x000fea0003c00000 */
        /* <DEDUP_REMOVED lines=12> */
.L_x_1527:
        /* <DEDUP_REMOVED lines=23> */
.L_x_1528:
[----:B------:R-:W-:Y:S05]  /*0d80*/  BSYNC B0 ;  /* 0x0000000000007941 */ /* 0x000fea0003800000 */
.L_x_1526:
        /* <DEDUP_REMOVED lines=16> */
[----:B------:R-:W-:Y:S05]  /*0e90*/  CALL.REL.NOINC `($__internal_40_$__cuda_sm20_div_s64) ;  /* 0x0000001400547944 */ /* 0x000fea0003c00000 */
        /* <DEDUP_REMOVED lines=11> */
.L_x_1530:
        /* <DEDUP_REMOVED lines=23> */
.L_x_1531:
[----:B------:R-:W-:Y:S05]  /*10c0*/  BSYNC B0 ;  /* 0x0000000000007941 */ /* 0x000fea0003800000 */
.L_x_1529:
        /* <DEDUP_REMOVED lines=30> */
.L_x_1533:
        /* <DEDUP_REMOVED lines=23> */
.L_x_1534:
[----:B------:R-:W-:Y:S05]  /*1420*/  BSYNC B0 ;  /* 0x0000000000007941 */ /* 0x000fea0003800000 */
.L_x_1532:
        /* <DEDUP_REMOVED lines=10> */
.L_x_1522:
        /* <DEDUP_REMOVED lines=25> */
.L_x_1538:
        /* <DEDUP_REMOVED lines=23> */
.L_x_1539:
[----:B------:R-:W-:Y:S05]  /*17d0*/  BSYNC B0 ;  /* 0x0000000000007941 */ /* 0x000fea0003800000 */
.L_x_1537:
        /* <DEDUP_REMOVED lines=29> */
.L_x_1541:
        /* <DEDUP_REMOVED lines=23> */
.L_x_1542:
[----:B------:R-:W-:Y:S05]  /*1b20*/  BSYNC B0 ;  /* 0x0000000000007941 */ /* 0x000fea0003800000 */
.L_x_1540:
        /* <DEDUP_REMOVED lines=29> */
.L_x_1544:
        /* <DEDUP_REMOVED lines=23> */
.L_x_1545:
[----:B------:R-:W-:Y:S05]  /*1e70*/  BSYNC B0 ;  /* 0x0000000000007941 */ /* 0x000fea0003800000 */
.L_x_1543:
[----:B------:R-:W0:Y:S01]  /*1e80*/  LDC.64 R18, c[0x0][R18+0x2c8] ;  /* 0x0000b20012127b82 */ /* 0x000e220000000a00 */
[----:B------:R-:W-:Y:S02]  /*1e90*/  IMAD.MOV.U32 R15, RZ, RZ, R13 ;  /* 0x000000ffff0f7224 */ /* 0x000fe400078e000d */
[-C--:B0-----:R-:W-:Y:S02]  /*1ea0*/  IMAD R4, R19, R16.reuse, RZ ;  /* 0x0000001013047224 */ /* 0x081fe400078e02ff */
[----:B------:R-:W-:-:S04]  /*1eb0*/  IMAD.WIDE.U32 R14, R18, R16, R14 ;  /* 0x00000010120e7225 */ /* 0x000fc800078e000e */
[----:B------:R-:W-:-:S05]  /*1ec0*/  IMAD R3, R18, R3, R4 ;  /* 0x0000000312037224 */ /* 0x000fca00078e0204 */
[----:B------:R-:W-:-:S07]  /*1ed0*/  IADD3 R13, R15, R3, RZ ;  /* 0x000000030f0d7210 */ /* 0x000fce0007ffe0ff */
.L_x_1536:
        /* <DEDUP_REMOVED lines=11> */
[----:B------:R-:W0:Y:S01]  /*1f90*/  LDG.E.64 R6, desc[UR8][R6.64] ;  /* 0x0000000806067981 */ /* 0x000e22000c1e1b00 */
[----:B------:R-:W-:Y:S01]  /*1fa0*/  BSSY B0, `(.L_x_1546) ;  /* 0x000003b000007945 */ /* 0x000fe20003800000 */
[C---:B0-----:R-:W-:Y:S02]  /*1fb0*/  ISETP.GE.U32.AND P0, PT, R6.reuse, R4, PT ;  /* 0x000000040600720c */ /* 0x041fe40003f06070 */
[----:B------:R-:W-:-:S02]  /*1fc0*/  ISETP.GT.U32.AND P1, PT, R6, UR10, PT ;  /* 0x0000000a06007c0c */ /* 0x000fc4000bf24070 */
        /* <DEDUP_REMOVED lines=17> */
[----:B------:R-:W-:Y:S05]  /*20e0*/  CALL.REL.NOINC `($__internal_40_$__cuda_sm20_div_s64) ;  /* 0x0000000000c07944 */ /* 0x000fea0003c00000 */
[----:B------:R-:W-:Y:S05]  /*20f0*/  BRA `(.L_x_1550) ;  /* 0x0000000000487947 */ /* 0x000fea0003800000 */
.L_x_1549:
        /* <DEDUP_REMOVED lines=18> */
.L_x_1550:
[----:B------:R-:W-:Y:S05]  /*2220*/  BSYNC B1 ;  /* 0x0000000000017941 */ /* 0x000fea0003800000 */
.L_x_1548:
        /* <DEDUP_REMOVED lines=18> */
.L_x_1547:
[----:B------:R-:W-:Y:S05]  /*2350*/  BSYNC B0 ;  /* 0x0000000000007941 */ /* 0x000fea0003800000 */
.L_x_1546:
        /* <DEDUP_REMOVED lines=9> */
        .weak           $__internal_40_$__cuda_sm20_div_s64
        .type           $__internal_40_$__cuda_sm20_div_s64,@function
        .size           $__internal_40_$__cuda_sm20_div_s64,(.L_x_3570 - $__internal_40_$__cuda_sm20_div_s64)
$__internal_40_$__cuda_sm20_div_s64:
        /* <DEDUP_REMOVED lines=83> */
[----:B------:R-:W-:Y:S06]  /*2920*/  RET.REL.NODEC R16 `(_ZN2at4cuda17kernelHistogram1DIdllLi1ELi2ELin1ELNS0_23CUDAHistogramMemoryTypeE1EZNS0_21CUDA_tensor_histogramIdlLb1EEEbNS_6TensorES4_S4_lNS_14AccumulateTypeIT0_Lb1EE4typeES8_NS0_13TensorArgTypeES9_S9_EUllE0_EEvNS0_6detail10TensorInfoIT_T1_EESF_NSC_IKS6_SE_EElS8_S8_SE_T6_) ;  /* 0xffffffd410b47950 */ /* 0x000fec0003c3ffff */
.L_x_1552:
        /* <DEDUP_REMOVED lines=13> */
.L_x_3570:


//--------------------- .text._ZN2at4cuda17kernelHistogram1DIdllLi1ELi2ELin1ELNS0_23CUDAHistogramMemoryTypeE0EZNS0_21CUDA_tensor_histogramIdlLb1EEEbNS_6TensorES4_S4_lNS_14AccumulateTypeIT0_Lb1EE4typeES8_NS0_13TensorArgTypeES9_S9_EUllE0_EEvNS0_6detail10TensorInfoIT_T1_EESF_NSC_IKS6_SE_EElS8_S8_SE_T6_ --------------------------
	.section	.text._ZN2at4cuda17kernelHistogram1DIdllLi1ELi2ELin1ELNS0_23CUDAHistogramMemoryTypeE0EZNS0_21CUDA_tensor_histogramIdlLb1EEEbNS_6TensorES4_S4_lNS_14AccumulateTypeIT0_Lb1EE4typeES8_NS0_13TensorArgTypeES9_S9_EUllE0_EEvNS0_6detail10TensorInfoIT_T1_EESF_NSC_IKS6_SE_EElS8_S8_SE_T6_,"ax",@progbits
	.align	128
        .global         _ZN2at4cuda17kernelHistogram1DIdllLi1ELi2ELin1ELNS0_23CUDAHistogramMemoryTypeE0EZNS0_21CUDA_tensor_histogramIdlLb1EEEbNS_6TensorES4_S4_lNS_14AccumulateTypeIT0_Lb1EE4typeES8_NS0_13TensorArgTypeES9_S9_EUllE0_EEvNS0_6detail10TensorInfoIT_T1_EESF_NSC_IKS6_SE_EElS8_S8_SE_T6_
        .type           _ZN2at4cuda17kernelHistogram1DIdllLi1ELi2ELin1ELNS0_23CUDAHistogramMemoryTypeE0EZNS0_21CUDA_tensor_histogramIdlLb1EEEbNS_6TensorES4_S4_lNS_14AccumulateTypeIT0_Lb1EE4typeES8_NS0_13TensorArgTypeES9_S9_EUllE0_EEvNS0_6detail10TensorInfoIT_T1_EESF_NSC_IKS6_SE_EElS8_S8_SE_T6_,@function
        .size           _ZN2at4cuda17kernelHistogram1DIdllLi1ELi2ELin1ELNS0_23CUDAHistogramMemoryTypeE0EZNS0_21CUDA_tensor_histogramIdlLb1EEEbNS_6TensorES4_S4_lNS_14AccumulateTypeIT0_Lb1EE4typeES8_NS0_13TensorArgTypeES9_S9_EUllE0_EEvNS0_6detail10TensorInfoIT_T1_EESF_NSC_IKS6_SE_EElS8_S8_SE_T6_,(.L_x_3571 - _ZN2at4cuda17kernelHistogram1DIdllLi1ELi2ELin1ELNS0_23CUDAHistogramMemoryTypeE0EZNS0_21CUDA_tensor_histogramIdlLb1EEEbNS_6TensorES4_S4_lNS_14AccumulateTypeIT0_Lb1EE4typeES8_NS0_13TensorArgTypeES9_S9_EUllE0_EEvNS0_6detail10TensorInfoIT_T1_EESF_NSC_IKS6_SE_EElS8_S8_SE_T6_)
        .other          _ZN2at4cuda17kernelHistogram1DIdllLi1ELi2ELin1ELNS0_23CUDAHistogramMemoryTypeE0EZNS0_21CUDA_tensor_histogramIdlLb1EEEbNS_6TensorES4_S4_lNS_14AccumulateTypeIT0_Lb1EE4typeES8_NS0_13TensorArgTypeES9_S9_EUllE0_EEvNS0_6detail10TensorInfoIT_T1_EESF_NSC_IKS6_SE_EElS8_S8_SE_T6_,@"STO_CUDA_ENTRY STV_DEFAULT"
_ZN2at4cuda17kernelHistogram1DIdllLi1ELi2ELin1ELNS0_23CUDAHistogramMemoryTypeE0EZNS0_21CUDA_tensor_histogramIdlLb1EEEbNS_6TensorES4_S4_lNS_14AccumulateTypeIT0_Lb1EE4typeES8_NS0_13TensorArgTypeES9_S9_EUllE0_EEvNS0_6detail10TensorInfoIT_T1_EESF_NSC_IKS6_SE_EElS8_S8_SE_T6_:
.text._ZN2at4cuda17kernelHistogram1DIdllLi1ELi2ELin1ELNS0_23CUDAHistogramMemoryTypeE0EZNS0_21CUDA_tensor_histogramIdlLb1EEEbNS_6TensorES4_S4_lNS_14AccumulateTypeIT0_Lb1EE4typeES8_NS0_13TensorArgTypeES9_S9_EUllE0_EEvNS0_6detail10TensorInfoIT_T1_EESF_NSC_IKS6_SE_EElS8_S8_SE_T6_:
        /* <DEDUP_REMOVED lines=13> */
.L_x_1555:
[----:B------:R-:W-:Y:S02]  /*00d0*/  LEA R2, R5, R0, 0x3 ;  /* 0x0000000005027211 */ /* 0x000fe400078e18ff */
[----:B-1----:R-:W-:-:S03]  /*00e0*/  IADD3 R5, P0, R4, R5, RZ ;  /* 0x0000000504057210 */ /* 0x002fc60007f1e0ff */
[----:B------:R0:W-:Y:S02]  /*00f0*/  STS.64 [R2], RZ ;  /* 0x000000ff02007388 */ /* 0x0001e40000000a00 */
[----:B------:R-:W-:Y:S01]  /*0100*/  IMAD.X R3, RZ, RZ, R3, P0 ;  /* 0x000000ffff037224 */ /* 0x000fe200000e0603 */
[----:B------:R-:W-:-:S04]  /*0110*/  ISETP.GE.U32.AND P0, PT, R5, UR4, PT ;  /* 0x0000000405007c0c */ /* 0x000fc8000bf06070 */
[----:B------:R-:W-:-:S13]  /*0120*/  ISETP.GE.AND.EX P0, PT, R3, UR5, PT, P0 ;  /* 0x0000000503007c0c */ /* 0x000fda000bf06300 */
[----:B0-----:R-:W-:Y:S05]  /*0130*/  @!P0 BRA `(.L_x_1555) ;  /* 0xfffffffc00e48947 */ /* 0x001fea000383ffff */
.L_x_1554:
[----:B------:R-:W-:Y:S05]  /*0140*/  BSYNC B0 ;  /* 0x0000000000007941 */ /* 0x000fea0003800000 */
.L_x_1553:
        /* <DEDUP_REMOVED lines=22> */
.L_x_1564:
[----:B------:R-:W-:Y:S05]  /*02b0*/  YIELD ;  /* 0x0000000000007946 */ /* 0x000fea0003800000 */
        /* <DEDUP_REMOVED lines=12> */
[----:B------:R-:W-:Y:S01]  /*0380*/  IADD3 R3, P0, R4, R3, RZ ;  /* 0x0000000304037210 */ /* 0x000fe20007f1e0ff */
[----:B------:R-:W-:Y:S04]  /*0390*/  BSSY B0, `(.L_x_1558) ;  /* 0x000003a000007945 */ /* 0x000fe80003800000 */
[----:B------:R-:W-:Y:S01]  /*03a0*/  IMAD.X R2, RZ, RZ, R2, P0 ;  /* 0x000000ffff027224 */ /* 0x000fe200000e0602 */
        /* <DEDUP_REMOVED lines=22> */
[----:B------:R-:W-:Y:S05]  /*0510*/  CALL.REL.NOINC `($__internal_41_$__cuda_sm20_div_s64) ;  /* 0x0000002000307944 */ /* 0x000fea0003c00000 */
[----:B------:R-:W-:Y:S05]  /*0520*/  BRA `(.L_x_1562) ;  /* 0x0000000000487947 */ /* 0x000fea0003800000 */
.L_x_1561:
        /* <DEDUP_REMOVED lines=18> */
.L_x_1562:
[----:B------:R-:W-:Y:S05]  /*0650*/  BSYNC B1 ;  /* 0x0000000000017941 */ /* 0x000fea0003800000 */
.L_x_1560:
[----:B------:R-:W-:Y:S01]  /*0660*/  ULDC.64 UR4, c[0x0][0x6f0] ;  /* 0x0001bc0000047ab9 */ /* 0x000fe20000000a00 */
[----:B------:R-:W-:Y:S02]  /*0670*/  SHF.R.S32.HI R5, RZ, 0x1f, R21 ;  /* 0x0000001fff057819 */ /* 0x000fe40000011415 */
[----:B------:R-:W-:-:S04]  /*0680*/  ISETP.NE.U32.AND P1, PT, R21, UR4, PT ;  /* 0x0000000415007c0c */ /* 0x000fc8000bf25070 */
[----:B------:R-:W-:-:S04]  /*0690*/  ISETP.NE.AND.EX P1, PT, R5, UR5, PT, P1 ;  /* 0x0000000505007c0c */ /* 0x000fc8000bf25310 */
[----:B------:R-:W-:-:S05]  /*06a0*/  SEL R8, RZ, 0xffffffff, P1 ;  /* 0xffffffffff087807 */ /* 0x000fca0000800000 */
[----:B------:R-:W-:-:S05]  /*06b0*/  IMAD.IADD R21, R21, 0x1, R8 ;  /* 0x0000000115157824 */ /* 0x000fca00078e0208 */
[----:B------:R-:W-:-:S07]  /*06c0*/  LEA R21, R21, R0, 0x3 ;  /* 0x0000000015157211 */ /* 0x000fce00078e18ff */
.L_x_1563:
[----:B------:R-:W0:Y:S02]  /*06d0*/  LDS.64 R8, [R21] ;  /* 0x0000000015087984 */ /* 0x000e240000000a00 */
[----:B0-----:R-:W-:-:S10]  /*06e0*/  DADD R10, R8, 1 ;  /* 0x3ff00000080a7429 */ /* 0x001fd40000000000 */
[----:B------:R-:W0:Y:S02]  /*06f0*/  ATOMS.CAST.SPIN.64 R10, [R21], R8, R10 ;  /* 0x00000008150a738d */ /* 0x000e24000180040a */
[----:B0-----:R-:W-:-:S04]  /*0700*/  ISETP.EQ.U32.AND P1, PT, R10, 0x1, PT ;  /* 0x000000010a00780c */ /* 0x001fc80003f22070 */
[----:B------:R-:W-:-:S13]  /*0710*/  ISETP.EQ.U32.AND.EX P1, PT, R11, RZ, PT, P1 ;  /* 0x000000ff0b00720c */ /* 0x000fda0003f22110 */
[----:B------:R-:W-:Y:S05]  /*0720*/  @!P1 BRA `(.L_x_1563) ;  /* 0xfffffffc00e89947 */ /* 0x000fea000383ffff */
.L_x_1559:
[----:B------:R-:W-:Y:S05]  /*0730*/  BSYNC B0 ;  /* 0x0000000000007941 */ /* 0x000fea0003800000 */
.L_x_1558:
[----:B------:R-:W-:Y:S05]  /*0740*/  @!P0 BRA `(.L_x_1564) ;  /* 0xfffffff800d88947 */ /* 0x000fea000383ffff */
[----:B------:R-:W-:Y:S05]  /*0750*/  BRA `(.L_x_1556) ;  /* 0x0000001c00347947 */ /* 0x000fea0003800000 */
.L_x_1557:
        /* <DEDUP_REMOVED lines=8> */
.L_x_1595:
        /* <DEDUP_REMOVED lines=12> */
.L_x_1578:
        /* <DEDUP_REMOVED lines=10> */
[----:B------:R-:W-:Y:S05]  /*0940*/  CALL.REL.NOINC `($__internal_41_$__cuda_sm20_div_s64) ;  /* 0x0000001c00247944 */ /* 0x000fea0003c00000 */
        /* <DEDUP_REMOVED lines=10> */
.L_x_1567:
        /* <DEDUP_REMOVED lines=22> */
.L_x_1568:
[----:B------:R-:W-:Y:S05]  /*0b50*/  BSYNC B0 ;  /* 0x0000000000007941 */ /* 0x000fea0003800000 */
.L_x_1566:
        /* <DEDUP_REMOVED lines=27> */
.L_x_1570:
        /* <DEDUP_REMOVED lines=22> */
.L_x_1571:
[----:B------:R-:W-:Y:S05]  /*0e70*/  BSYNC B0 ;  /* 0x0000000000007941 */ /* 0x000fea0003800000 */
.L_x_1569:
        /* <DEDUP_REMOVED lines=16> */
[----:B------:R-:W-:Y:S05]  /*0f80*/  CALL.REL.NOINC `($__internal_41_$__cuda_sm20_div_s64) ;  /* 0x0000001400947944 */ /* 0x000fea0003c00000 */
        /* <DEDUP_REMOVED lines=12> */
.L_x_1573:
        /* <DEDUP_REMOVED lines=22> */
.L_x_1574:
[----:B------:R-:W-:Y:S05]  /*11b0*/  BSYNC B0 ;  /* 0x0000000000007941 */ /* 0x000fea0003800000 */
.L_x_1572:
        /* <DEDUP_REMOVED lines=27> */
.L_x_1576:
        /* <DEDUP_REMOVED lines=23> */
.L_x_1577:
[----:B------:R-:W-:Y:S05]  /*14e0*/  BSYNC B0 ;  /* 0x0000000000007941 */ /* 0x000fea0003800000 */
.L_x_1575:
        /* <DEDUP_REMOVED lines=11> */
.L_x_1565:
        /* <DEDUP_REMOVED lines=24> */
.L_x_1581:
        /* <DEDUP_REMOVED lines=23> */
.L_x_1582:
[----:B------:R-:W-:Y:S05]  /*1890*/  BSYNC B0 ;  /* 0x0000000000007941 */ /* 0x000fea0003800000 */
.L_x_1580:
        /* <DEDUP_REMOVED lines=17> */
[----:B------:R-:W-:Y:S05]  /*19b0*/  CALL.REL.NOINC `($__internal_41_$__cuda_sm20_div_s64) ;  /* 0x0000000c00087944 */ /* 0x000fea0003c00000 */
        /* <DEDUP_REMOVED lines=9> */
.L_x_1584:
        /* <DEDUP_REMOVED lines=23> */
.L_x_1585:
[----:B------:R-:W-:Y:S05]  /*1bc0*/  BSYNC B0 ;  /* 0x0000000000007941 */ /* 0x000fea0003800000 */
.L_x_1583:
        /* <DEDUP_REMOVED lines=27> */
.L_x_1587:
        /* <DEDUP_REMOVED lines=23> */
.L_x_1588:
[----:B------:R-:W-:Y:S05]  /*1ef0*/  BSYNC B0 ;  /* 0x0000000000007941 */ /* 0x000fea0003800000 */
.L_x_1586:
[----:B------:R-:W0:Y:S02]  /*1f00*/  LDC.64 R10, c[0x0][R10+0x2c8] ;  /* 0x0000b2000a0a7b82 */ /* 0x000e240000000a00 */
[-C--:B0-----:R-:W-:Y:S02]  /*1f10*/  IMAD R8, R11, R22.reuse, RZ ;  /* 0x000000160b087224 */ /* 0x081fe400078e02ff */
[----:B------:R-:W-:-:S04]  /*1f20*/  IMAD.WIDE.U32 R18, R10, R22, R18 ;  /* 0x000000160a127225 */ /* 0x000fc800078e0012 */
[----:B------:R-:W-:-:S05]  /*1f30*/  IMAD R9, R10, R9, R8 ;  /* 0x000000090a097224 */ /* 0x000fca00078e0208 */
[----:B------:R-:W-:-:S07]  /*1f40*/  IADD3 R19, R19, R9, RZ ;  /* 0x0000000913137210 */ /* 0x000fce0007ffe0ff */
.L_x_1579:
        /* <DEDUP_REMOVED lines=32> */
[----:B------:R-:W-:Y:S05]  /*2150*/  CALL.REL.NOINC `($__internal_41_$__cuda_sm20_div_s64) ;  /* 0x0000000400207944 */ /* 0x000fea0003c00000 */
[----:B------:R-:W-:Y:S05]  /*2160*/  BRA `(.L_x_1593) ;  /* 0x0000000000487947 */ /* 0x000fea0003800000 */
.L_x_1592:
        /* <DEDUP_REMOVED lines=18> */
.L_x_1593:
[----:B------:R-:W-:Y:S05]  /*2290*/  BSYNC B1 ;  /* 0x0000000000017941 */ /* 0x000fea0003800000 */
.L_x_1591:
        /* <DEDUP_REMOVED lines=10> */
.L_x_1594:
[----:B------:R-:W0:Y:S02]  /*2340*/  LDS.64 R8, [R21] ;  /* 0x0000000015087984 */ /* 0x000e240000000a00 */
[----:B0-----:R-:W-:-:S10]  /*2350*/  DADD R10, R8, 1 ;  /* 0x3ff00000080a7429 */ /* 0x001fd40000000000 */
[----:B------:R-:W0:Y:S02]  /*2360*/  ATOMS.CAST.SPIN.64 R10, [R21], R8, R10 ;  /* 0x00000008150a738d */ /* 0x000e24000180040a */
[----:B0-----:R-:W-:-:S04]  /*2370*/  ISETP.EQ.U32.AND P0, PT, R10, 0x1, PT ;  /* 0x000000010a00780c */ /* 0x001fc80003f02070 */
[----:B------:R-:W-:-:S13]  /*2380*/  ISETP.EQ.U32.AND.EX P0, PT, R11, RZ, PT, P0 ;  /* 0x000000ff0b00720c */ /* 0x000fda0003f02100 */
[----:B------:R-:W-:Y:S05]  /*2390*/  @!P0 BRA `(.L_x_1594) ;  /* 0xfffffffc00e88947 */ /* 0x000fea000383ffff */
.L_x_1590:
[----:B------:R-:W-:Y:S05]  /*23a0*/  BSYNC B0 ;  /* 0x0000000000007941 */ /* 0x000fea0003800000 */
.L_x_1589:
        /* <DEDUP_REMOVED lines=8> */
.L_x_1556:
        /* <DEDUP_REMOVED lines=12> */
.L_x_1596:
        /* <DEDUP_REMOVED lines=15> */
        .weak           $__internal_41_$__cuda_sm20_div_s64
        .type           $__internal_41_$__cuda_sm20_div_s64,@function
        .size           $__internal_41_$__cuda_sm20_div_s64,(.L_x_3571 - $__internal_41_$__cuda_sm20_div_s64)
$__internal_41_$__cuda_sm20_div_s64:
        /* <DEDUP_REMOVED lines=83> */
[----:B------:R-:W-:Y:S06]  /*2b10*/  RET.REL.NODEC R24 `(_ZN2at4cuda17kernelHistogram1DIdllLi1ELi2ELin1ELNS0_23CUDAHistogramMemoryTypeE0EZNS0_21CUDA_tensor_histogramIdlLb1EEEbNS_6TensorES4_S4_lNS_14AccumulateTypeIT0_Lb1EE4typeES8_NS0_13TensorArgTypeES9_S9_EUllE0_EEvNS0_6detail10TensorInfoIT_T1_EESF_NSC_IKS6_SE_EElS8_S8_SE_T6_) ;  /* 0xffffffd418387950 */ /* 0x000fec0003c3ffff */
.L_x_1597:
        /* <DEDUP_REMOVED lines=14> */
.L_x_3571:


//--------------------- .text._ZN2at4cuda17kernelHistogram1DIdllLi1ELi2ELin1ELNS0_23CUDAHistogramMemoryTypeE1EZNS0_21CUDA_tensor_histogramIdlLb1EEEbNS_6TensorES4_S4_lNS_14AccumulateTypeIT0_Lb1EE4typeES8_NS0_13TensorArgTypeES9_S9_EUllE_EEvNS0_6detail10TensorInfoIT_T1_EESF_NSC_IKS6_SE_EElS8_S8_SE_T6_ --------------------------
	.section	.text._ZN2at4cuda17kernelHistogram1DIdllLi1ELi2ELin1ELNS0_23CUDAHistogramMemoryTypeE1EZNS0_21CUDA_tensor_histogramIdlLb1EEEbNS_6TensorES4_S4_lNS_14AccumulateTypeIT0_Lb1EE4typeES8_NS0_13TensorArgTypeES9_S9_EUllE_EEvNS0_6detail10TensorInfoIT_T1_EESF_NSC_IKS6_SE_EElS8_S8_SE_T6_,"ax",@progbits
	.align	128
        .global         _ZN2at4cuda17kernelHistogram1DIdllLi1ELi2ELin1ELNS0_23CUDAHistogramMemoryTypeE1EZNS0_21CUDA_tensor_histogramIdlLb1EEEbNS_6TensorES4_S4_lNS_14AccumulateTypeIT0_Lb1EE4typeES8_NS0_13TensorArgTypeES9_S9_EUllE_EEvNS0_6detail10TensorInfoIT_T1_EESF_NSC_IKS6_SE_EElS8_S8_SE_T6_
        .type           _ZN2at4cuda17kernelHistogram1DIdllLi1ELi2ELin1ELNS0_23CUDAHistogramMemoryTypeE1EZNS0_21CUDA_tensor_histogramIdlLb1EEEbNS_6TensorES4_S4_lNS_14AccumulateTypeIT0_Lb1EE4typeES8_NS0_13TensorArgTypeES9_S9_EUllE_EEvNS0_6detail10TensorInfoIT_T1_EESF_NSC_IKS6_SE_EElS8_S8_SE_T6_,@function
        .size           _ZN2at4cuda17kernelHistogram1DIdllLi1ELi2ELin1ELNS0_23CUDAHistogramMemoryTypeE1EZNS0_21CUDA_tensor_histogramIdlLb1EEEbNS_6TensorES4_S4_lNS_14AccumulateTypeIT0_Lb1EE4typeES8_NS0_13TensorArgTypeES9_S9_EUllE_EEvNS0_6detail10TensorInfoIT_T1_EESF_NSC_IKS6_SE_EElS8_S8_SE_T6_,(.L_x_3572 - _ZN2at4cuda17kernelHistogram1DIdllLi1ELi2ELin1ELNS0_23CUDAHistogramMemoryTypeE1EZNS0_21CUDA_tensor_histogramIdlLb1EEEbNS_6TensorES4_S4_lNS_14AccumulateTypeIT0_Lb1EE4typeES8_NS0_13TensorArgTypeES9_S9_EUllE_EEvNS0_6detail10TensorInfoIT_T1_EESF_NSC_IKS6_SE_EElS8_S8_SE_T6_)
        .other          _ZN2at4cuda17kernelHistogram1DIdllLi1ELi2ELin1ELNS0_23CUDAHistogramMemoryTypeE1EZNS0_21CUDA_tensor_histogramIdlLb1EEEbNS_6TensorES4_S4_lNS_14AccumulateTypeIT0_Lb1EE4typeES8_NS0_13TensorArgTypeES9_S9_EUllE_EEvNS0_6detail10TensorInfoIT_T1_EESF_NSC_IKS6_SE_EElS8_S8_SE_T6_,@"STO_CUDA_ENTRY STV_DEFAULT"
_ZN2at4cuda17kernelHistogram1DIdllLi1ELi2ELin1ELNS0_23CUDAHistogramMemoryTypeE1EZNS0_21CUDA_tensor_histogramIdlLb1EEEbNS_6TensorES4_S4_lNS_14AccumulateTypeIT0_Lb1EE4typeES8_NS0_13TensorArgTypeES9_S9_EUllE_EEvNS0_6detail10TensorInfoIT_T1_EESF_NSC_IKS6_SE_EElS8_S8_SE_T6_:
.text._ZN2at4cuda17kernelHistogram1DIdllLi1ELi2ELin1ELNS0_23CUDAHistogramMemoryTypeE1EZNS0_21CUDA_tensor_histogramIdlLb1EEEbNS_6TensorES4_S4_lNS_14AccumulateTypeIT0_Lb1EE4typeES8_NS0_13TensorArgTypeES9_S9_EUllE_EEvNS0_6detail10TensorInfoIT_T1_EESF_NSC_IKS6_SE_EElS8_S8_SE_T6_:
        /* <DEDUP_REMOVED lines=31> */
.L_x_1605:
[----:B------:R-:W-:Y:S02]  /*01f0*/  IMAD R3, R2, UR10, RZ ;  /* 0x0000000a02037c24 */ /* 0x000fe4000f8e02ff */
[----:B0-----:R-:W-:-:S04]  /*0200*/  IMAD.WIDE.U32 R4, R0, UR10, RZ ;  /* 0x0000000a00047c25 */ /* 0x001fc8000f8e00ff */
[----:B------:R-:W-:Y:S01]  /*0210*/  IMAD R3, R0, UR11, R3 ;  /* 0x0000000b00037c24 */ /* 0x000fe2000f8e0203 */
[----:B------:R-:W-:-:S03]  /*0220*/  LEA R6, P0, R4, UR12, 0x3 ;  /* 0x0000000c04067c11 */ /* 0x000fc6000f8018ff */
[----:B------:R-:W-:-:S05]  /*0230*/  IMAD.IADD R3, R5, 0x1, R3 ;  /* 0x0000000105037824 */ /* 0x000fca00078e0203 */
[----:B------:R-:W-:-:S06]  /*0240*/  LEA.HI.X R7, R4, UR13, R3, 0x3, P0 ;  /* 0x0000000d04077c11 */ /* 0x000fcc00080f1c03 */
[----:B------:R-:W0:Y:S01]  /*0250*/  LDG.E.64 R6, desc[UR8][R6.64] ;  /* 0x0000000806067981 */ /* 0x000e22000c1e1b00 */
[----:B------:R-:W-:Y:S05]  /*0260*/  YIELD ;  /* 0x0000000000007946 */ /* 0x000fea0003800000 */
[----:B------:R-:W-:Y:S01]  /*0270*/  BSSY B1, `(.L_x_1600) ;  /* 0x000003c000017945 */ /* 0x000fe20003800000 */
[C---:B0-----:R-:W-:Y:S02]  /*0280*/  ISETP.GE.U32.AND P0, PT, R6.reuse, R10, PT ;  /* 0x0000000a0600720c */ /* 0x041fe40003f06070 */
[----:B------:R-:W-:Y:S02]  /*0290*/  ISETP.GT.U32.AND P1, PT, R6, UR24, PT ;  /* 0x0000001806007c0c */ /* 0x000fe4000bf24070 */
        /* <DEDUP_REMOVED lines=16> */
[----:B------:R-:W-:Y:S05]  /*03a0*/  CALL.REL.NOINC `($__internal_42_$__cuda_sm20_div_s64) ;  /* 0x0000002000487944 */ /* 0x000fea0003c00000 */
[----:B------:R-:W-:Y:S05]  /*03b0*/  BRA `(.L_x_1604) ;  /* 0x0000000000487947 */ /* 0x000fea0003800000 */
.L_x_1603:
        /* <DEDUP_REMOVED lines=18> */
.L_x_1604:
[----:B------:R-:W-:Y:S05]  /*04e0*/  BSYNC B2 ;  /* 0x0000000000027941 */ /* 0x000fea0003800000 */
.L_x_1602:
        /* <DEDUP_REMOVED lines=20> */
.L_x_1601:
[----:B------:R-:W-:Y:S05]  /*0630*/  BSYNC B1 ;  /* 0x0000000000017941 */ /* 0x000fea0003800000 */
.L_x_1600:
[----:B------:R-:W-:-:S05]  /*0640*/  IADD3 R0, P0, R0, UR4, RZ ;  /* 0x0000000400007c10 */ /* 0x000fca000ff1e0ff */
[----:B------:R-:W-:Y:S01]  /*0650*/  IMAD.X R2, RZ, RZ, R2, P0 ;  /* 0x000000ffff027224 */ /* 0x000fe200000e0602 */
[----:B------:R-:W-:-:S04]  /*0660*/  ISETP.GE.U32.AND P0, PT, R0, UR26, PT ;  /* 0x0000001a00007c0c */ /* 0x000fc8000bf06070 */
[----:B------:R-:W-:-:S13]  /*0670*/  ISETP.GE.AND.EX P0, PT, R2, UR27, PT, P0 ;  /* 0x0000001b02007c0c */ /* 0x000fda000bf06300 */
[----:B------:R-:W-:Y:S05]  /*0680*/  @!P0 BRA `(.L_x_1605) ;  /* 0xfffffff800d88947 */ /* 0x000fea000383ffff */
[----:B------:R-:W-:Y:S05]  /*0690*/  BSYNC B0 ;  /* 0x0000000000007941 */ /* 0x000fea0003800000 */
.L_x_1599:
[----:B------:R-:W-:Y:S05]  /*06a0*/  EXIT ;  /* 0x000000000000794d */ /* 0x000fea0003800000 */
.L_x_1598:
[----:B------:R-:W-:-:S04]  /*06b0*/  LOP3.LUT R3, RZ, R4, RZ, 0x33, !PT ;  /* 0x00000004ff037212 */ /* 0x000fc800078e33ff */
[----:B------:R-:W-:-:S04]  /*06c0*/  VIMNMX R3, R3, -0x3, !PT ;  /* 0xfffffffd03037848 */ /* 0x000fc80007fe0100 */
[----:B------:R-:W-:-:S05]  /*06d0*/  IADD3 R4, R3, R4, RZ ;  /* 0x0000000403047210 */ /* 0x000fca0007ffe0ff */
[C---:B------:R-:W-:Y:S02]  /*06e0*/  VIADD R9, R4.reuse, 0x2 ;  /* 0x0000000204097836 */ /* 0x040fe40000000000 */
[----:B------:R-:W-:-:S03]  /*06f0*/  VIADD R10, R4, 0x1 ;  /* 0x00000001040a7836 */ /* 0x000fc60000000000 */
[----:B------:R-:W-:-:S04]  /*0700*/  LOP3.LUT R9, R9, 0x3, RZ, 0xc0, !PT ;  /* 0x0000000309097812 */ /* 0x000fc800078ec0ff */
[----:B------:R-:W-:-:S07]  /*0710*/  IADD3 R11, R4, -R9, RZ ;  /* 0x80000009040b7210 */ /* 0x000fce0007ffe0ff */
.L_x_1635:
        /* <DEDUP_REMOVED lines=13> */
.L_x_1619:
        /* <DEDUP_REMOVED lines=9> */
[----:B------:R-:W-:Y:S05]  /*0880*/  CALL.REL.NOINC `($__internal_42_$__cuda_sm20_div_s64) ;  /* 0x0000001c00107944 */ /* 0x000fea0003c00000 */
        /* <DEDUP_REMOVED lines=11> */
.L_x_1608:
        /* <DEDUP_REMOVED lines=22> */
.L_x_1609:
[----:B------:R-:W-:Y:S05]  /*0aa0*/  BSYNC B0 ;  /* 0x0000000000007941 */ /* 0x000fea0003800000 */
.L_x_1607:
        /* <DEDUP_REMOVED lines=16> */
[----:B------:R-:W-:Y:S05]  /*0bb0*/  CALL.REL.NOINC `($__internal_42_$__cuda_sm20_div_s64) ;  /* 0x0000001800447944 */ /* 0x000fea0003c00000 */
        /* <DEDUP_REMOVED lines=12> */
.L_x_1611:
        /* <DEDUP_REMOVED lines=23> */
.L_x_1612:
[----:B------:R-:W-:Y:S05]  /*0df0*/  BSYNC B0 ;  /* 0x0000000000007941 */ /* 0x000fea0003800000 */
.L_x_1610:
        /* <DEDUP_REMOVED lines=16> */
[----:B------:R-:W-:Y:S05]  /*0f00*/  CALL.REL.NOINC `($__internal_42_$__cuda_sm20_div_s64) ;  /* 0x0000001400707944 */ /* 0x000fea0003c00000 */
        /* <DEDUP_REMOVED lines=11> */
.L_x_1614:
        /* <DEDUP_REMOVED lines=23> */
.L_x_1615:
[----:B------:R-:W-:Y:S05]  /*1130*/  BSYNC B0 ;  /* 0x0000000000007941 */ /* 0x000fea0003800000 */
.L_x_1613:
        /* <DEDUP_REMOVED lines=18> */
[----:B------:R-:W-:Y:S05]  /*1260*/  CALL.REL.NOINC `($__internal_42_$__cuda_sm20_div_s64) ;  /* 0x0000001000987944 */ /* 0x000fea0003c00000 */
        /* <DEDUP_REMOVED lines=11> */
.L_x_1617:
        /* <DEDUP_REMOVED lines=23> */
.L_x_1618:
[----:B------:R-:W-:Y:S05]  /*1490*/  BSYNC B0 ;  /* 0x0000000000007941 */ /* 0x000fea0003800000 */
.L_x_1616:
        /* <DEDUP_REMOVED lines=10> */
.L_x_1606:
        /* <DEDUP_REMOVED lines=25> */
.L_x_1622:
        /* <DEDUP_REMOVED lines=23> */
.L_x_1623:
[----:B------:R-:W-:Y:S05]  /*1840*/  BSYNC B0 ;  /* 0x0000000000007941 */ /* 0x000fea0003800000 */
.L_x_1621:
        /* <DEDUP_REMOVED lines=29> */
.L_x_1625:
        /* <DEDUP_REMOVED lines=23> */
.L_x_1626:
[----:B------:R-:W-:Y:S05]  /*1b90*/  BSYNC B0 ;  /* 0x0000000000007941 */ /* 0x000fea0003800000 */
.L_x_1624:
        /* <DEDUP_REMOVED lines=29> */
.L_x_1628:
        /* <DEDUP_REMOVED lines=23> */
.L_x_1629:
[----:B------:R-:W-:Y:S05]  /*1ee0*/  BSYNC B0 ;  /* 0x0000000000007941 */ /* 0x000fea0003800000 */
.L_x_1627:
[----:B------:R-:W0:Y:S01]  /*1ef0*/  LDC.64 R18, c[0x0][R18+0x2c8] ;  /* 0x0000b20012127b82 */ /* 0x000e220000000a00 */
[----:B------:R-:W-:Y:S01]  /*1f00*/  MOV R15, R13 ;  /* 0x0000000d000f7202 */ /* 0x000fe20000000f00 */
[-C--:B0-----:R-:W-:Y:S02]  /*1f10*/  IMAD R4, R19, R16.reuse, RZ ;  /* 0x0000001013047224 */ /* 0x081fe400078e02ff */
[----:B------:R-:W-:-:S04]  /*1f20*/  IMAD.WIDE.U32 R14, R18, R16, R14 ;  /* 0x00000010120e7225 */ /* 0x000fc800078e000e */
[----:B------:R-:W-:-:S04]  /*1f30*/  IMAD R3, R18, R3, R4 ;  /* 0x0000000312037224 */ /* 0x000fc800078e0204 */
[----:B------:R-:W-:-:S07]  /*1f40*/  IMAD.IADD R13, R15, 0x1, R3 ;  /* 0x000000010f0d7824 */ /* 0x000fce00078e0203 */
.L_x_1620:
        /* <DEDUP_REMOVED lines=32> */
[----:B------:R-:W-:Y:S05]  /*2150*/  CALL.REL.NOINC `($__internal_42_$__cuda_sm20_div_s64) ;  /* 0x0000000000dc7944 */ /* 0x000fea0003c00000 */
[----:B------:R-:W-:Y:S05]  /*2160*/  BRA `(.L_x_1634) ;  /* 0x0000000000487947 */ /* 0x000fea0003800000 */
.L_x_1633:
        /* <DEDUP_REMOVED lines=18> */
.L_x_1634:
[----:B------:R-:W-:Y:S05]  /*2290*/  BSYNC B1 ;  /* 0x0000000000017941 */ /* 0x000fea0003800000 */
.L_x_1632:
        /* <DEDUP_REMOVED lines=25> */
.L_x_1631:
[----:B------:R-:W-:Y:S05]  /*2430*/  BSYNC B0 ;  /* 0x0000000000007941 */ /* 0x000fea0003800000 */
.L_x_1630:
        /* <DEDUP_REMOVED lines=9> */
        .weak           $__internal_42_$__cuda_sm20_div_s64
        .type           $__internal_42_$__cuda_sm20_div_s64,@function
        .size           $__internal_42_$__cuda_sm20_div_s64,(.L_x_3572 - $__internal_42_$__cuda_sm20_div_s64)
$__internal_42_$__cuda_sm20_div_s64:
        /* <DEDUP_REMOVED lines=83> */
[----:B------:R-:W-:Y:S06]  /*2a00*/  RET.REL.NODEC R16 `(_ZN2at4cuda17kernelHistogram1DIdllLi1ELi2ELin1ELNS0_23CUDAHistogramMemoryTypeE1EZNS0_21CUDA_tensor_histogramIdlLb1EEEbNS_6TensorES4_S4_lNS_14AccumulateTypeIT0_Lb1EE4typeES8_NS0_13TensorArgTypeES9_S9_EUllE_EEvNS0_6detail10TensorInfoIT_T1_EESF_NSC_IKS6_SE_EElS8_S8_SE_T6_) ;  /* 0xffffffd4107c7950 */ /* 0x000fec0003c3ffff */
.L_x_1636:
        /* <DEDUP_REMOVED lines=15> */
.L_x_3572:


//--------------------- .text._ZN2at4cuda17kernelHistogram1DIdllLi1ELi2ELin1ELNS0_23CUDAHistogramMemoryTypeE0EZNS0_21CUDA_tensor_histogramIdlLb1EEEbNS_6TensorES4_S4_lNS_14AccumulateTypeIT0_Lb1EE4typeES8_NS0_13TensorArgTypeES9_S9_EUllE_EEvNS0_6detail10TensorInfoIT_T1_EESF_NSC_IKS6_SE_EElS8_S8_SE_T6_ --------------------------
	.section	.text._ZN2at4cuda17kernelHistogram1DIdllLi1ELi2ELin1ELNS0_23CUDAHistogramMemoryTypeE0EZNS0_21CUDA_tensor_histogramIdlLb1EEEbNS_6TensorES4_S4_lNS_14AccumulateTypeIT0_Lb1EE4typeES8_NS0_13TensorArgTypeES9_S9_EUllE_EEvNS0_6detail10TensorInfoIT_T1_EESF_NSC_IKS6_SE_EElS8_S8_SE_T6_,"ax",@progbits
	.align	128
        .global         _ZN2at4cuda17kernelHistogram1DIdllLi1ELi2ELin1ELNS0_23CUDAHistogramMemoryTypeE0EZNS0_21CUDA_tensor_histogramIdlLb1EEEbNS_6TensorES4_S4_lNS_14AccumulateTypeIT0_Lb1EE4typeES8_NS0_13TensorArgTypeES9_S9_EUllE_EEvNS0_6detail10TensorInfoIT_T1_EESF_NSC_IKS6_SE_EElS8_S8_SE_T6_
        .type           _ZN2at4cuda17kernelHistogram1DIdllLi1ELi2ELin1ELNS0_23CUDAHistogramMemoryTypeE0EZNS0_21CUDA_tensor_histogramIdlLb1EEEbNS_6TensorES4_S4_lNS_14AccumulateTypeIT0_Lb1EE4typeES8_NS0_13TensorArgTypeES9_S9_EUllE_EEvNS0_6detail10TensorInfoIT_T1_EESF_NSC_IKS6_SE_EElS8_S8_SE_T6_,@function
        .size           _ZN2at4cuda17kernelHistogram1DIdllLi1ELi2ELin1ELNS0_23CUDAHistogramMemoryTypeE0EZNS0_21CUDA_tensor_histogramIdlLb1EEEbNS_6TensorES4_S4_lNS_14AccumulateTypeIT0_Lb1EE4typeES8_NS0_13TensorArgTypeES9_S9_EUllE_EEvNS0_6detail10TensorInfoIT_T1_EESF_NSC_IKS6_SE_EElS8_S8_SE_T6_,(.L_x_3573 - _ZN2at4cuda17kernelHistogram1DIdllLi1ELi2ELin1ELNS0_23CUDAHistogramMemoryTypeE0EZNS0_21CUDA_tensor_histogramIdlLb1EEEbNS_6TensorES4_S4_lNS_14AccumulateTypeIT0_Lb1EE4typeES8_NS0_13TensorArgTypeES9_S9_EUllE_EEvNS0_6detail10TensorInfoIT_T1_EESF_NSC_IKS6_SE_EElS8_S8_SE_T6_)
        .other          _ZN2at4cuda17kernelHistogram1DIdllLi1ELi2ELin1ELNS0_23CUDAHistogramMemoryTypeE0EZNS0_21CUDA_tensor_histogramIdlLb1EEEbNS_6TensorES4_S4_lNS_14AccumulateTypeIT0_Lb1EE4typeES8_NS0_13TensorArgTypeES9_S9_EUllE_EEvNS0_6detail10TensorInfoIT_T1_EESF_NSC_IKS6_SE_EElS8_S8_SE_T6_,@"STO_CUDA_ENTRY STV_DEFAULT"
_ZN2at4cuda17kernelHistogram1DIdllLi1ELi2ELin1ELNS0_23CUDAHistogramMemoryTypeE0EZNS0_21CUDA_tensor_histogramIdlLb1EEEbNS_6TensorES4_S4_lNS_14AccumulateTypeIT0_Lb1EE4typeES8_NS0_13TensorArgTypeES9_S9_EUllE_EEvNS0_6detail10TensorInfoIT_T1_EESF_NSC_IKS6_SE_EElS8_S8_SE_T6_:
.text._ZN2at4cuda17kernelHistogram1DIdllLi1ELi2ELin1ELNS0_23CUDAHistogramMemoryTypeE0EZNS0_21CUDA_tensor_histogramIdlLb1EEEbNS_6TensorES4_S4_lNS_14AccumulateTypeIT0_Lb1EE4typeES8_NS0_13TensorArgTypeES9_S9_EUllE_EEvNS0_6detail10TensorInfoIT_T1_EESF_NSC_IKS6_SE_EElS8_S8_SE_T6_:
        /* <DEDUP_REMOVED lines=13> */
.L_x_1639:
[----:B------:R-:W-:Y:S02]  /*00d0*/  LEA R2, R5, R0, 0x3 ;  /* 0x0000000005027211 */ /* 0x000fe400078e18ff */
[----:B-1----:R-:W-:-:S03]  /*00e0*/  IADD3 R5, P0, R4, R5, RZ ;  /* 0x0000000504057210 */ /* 0x002fc60007f1e0ff */
[----:B------:R0:W-:Y:S02]  /*00f0*/  STS.64 [R2], RZ ;  /* 0x000000ff02007388 */ /* 0x0001e40000000a00 */
[----:B------:R-:W-:Y:S01]  /*0100*/  IMAD.X R3, RZ, RZ, R3, P0 ;  /* 0x000000ffff037224 */ /* 0x000fe200000e0603 */
[----:B------:R-:W-:-:S04]  /*0110*/  ISETP.GE.U32.AND P0, PT, R5, UR4, PT ;  /* 0x0000000405007c0c */ /* 0x000fc8000bf06070 */
[----:B------:R-:W-:-:S13]  /*0120*/  ISETP.GE.AND.EX P0, PT, R3, UR5, PT, P0 ;  /* 0x0000000503007c0c */ /* 0x000fda000bf06300 */
[----:B0-----:R-:W-:Y:S05]  /*0130*/  @!P0 BRA `(.L_x_1639) ;  /* 0xfffffffc00e48947 */ /* 0x001fea000383ffff */
.L_x_1638:
[----:B------:R-:W-:Y:S05]  /*0140*/  BSYNC B0 ;  /* 0x0000000000007941 */ /* 0x000fea0003800000 */
.L_x_1637:
        /* <DEDUP_REMOVED lines=22> */
.L_x_1648:
[----:B------:R-:W-:Y:S05]  /*02b0*/  YIELD ;  /* 0x0000000000007946 */ /* 0x000fea0003800000 */
        /* <DEDUP_REMOVED lines=32> */
[----:B------:R-:W-:Y:S05]  /*04c0*/  CALL.REL.NOINC `($__internal_43_$__cuda_sm20_div_s64) ;  /* 0x00000020008c7944 */ /* 0x000fea0003c00000 */
[----:B------:R-:W-:Y:S05]  /*04d0*/  BRA `(.L_x_1646) ;  /* 0x0000000000487947 */ /* 0x000fea0003800000 */
.L_x_1645:
        /* <DEDUP_REMOVED lines=18> */
.L_x_1646:
[----:B------:R-:W-:Y:S05]  /*0600*/  BSYNC B1 ;  /* 0x0000000000017941 */ /* 0x000fea0003800000 */
.L_x_1644:
        /* <DEDUP_REMOVED lines=16> */
.L_x_1647:
[----:B------:R-:W0:Y:S02]  /*0710*/  LDS.64 R8, [R21] ;  /* 0x0000000015087984 */ /* 0x000e240000000a00 */
[----:B0----5:R-:W-:-:S10]  /*0720*/  DADD R10, R14, R8 ;  /* 0x000000000e0a7229 */ /* 0x021fd40000000008 */
[----:B------:R-:W0:Y:S02]  /*0730*/  ATOMS.CAST.SPIN.64 R10, [R21], R8, R10 ;  /* 0x00000008150a738d */ /* 0x000e24000180040a */
[----:B0-----:R-:W-:-:S04]  /*0740*/  ISETP.EQ.U32.AND P0, PT, R10, 0x1, PT ;  /* 0x000000010a00780c */ /* 0x001fc80003f02070 */
[----:B------:R-:W-:-:S13]  /*0750*/  ISETP.EQ.U32.AND.EX P0, PT, R11, RZ, PT, P0 ;  /* 0x000000ff0b00720c */ /* 0x000fda0003f02100 */
[----:B------:R-:W-:Y:S05]  /*0760*/  @!P0 BRA `(.L_x_1647) ;  /* 0xfffffffc00e88947 */ /* 0x000fea000383ffff */
.L_x_1643:
[----:B------:R-:W-:Y:S05]  /*0770*/  BSYNC B0 ;  /* 0x0000000000007941 */ /* 0x000fea0003800000 */
.L_x_1642:
[----:B------:R-:W-:Y:S01]  /*0780*/  IADD3 R3, P0, R4, R3, RZ ;  /* 0x0000000304037210 */ /* 0x000fe20007f1e0ff */
[----:B------:R-:W-:-:S04]  /*0790*/  ULDC.64 UR4, c[0x0][0x708] ;  /* 0x0001c20000047ab9 */ /* 0x000fc80000000a00 */
[----:B------:R-:W-:Y:S01]  /*07a0*/  IMAD.X R2, RZ, RZ, R2, P0 ;  /* 0x000000ffff027224 */ /* 0x000fe200000e0602 */
[----:B------:R-:W-:-:S04]  /*07b0*/  ISETP.GE.U32.AND P0, PT, R3, UR4, PT ;  /* 0x0000000403007c0c */ /* 0x000fc8000bf06070 */
[----:B------:R-:W-:-:S13]  /*07c0*/  ISETP.GE.AND.EX P0, PT, R2, UR5, PT, P0 ;  /* 0x0000000502007c0c */ /* 0x000fda000bf06300 */
[----:B------:R-:W-:Y:S05]  /*07d0*/  @!P0 BRA `(.L_x_1648) ;  /* 0xfffffff800b48947 */ /* 0x000fea000383ffff */
[----:B------:R-:W-:Y:S05]  /*07e0*/  BRA `(.L_x_1640) ;  /* 0x0000001c00587947 */ /* 0x000fea0003800000 */
.L_x_1641:
        /* <DEDUP_REMOVED lines=9> */
.L_x_1679:
        /* <DEDUP_REMOVED lines=9> */
.L_x_1662:
        /* <DEDUP_REMOVED lines=14> */
[----:B------:R-:W-:Y:S05]  /*09f0*/  CALL.REL.NOINC `($__internal_43_$__cuda_sm20_div_s64) ;  /* 0x0000001c00407944 */ /* 0x000fea0003c00000 */
        /* <DEDUP_REMOVED lines=10> */
.L_x_1651:
        /* <DEDUP_REMOVED lines=22> */
.L_x_1652:
[----:B------:R-:W-:Y:S05]  /*0c00*/  BSYNC B0 ;  /* 0x0000000000007941 */ /* 0x000fea0003800000 */
.L_x_1650:
        /* <DEDUP_REMOVED lines=15> */
[----:B------:R-:W-:Y:S05]  /*0d00*/  CALL.REL.NOINC `($__internal_43_$__cuda_sm20_div_s64) ;  /* 0x00000018007c7944 */ /* 0x000fea0003c00000 */
        /* <DEDUP_REMOVED lines=11> */
.L_x_1654:
        /* <DEDUP_REMOVED lines=22> */
.L_x_1655:
[----:B------:R-:W-:Y:S05]  /*0f20*/  BSYNC B0 ;  /* 0x0000000000007941 */ /* 0x000fea0003800000 */
.L_x_1653:
        /* <DEDUP_REMOVED lines=29> */
.L_x_1657:
        /* <DEDUP_REMOVED lines=22> */
.L_x_1658:
[----:B------:R-:W-:Y:S05]  /*1260*/  BSYNC B0 ;  /* 0x0000000000007941 */ /* 0x000fea0003800000 */
.L_x_1656:
        /* <DEDUP_REMOVED lines=28> */
.L_x_1660:
        /* <DEDUP_REMOVED lines=23> */
.L_x_1661:
[----:B------:R-:W-:Y:S05]  /*15a0*/  BSYNC B0 ;  /* 0x0000000000007941 */ /* 0x000fea0003800000 */
.L_x_1659:
        /* <DEDUP_REMOVED lines=8> */
.L_x_1649:
        /* <DEDUP_REMOVED lines=14> */
[----:B------:R-:W-:Y:S05]  /*1710*/  CALL.REL.NOINC `($__internal_43_$__cuda_sm20_div_s64) ;  /* 0x0000000c00f87944 */ /* 0x000fea0003c00000 */
        /* <DEDUP_REMOVED lines=9> */
.L_x_1665:
        /* <DEDUP_REMOVED lines=23> */
.L_x_1666:
[----:B------:R-:W-:Y:S05]  /*1920*/  BSYNC B0 ;  /* 0x0000000000007941 */ /* 0x000fea0003800000 */
.L_x_1664:
        /* <DEDUP_REMOVED lines=27> */
.L_x_1668:
        /* <DEDUP_REMOVED lines=23> */
.L_x_1669:
[----:B------:R-:W-:Y:S05]  /*1c50*/  BSYNC B0 ;  /* 0x0000000000007941 */ /* 0x000fea0003800000 */
.L_x_1667:
        /* <DEDUP_REMOVED lines=27> */
.L_x_1671:
        /* <DEDUP_REMOVED lines=23> */
.L_x_1672:
[----:B------:R-:W-:Y:S05]  /*1f80*/  BSYNC B0 ;  /* 0x0000000000007941 */ /* 0x000fea0003800000 */
.L_x_1670:
[----:B------:R-:W0:Y:S02]  /*1f90*/  LDC.64 R10, c[0x0][R10+0x2c8] ;  /* 0x0000b2000a0a7b82 */ /* 0x000e240000000a00 */
[-C--:B0-----:R-:W-:Y:S02]  /*1fa0*/  IMAD R8, R11, R22.reuse, RZ ;  /* 0x000000160b087224 */ /* 0x081fe400078e02ff */
[----:B------:R-:W-:-:S04]  /*1fb0*/  IMAD.WIDE.U32 R18, R10, R22, R18 ;  /* 0x000000160a127225 */ /* 0x000fc800078e0012 */
[----:B------:R-:W-:-:S04]  /*1fc0*/  IMAD R9, R10, R9, R8 ;  /* 0x000000090a097224 */ /* 0x000fc800078e0208 */
[----:B------:R-:W-:-:S07]  /*1fd0*/  IMAD.IADD R19, R19, 0x1, R9 ;  /* 0x0000000113137824 */ /* 0x000fce00078e0209 */
.L_x_1663:
        /* <DEDUP_REMOVED lines=32> */
[----:B------:R-:W-:Y:S05]  /*21e0*/  CALL.REL.NOINC `($__internal_43_$__cuda_sm20_div_s64) ;  /* 0x0000000400447944 */ /* 0x000fea0003c00000 */
[----:B------:R-:W-:Y:S05]  /*21f0*/  BRA `(.L_x_1677) ;  /* 0x0000000000487947 */ /* 0x000fea0003800000 */
.L_x_1676:
        /* <DEDUP_REMOVED lines=18> */
.L_x_1677:
[----:B------:R-:W-:Y:S05]  /*2320*/  BSYNC B1 ;  /* 0x0000000000017941 */ /* 0x000fea0003800000 */
.L_x_1675:
        /* <DEDUP_REMOVED lines=19> */
.L_x_1678:
[----:B------:R-:W0:Y:S02]  /*2460*/  LDS.64 R8, [R21] ;  /* 0x0000000015087984 */ /* 0x000e240000000a00 */
[----:B0----5:R-:W-:-:S10]  /*2470*/  DADD R10, R14, R8 ;  /* 0x000000000e0a7229 */ /* 0x021fd40000000008 */
[----:B------:R-:W0:Y:S02]  /*2480*/  ATOMS.CAST.SPIN.64 R10, [R21], R8, R10 ;  /* 0x00000008150a738d */ /* 0x000e24000180040a */
[----:B0-----:R-:W-:-:S04]  /*2490*/  ISETP.EQ.U32.AND P0, PT, R10, 0x1, PT ;  /* 0x000000010a00780c */ /* 0x001fc80003f02070 */
[----:B------:R-:W-:-:S13]  /*24a0*/  ISETP.EQ.U32.AND.EX P0, PT, R11, RZ, PT, P0 ;  /* 0x000000ff0b00720c */ /* 0x000fda0003f02100 */
[----:B------:R-:W-:Y:S05]  /*24b0*/  @!P0 BRA `(.L_x_1678) ;  /* 0xfffffffc00e88947 */ /* 0x000fea000383ffff */
.L_x_1674:
[----:B------:R-:W-:Y:S05]  /*24c0*/  BSYNC B0 ;  /* 0x0000000000007941 */ /* 0x000fea0003800000 */
.L_x_1673:
        /* <DEDUP_REMOVED lines=8> */
.L_x_1640:
        /* <DEDUP_REMOVED lines=12> */
.L_x_1680:
        /* <DEDUP_REMOVED lines=15> */
        .weak           $__internal_43_$__cuda_sm20_div_s64
        .type           $__internal_43_$__cuda_sm20_div_s64,@function
        .size           $__internal_43_$__cuda_sm20_div_s64,(.L_x_3573 - $__internal_43_$__cuda_sm20_div_s64)
$__internal_43_$__cuda_sm20_div_s64:
        /* <DEDUP_REMOVED lines=83> */
[----:B------:R-:W-:Y:S06]  /*2c30*/  RET.REL.NODEC R24 `(_ZN2at4cuda17kernelHistogram1DIdllLi1ELi2ELin1ELNS0_23CUDAHistogramMemoryTypeE0EZNS0_21CUDA_tensor_histogramIdlLb1EEEbNS_6TensorES4_S4_lNS_14AccumulateTypeIT0_Lb1EE4typeES8_NS0_13TensorArgTypeES9_S9_EUllE_EEvNS0_6detail10TensorInfoIT_T1_EESF_NSC_IKS6_SE_EElS8_S8_SE_T6_) ;  /* 0xffffffd018f07950 */ /* 0x000fec0003c3ffff */
.L_x_1681:
        /* <DEDUP_REMOVED lines=12> */
.L_x_3573:


//--------------------- .text._ZN2at4cuda17kernelHistogram1DIlllLi1ELi2ELin1ELNS0_23CUDAHistogramMemoryTypeE1EZNS0_21CUDA_tensor_histogramIllLb0EEEbNS_6TensorES4_S4_lNS_14AccumulateTypeIT0_Lb1EE4typeES8_NS0_13TensorArgTypeES9_S9_EUllE0_EEvNS0_6detail10TensorInfoIT_T1_EESF_NSC_IKS6_SE_EElS8_S8_SE_T6_ --------------------------
	.section	.text._ZN2at4cuda17kernelHistogram1DIlllLi1ELi2ELin1ELNS0_23CUDAHistogramMemoryTypeE1EZNS0_21CUDA_tensor_histogramIllLb0EEEbNS_6TensorES4_S4_lNS_14AccumulateTypeIT0_Lb1EE4typeES8_NS0_13TensorArgTypeES9_S9_EUllE0_EEvNS0_6detail10TensorInfoIT_T1_EESF_NSC_IKS6_SE_EElS8_S8_SE_T6_,"ax",@progbits
	.align	128
        .global         _ZN2at4cuda17kernelHistogram1DIlllLi1ELi2ELin1ELNS0_23CUDAHistogramMemoryTypeE1EZNS0_21CUDA_tensor_histogramIllLb0EEEbNS_6TensorES4_S4_lNS_14AccumulateTypeIT0_Lb1EE4typeES8_NS0_13TensorArgTypeES9_S9_EUllE0_EEvNS0_6detail10TensorInfoIT_T1_EESF_NSC_IKS6_SE_EElS8_S8_SE_T6_
        .type           _ZN2at4cuda17kernelHistogram1DIlllLi1ELi2ELin1ELNS0_23CUDAHistogramMemoryTypeE1EZNS0_21CUDA_tensor_histogramIllLb0EEEbNS_6TensorES4_S4_lNS_14AccumulateTypeIT0_Lb1EE4typeES8_NS0_13TensorArgTypeES9_S9_EUllE0_EEvNS0_6detail10TensorInfoIT_T1_EESF_NSC_IKS6_SE_EElS8_S8_SE_T6_,@function
        .size           _ZN2at4cuda17kernelHistogram1DIlllLi1ELi2ELin1ELNS0_23CUDAHistogramMemoryTypeE1EZNS0_21CUDA_tensor_histogramIllLb0EEEbNS_6TensorES4_S4_lNS_14AccumulateTypeIT0_Lb1EE4typeES8_NS0_13TensorArgTypeES9_S9_EUllE0_EEvNS0_6detail10TensorInfoIT_T1_EESF_NSC_IKS6_SE_EElS8_S8_SE_T6_,(.L_x_3574 - _ZN2at4cuda17kernelHistogram1DIlllLi1ELi2ELin1ELNS0_23CUDAHistogramMemoryTypeE1EZNS0_21CUDA_tensor_histogramIllLb0EEEbNS_6TensorES4_S4_lNS_14AccumulateTypeIT0_Lb1EE4typeES8_NS0_13TensorArgTypeES9_S9_EUllE0_EEvNS0_6detail10TensorInfoIT_T1_EESF_NSC_IKS6_SE_EElS8_S8_SE_T6_)
        .other          _ZN2at4cuda17kernelHistogram1DIlllLi1ELi2ELin1ELNS0_23CUDAHistogramMemoryTypeE1EZNS0_21CUDA_tensor_histogramIllLb0EEEbNS_6TensorES4_S4_lNS_14AccumulateTypeIT0_Lb1EE4typeES8_NS0_13TensorArgTypeES9_S9_EUllE0_EEvNS0_6detail10TensorInfoIT_T1_EESF_NSC_IKS6_SE_EElS8_S8_SE_T6_,@"STO_CUDA_ENTRY STV_DEFAULT"
_ZN2at4cuda17kernelHistogram1DIlllLi1ELi2ELin1ELNS0_23CUDAHistogramMemoryTypeE1EZNS0_21CUDA_tensor_histogramIllLb0EEEbNS_6TensorES4_S4_lNS_14AccumulateTypeIT0_Lb1EE4typeES8_NS0_13TensorArgTypeES9_S9_EUllE0_EEvNS0_6detail10TensorInfoIT_T1_EESF_NSC_IKS6_SE_EElS8_S8_SE_T6_:
.text._ZN2at4cuda17kernelHistogram1DIlllLi1ELi2ELin1ELNS0_23CUDAHistogramMemoryTypeE1EZNS0_21CUDA_tensor_histogramIllLb0EEEbNS_6TensorES4_S4_lNS_14AccumulateTypeIT0_Lb1EE4typeES8_NS0_13TensorArgTypeES9_S9_EUllE0_EEvNS0_6detail10TensorInfoIT_T1_EESF_NSC_IKS6_SE_EElS8_S8_SE_T6_:
        /* <DEDUP_REMOVED lines=29> */
.L_x_1689:
        /* <DEDUP_REMOVED lines=31> */
[----:B------:R-:W-:Y:S05]  /*03c0*/  CALL.REL.NOINC `($__internal_44_$__cuda_sm20_div_s64) ;  /* 0x0000002000087944 */ /* 0x000fea0003c00000 */
[----:B------:R-:W-:Y:S05]  /*03d0*/  BRA `(.L_x_1688) ;  /* 0x0000000000487947 */ /* 0x000fea0003800000 */
.L_x_1687:
        /* <DEDUP_REMOVED lines=18> */
.L_x_1688:
[----:B------:R-:W-:Y:S05]  /*0500*/  BSYNC B2 ;  /* 0x0000000000027941 */ /* 0x000fea0003800000 */
.L_x_1686:
        /* <DEDUP_REMOVED lines=15> */
.L_x_1685:
[----:B------:R-:W-:Y:S05]  /*0600*/  BSYNC B1 ;  /* 0x0000000000017941 */ /* 0x000fea0003800000 */
.L_x_1684:
[----:B------:R-:W-:Y:S05]  /*0610*/  @!P0 BRA `(.L_x_1689) ;  /* 0xfffffff800ec8947 */ /* 0x000fea000383ffff */
[----:B------:R-:W-:Y:S05]  /*0620*/  BSYNC B0 ;  /* 0x0000000000007941 */ /* 0x000fea0003800000 */
.L_x_1683:
[----:B------:R-:W-:Y:S05]  /*0630*/  EXIT ;  /* 0x000000000000794d */ /* 0x000fea0003800000 */
.L_x_1682:
[----:B------:R-:W-:-:S04]  /*0640*/  LOP3.LUT R3, RZ, R4, RZ, 0x33, !PT ;  /* 0x00000004ff037212 */ /* 0x000fc800078e33ff */
[----:B------:R-:W-:-:S05]  /*0650*/  VIMNMX R3, R3, -0x3, !PT ;  /* 0xfffffffd03037848 */ /* 0x000fca0007fe0100 */
[----:B------:R-:W-:-:S04]  /*0660*/  IMAD.IADD R4, R3, 0x1, R4 ;  /* 0x0000000103047824 */ /* 0x000fc800078e0204 */
[C---:B------:R-:W-:Y:S01]  /*0670*/  VIADD R9, R4.reuse, 0x2 ;  /* 0x0000000204097836 */ /* 0x040fe20000000000 */
[----:B------:R-:W-:-:S04]  /*0680*/  IADD3 R10, R4, 0x1, RZ ;  /* 0x00000001040a7810 */ /* 0x000fc80007ffe0ff */
[----:B------:R-:W-:-:S05]  /*0690*/  LOP3.LUT R9, R9, 0x3, RZ, 0xc0, !PT ;  /* 0x0000000309097812 */ /* 0x000fca00078ec0ff */
[----:B------:R-:W-:-:S07]  /*06a0*/  IMAD.IADD R11, R4, 0x1, -R9 ;  /* 0x00000001040b7824 */ /* 0x000fce00078e0a09 */
.L_x_1719:
        /* <DEDUP_REMOVED lines=13> */
.L_x_1703:
        /* <DEDUP_REMOVED lines=9> */
[----:B------:R-:W-:Y:S05]  /*0810*/  CALL.REL.NOINC `($__internal_44_$__cuda_sm20_div_s64) ;  /* 0x0000001800f47944 */ /* 0x000fea0003c00000 */
        /* <DEDUP_REMOVED lines=11> */
.L_x_1692:
        /* <DEDUP_REMOVED lines=22> */
.L_x_1693:
[----:B------:R-:W-:Y:S05]  /*0a30*/  BSYNC B0 ;  /* 0x0000000000007941 */ /* 0x000fea0003800000 */
.L_x_1691:
        /* <DEDUP_REMOVED lines=16> */
[----:B------:R-:W-:Y:S05]  /*0b40*/  CALL.REL.NOINC `($__internal_44_$__cuda_sm20_div_s64) ;  /* 0x0000001800287944 */ /* 0x000fea0003c00000 */
        /* <DEDUP_REMOVED lines=12> */
.L_x_1695:
        /* <DEDUP_REMOVED lines=23> */
.L_x_1696:
[----:B------:R-:W-:Y:S05]  /*0d80*/  BSYNC B0 ;  /* 0x0000000000007941 */ /* 0x000fea0003800000 */
.L_x_1694:
        /* <DEDUP_REMOVED lines=16> */
[----:B------:R-:W-:Y:S05]  /*0e90*/  CALL.REL.NOINC `($__internal_44_$__cuda_sm20_div_s64) ;  /* 0x0000001400547944 */ /* 0x000fea0003c00000 */
        /* <DEDUP_REMOVED lines=11> */
.L_x_1698:
        /* <DEDUP_REMOVED lines=23> */
.L_x_1699:
[----:B------:R-:W-:Y:S05]  /*10c0*/  BSYNC B0 ;  /* 0x0000000000007941 */ /* 0x000fea0003800000 */
.L_x_1697:
        /* <DEDUP_REMOVED lines=30> */
.L_x_1701:
        /* <DEDUP_REMOVED lines=23> */
.L_x_1702:
[----:B------:R-:W-:Y:S05]  /*1420*/  BSYNC B0 ;  /* 0x0000000000007941 */ /* 0x000fea0003800000 */
.L_x_1700:
        /* <DEDUP_REMOVED lines=10> */
.L_x_1690:
        /* <DEDUP_REMOVED lines=25> */
.L_x_1706:
        /* <DEDUP_REMOVED lines=23> */
.L_x_1707:
[----:B------:R-:W-:Y:S05]  /*17d0*/  BSYNC B0 ;  /* 0x0000000000007941 */ /* 0x000fea0003800000 */
.L_x_1705:
        /* <DEDUP_REMOVED lines=29> */
.L_x_1709:
        /* <DEDUP_REMOVED lines=23> */
.L_x_1710:
[----:B------:R-:W-:Y:S05]  /*1b20*/  BSYNC B0 ;  /* 0x0000000000007941 */ /* 0x000fea0003800000 */
.L_x_1708:
        /* <DEDUP_REMOVED lines=29> */
.L_x_1712:
        /* <DEDUP_REMOVED lines=23> */
.L_x_1713:
[----:B------:R-:W-:Y:S05]  /*1e70*/  BSYNC B0 ;  /* 0x0000000000007941 */ /* 0x000fea0003800000 */
.L_x_1711:
[----:B------:R-:W0:Y:S01]  /*1e80*/  LDC.64 R18, c[0x0][R18+0x2c8] ;  /* 0x0000b20012127b82 */ /* 0x000e220000000a00 */
[----:B------:R-:W-:Y:S02]  /*1e90*/  IMAD.MOV.U32 R15, RZ, RZ, R13 ;  /* 0x000000ffff0f7224 */ /* 0x000fe400078e000d */
[-C--:B0-----:R-:W-:Y:S02]  /*1ea0*/  IMAD R4, R19, R16.reuse, RZ ;  /* 0x0000001013047224 */ /* 0x081fe400078e02ff */
[----:B------:R-:W-:-:S04]  /*1eb0*/  IMAD.WIDE.U32 R14, R18, R16, R14 ;  /* 0x00000010120e7225 */ /* 0x000fc800078e000e */
[----:B------:R-:W-:-:S05]  /*1ec0*/  IMAD R3, R18, R3, R4 ;  /* 0x0000000312037224 */ /* 0x000fca00078e0204 */
[----:B------:R-:W-:-:S07]  /*1ed0*/  IADD3 R13, R15, R3, RZ ;  /* 0x000000030f0d7210 */ /* 0x000fce0007ffe0ff */
.L_x_1704:
        /* <DEDUP_REMOVED lines=32> */
[----:B------:R-:W-:Y:S05]  /*20e0*/  CALL.REL.NOINC `($__internal_44_$__cuda_sm20_div_s64) ;  /* 0x0000000000c07944 */ /* 0x000fea0003c00000 */
[----:B------:R-:W-:Y:S05]  /*20f0*/  BRA `(.L_x_1718) ;  /* 0x0000000000487947 */ /* 0x000fea0003800000 */
.L_x_1717:
        /* <DEDUP_REMOVED lines=18> */
.L_x_1718:
[----:B------:R-:W-:Y:S05]  /*2220*/  BSYNC B1 ;  /* 0x0000000000017941 */ /* 0x000fea0003800000 */
.L_x_1716:
        /* <DEDUP_REMOVED lines=18> */
.L_x_1715:
[----:B------:R-:W-:Y:S05]  /*2350*/  BSYNC B0 ;  /* 0x0000000000007941 */ /* 0x000fea0003800000 */
.L_x_1714:
        /* <DEDUP_REMOVED lines=9> */
        .weak           $__internal_44_$__cuda_sm20_div_s64
        .type           $__internal_44_$__cuda_sm20_div_s64,@function
        .size           $__internal_44_$__cuda_sm20_div_s64,(.L_x_3574 - $__internal_44_$__cuda_sm20_div_s64)
$__internal_44_$__cuda_sm20_div_s64:
        /* <DEDUP_REMOVED lines=83> */
[----:B------:R-:W-:Y:S06]  /*2920*/  RET.REL.NODEC R16 `(_ZN2at4cuda17kernelHistogram1DIlllLi1ELi2ELin1ELNS0_23CUDAHistogramMemoryTypeE1EZNS0_21CUDA_tensor_histogramIllLb0EEEbNS_6TensorES4_S4_lNS_14AccumulateTypeIT0_Lb1EE4typeES8_NS0_13TensorArgTypeES9_S9_EUllE0_EEvNS0_6detail10TensorInfoIT_T1_EESF_NSC_IKS6_SE_EElS8_S8_SE_T6_) ;  /* 0xffffffd410b47950 */ /* 0x000fec0003c3ffff */
.L_x_1720:
        /* <DEDUP_REMOVED lines=13> */
.L_x_3574:


//--------------------- .text._ZN2at4cuda17kernelHistogram1DIlllLi1ELi2ELin1ELNS0_23CUDAHistogramMemoryTypeE0EZNS0_21CUDA_tensor_histogramIllLb0EEEbNS_6TensorES4_S4_lNS_14AccumulateTypeIT0_Lb1EE4typeES8_NS0_13TensorArgTypeES9_S9_EUllE0_EEvNS0_6detail10TensorInfoIT_T1_EESF_NSC_IKS6_SE_EElS8_S8_SE_T6_ --------------------------
	.section	.text._ZN2at4cuda17kernelHistogram1DIlllLi1ELi2ELin1ELNS0_23CUDAHistogramMemoryTypeE0EZNS0_21CUDA_tensor_histogramIllLb0EEEbNS_6TensorES4_S4_lNS_14AccumulateTypeIT0_Lb1EE4typeES8_NS0_13TensorArgTypeES9_S9_EUllE0_EEvNS0_6detail10TensorInfoIT_T1_EESF_NSC_IKS6_SE_EElS8_S8_SE_T6_,"ax",@progbits
	.align	128
        .global         _ZN2at4cuda17kernelHistogram1DIlllLi1ELi2ELin1ELNS0_23CUDAHistogramMemoryTypeE0EZNS0_21CUDA_tensor_histogramIllLb0EEEbNS_6TensorES4_S4_lNS_14AccumulateTypeIT0_Lb1EE4typeES8_NS0_13TensorArgTypeES9_S9_EUllE0_EEvNS0_6detail10TensorInfoIT_T1_EESF_NSC_IKS6_SE_EElS8_S8_SE_T6_
        .type           _ZN2at4cuda17kernelHistogram1DIlllLi1ELi2ELin1ELNS0_23CUDAHistogramMemoryTypeE0EZNS0_21CUDA_tensor_histogramIllLb0EEEbNS_6TensorES4_S4_lNS_14AccumulateTypeIT0_Lb1EE4typeES8_NS0_13TensorArgTypeES9_S9_EUllE0_EEvNS0_6detail10TensorInfoIT_T1_EESF_NSC_IKS6_SE_EElS8_S8_SE_T6_,@function
        .size           _ZN2at4cuda17kernelHistogram1DIlllLi1ELi2ELin1ELNS0_23CUDAHistogramMemoryTypeE0EZNS0_21CUDA_tensor_histogramIllLb0EEEbNS_6TensorES4_S4_lNS_14AccumulateTypeIT0_Lb1EE4typeES8_NS0_13TensorArgTypeES9_S9_EUllE0_EEvNS0_6detail10TensorInfoIT_T1_EESF_NSC_IKS6_SE_EElS8_S8_SE_T6_,(.L_x_3575 - _ZN2at4cuda17kernelHistogram1DIlllLi1ELi2ELin1ELNS0_23CUDAHistogramMemoryTypeE0EZNS0_21CUDA_tensor_histogramIllLb0EEEbNS_6TensorES4_S4_lNS_14AccumulateTypeIT0_Lb1EE4typeES8_NS0_13TensorArgTypeES9_S9_EUllE0_EEvNS0_6detail10TensorInfoIT_T1_EESF_NSC_IKS6_SE_EElS8_S8_SE_T6_)
        .other          _ZN2at4cuda17kernelHistogram1DIlllLi1ELi2ELin1ELNS0_23CUDAHistogramMemoryTypeE0EZNS0_21CUDA_tensor_histogramIllLb0EEEbNS_6TensorES4_S4_lNS_14AccumulateTypeIT0_Lb1EE4typeES8_NS0_13TensorArgTypeES9_S9_EUllE0_EEvNS0_6detail10TensorInfoIT_T1_EESF_NSC_IKS6_SE_EElS8_S8_SE_T6_,@"STO_CUDA_ENTRY STV_DEFAULT"
_ZN2at4cuda17kernelHistogram1DIlllLi1ELi2ELin1ELNS0_23CUDAHistogramMemoryTypeE0EZNS0_21CUDA_tensor_histogramIllLb0EEEbNS_6TensorES4_S4_lNS_14AccumulateTypeIT0_Lb1EE4typeES8_NS0_13TensorArgTypeES9_S9_EUllE0_EEvNS0_6detail10TensorInfoIT_T1_EESF_NSC_IKS6_SE_EElS8_S8_SE_T6_:
.text._ZN2at4cuda17kernelHistogram1DIlllLi1ELi2ELin1ELNS0_23CUDAHistogramMemoryTypeE0EZNS0_21CUDA_tensor_histogramIllLb0EEEbNS_6TensorES4_S4_lNS_14AccumulateTypeIT0_Lb1EE4typeES8_NS0_13TensorArgTypeES9_S9_EUllE0_EEvNS0_6detail10TensorInfoIT_T1_EESF_NSC_IKS6_SE_EElS8_S8_SE_T6_:
        /* <DEDUP_REMOVED lines=13> */
.L_x_1723:
[----:B------:R-:W-:Y:S02]  /*00d0*/  LEA R2, R5, R0, 0x3 ;  /* 0x0000000005027211 */ /* 0x000fe400078e18ff */
[----:B-1----:R-:W-:-:S03]  /*00e0*/  IADD3 R5, P0, R4, R5, RZ ;  /* 0x0000000504057210 */ /* 0x002fc60007f1e0ff */
[----:B------:R0:W-:Y:S02]  /*00f0*/  STS.64 [R2], RZ ;  /* 0x000000ff02007388 */ /* 0x0001e40000000a00 */
[----:B------:R-:W-:Y:S01]  /*0100*/  IMAD.X R3, RZ, RZ, R3, P0 ;  /* 0x000000ffff037224 */ /* 0x000fe200000e0603 */
[----:B------:R-:W-:-:S04]  /*0110*/  ISETP.GE.U32.AND P0, PT, R5, UR4, PT ;  /* 0x0000000405007c0c */ /* 0x000fc8000bf06070 */
[----:B------:R-:W-:-:S13]  /*0120*/  ISETP.GE.AND.EX P0, PT, R3, UR5, PT, P0 ;  /* 0x0000000503007c0c */ /* 0x000fda000bf06300 */
[----:B0-----:R-:W-:Y:S05]  /*0130*/  @!P0 BRA `(.L_x_1723) ;  /* 0xfffffffc00e48947 */ /* 0x001fea000383ffff */
.L_x_1722:
[----:B------:R-:W-:Y:S05]  /*0140*/  BSYNC B0 ;  /* 0x0000000000007941 */ /* 0x000fea0003800000 */
.L_x_1721:
        /* <DEDUP_REMOVED lines=22> */
.L_x_1732:
        /* <DEDUP_REMOVED lines=38> */
[----:B------:R-:W-:Y:S05]  /*0510*/  CALL.REL.NOINC `($__internal_45_$__cuda_sm20_div_s64) ;  /* 0x0000002000387944 */ /* 0x000fea0003c00000 */
[----:B------:R-:W-:Y:S05]  /*0520*/  BRA `(.L_x_1730) ;  /* 0x0000000000487947 */ /* 0x000fea0003800000 */
.L_x_1729:
        /* <DEDUP_REMOVED lines=18> */
.L_x_1730:
[----:B------:R-:W-:Y:S05]  /*0650*/  BSYNC B1 ;  /* 0x0000000000017941 */ /* 0x000fea0003800000 */
.L_x_1728:
[----:B------:R-:W-:Y:S01]  /*0660*/  ULDC.64 UR4, c[0x0][0x6f0] ;  /* 0x0001bc0000047ab9 */ /* 0x000fe20000000a00 */
[----:B------:R-:W-:Y:S02]  /*0670*/  SHF.R.S32.HI R5, RZ, 0x1f, R21 ;  /* 0x0000001fff057819 */ /* 0x000fe40000011415 */
[----:B------:R-:W-:-:S04]  /*0680*/  ISETP.NE.U32.AND P1, PT, R21, UR4, PT ;  /* 0x0000000415007c0c */ /* 0x000fc8000bf25070 */
[----:B------:R-:W-:-:S04]  /*0690*/  ISETP.NE.AND.EX P1, PT, R5, UR5, PT, P1 ;  /* 0x0000000505007c0c */ /* 0x000fc8000bf25310 */
[----:B------:R-:W-:-:S05]  /*06a0*/  SEL R8, RZ, 0xffffffff, P1 ;  /* 0xffffffffff087807 */ /* 0x000fca0000800000 */
[----:B------:R-:W-:-:S05]  /*06b0*/  IMAD.IADD R21, R21, 0x1, R8 ;  /* 0x0000000115157824 */ /* 0x000fca00078e0208 */
[----:B------:R-:W-:-:S07]  /*06c0*/  LEA R21, R21, R0, 0x3 ;  /* 0x0000000015157211 */ /* 0x000fce00078e18ff */
.L_x_1731:
[----:B------:R-:W0:Y:S02]  /*06d0*/  LDS.64 R8, [R21] ;  /* 0x0000000015087984 */ /* 0x000e240000000a00 */
[----:B0-----:R-:W-:-:S05]  /*06e0*/  IADD3 R10, P1, R8, 0x1, RZ ;  /* 0x00000001080a7810 */ /* 0x001fca0007f3e0ff */
[----:B------:R-:W-:-:S06]  /*06f0*/  IMAD.X R11, RZ, RZ, R9, P1 ;  /* 0x000000ffff0b7224 */ /* 0x000fcc00008e0609 */
[----:B------:R-:W0:Y:S02]  /*0700*/  ATOMS.CAST.SPIN.64 R10, [R21], R8, R10 ;  /* 0x00000008150a738d */ /* 0x000e24000180040a */
[----:B0-----:R-:W-:-:S04]  /*0710*/  ISETP.EQ.U32.AND P1, PT, R10, 0x1, PT ;  /* 0x000000010a00780c */ /* 0x001fc80003f22070 */
[----:B------:R-:W-:-:S13]  /*0720*/  ISETP.EQ.U32.AND.EX P1, PT, R11, RZ, PT, P1 ;  /* 0x000000ff0b00720c */ /* 0x000fda0003f22110 */
[----:B------:R-:W-:Y:S05]  /*0730*/  @!P1 BRA `(.L_x_1731) ;  /* 0xfffffffc00e49947 */ /* 0x000fea000383ffff */
.L_x_1727:
[----:B------:R-:W-:Y:S05]  /*0740*/  BSYNC B0 ;  /* 0x0000000000007941 */ /* 0x000fea0003800000 */
.L_x_1726:
[----:B------:R-:W-:Y:S05]  /*0750*/  @!P0 BRA `(.L_x_1732) ;  /* 0xfffffff800d48947 */ /* 0x000fea000383ffff */
[----:B------:R-:W-:Y:S05]  /*0760*/  BRA `(.L_x_1724) ;  /* 0x0000001c00387947 */ /* 0x000fea0003800000 */
.L_x_1725:
        /* <DEDUP_REMOVED lines=8> */
.L_x_1763:
        /* <DEDUP_REMOVED lines=12> */
.L_x_1746:
        /* <DEDUP_REMOVED lines=10> */
[----:B------:R-:W-:Y:S05]  /*0950*/  CALL.REL.NOINC `($__internal_45_$__cuda_sm20_div_s64) ;  /* 0x0000001c00287944 */ /* 0x000fea0003c00000 */
        /* <DEDUP_REMOVED lines=10> */
.L_x_1735:
        /* <DEDUP_REMOVED lines=22> */
.L_x_1736:
[----:B------:R-:W-:Y:S05]  /*0b60*/  BSYNC B0 ;  /* 0x0000000000007941 */ /* 0x000fea0003800000 */
.L_x_1734:
        /* <DEDUP_REMOVED lines=15> */
[----:B------:R-:W-:Y:S05]  /*0c60*/  CALL.REL.NOINC `($__internal_45_$__cuda_sm20_div_s64) ;  /* 0x0000001800647944 */ /* 0x000fea0003c00000 */
        /* <DEDUP_REMOVED lines=11> */
.L_x_1738:
        /* <DEDUP_REMOVED lines=22> */
.L_x_1739:
[----:B------:R-:W-:Y:S05]  /*0e80*/  BSYNC B0 ;  /* 0x0000000000007941 */ /* 0x000fea0003800000 */
.L_x_1737:
        /* <DEDUP_REMOVED lines=29> */
.L_x_1741:
        /* <DEDUP_REMOVED lines=22> */
.L_x_1742:
[----:B------:R-:W-:Y:S05]  /*11c0*/  BSYNC B0 ;  /* 0x0000000000007941 */ /* 0x000fea0003800000 */
.L_x_1740:
        /* <DEDUP_REMOVED lines=27> */
.L_x_1744:
        /* <DEDUP_REMOVED lines=23> */
.L_x_1745:
[----:B------:R-:W-:Y:S05]  /*14f0*/  BSYNC B0 ;  /* 0x0000000000007941 */ /* 0x000fea0003800000 */
.L_x_1743:
        /* <DEDUP_REMOVED lines=11> */
.L_x_1733:
        /* <DEDUP_REMOVED lines=24> */
.L_x_1749:
        /* <DEDUP_REMOVED lines=23> */
.L_x_1750:
[----:B------:R-:W-:Y:S05]  /*18a0*/  BSYNC B0 ;  /* 0x0000000000007941 */ /* 0x000fea0003800000 */
.L_x_1748:
        /* <DEDUP_REMOVED lines=27> */
.L_x_1752:
        /* <DEDUP_REMOVED lines=23> */
.L_x_1753:
[----:B------:R-:W-:Y:S05]  /*1bd0*/  BSYNC B0 ;  /* 0x0000000000007941 */ /* 0x000fea0003800000 */
.L_x_1751:
        /* <DEDUP_REMOVED lines=27> */
.L_x_1755:
        /* <DEDUP_REMOVED lines=23> */
.L_x_1756:
[----:B------:R-:W-:Y:S05]  /*1f00*/  BSYNC B0 ;  /* 0x0000000000007941 */ /* 0x000fea0003800000 */
.L_x_1754:
[----:B------:R-:W0:Y:S02]  /*1f10*/  LDC.64 R10, c[0x0][R10+0x2c8] ;  /* 0x0000b2000a0a7b82 */ /* 0x000e240000000a00 */
[-C--:B0-----:R-:W-:Y:S02]  /*1f20*/  IMAD R8, R11, R22.reuse, RZ ;  /* 0x000000160b087224 */ /* 0x081fe400078e02ff */
[----:B------:R-:W-:-:S04]  /*1f30*/  IMAD.WIDE.U32 R18, R10, R22, R18 ;  /* 0x000000160a127225 */ /* 0x000fc800078e0012 */
[----:B------:R-:W-:-:S04]  /*1f40*/  IMAD R9, R10, R9, R8 ;  /* 0x000000090a097224 */ /* 0x000fc800078e0208 */
[----:B------:R-:W-:-:S07]  /*1f50*/  IMAD.IADD R19, R19, 0x1, R9 ;  /* 0x0000000113137824 */ /* 0x000fce00078e0209 */
.L_x_1747:
        /* <DEDUP_REMOVED lines=34> */
.L_x_1760:
        /* <DEDUP_REMOVED lines=18> */
.L_x_1761:
[----:B------:R-:W-:Y:S05]  /*22a0*/  BSYNC B1 ;  /* 0x0000000000017941 */ /* 0x000fea0003800000 */
.L_x_1759:
        /* <DEDUP_REMOVED lines=10> */
.L_x_1762:
[----:B------:R-:W0:Y:S02]  /*2350*/  LDS.64 R8, [R21] ;  /* 0x0000000015087984 */ /* 0x000e240000000a00 */
[----:B0-----:R-:W-:-:S04]  /*2360*/  IADD3 R10, P0, R8, 0x1, RZ ;  /* 0x00000001080a7810 */ /* 0x001fc80007f1e0ff */
[----:B------:R-:W-:-:S06]  /*2370*/  IADD3.X R11, RZ, R9, RZ, P0, !PT ;  /* 0x00000009ff0b7210 */ /* 0x000fcc00007fe4ff */
[----:B------:R-:W0:Y:S02]  /*2380*/  ATOMS.CAST.SPIN.64 R10, [R21], R8, R10 ;  /* 0x00000008150a738d */ /* 0x000e24000180040a */
[----:B0-----:R-:W-:-:S04]  /*2390*/  ISETP.EQ.U32.AND P0, PT, R10, 0x1, PT ;  /* 0x000000010a00780c */ /* 0x001fc80003f02070 */
[----:B------:R-:W-:-:S13]  /*23a0*/  ISETP.EQ.U32.AND.EX P0, PT, R11, RZ, PT, P0 ;  /* 0x000000ff0b00720c */ /* 0x000fda0003f02100 */
[----:B------:R-:W-:Y:S05]  /*23b0*/  @!P0 BRA `(.L_x_1762) ;  /* 0xfffffffc00e48947 */ /* 0x000fea000383ffff */
.L_x_1758:
[----:B------:R-:W-:Y:S05]  /*23c0*/  BSYNC B0 ;  /* 0x0000000000007941 */ /* 0x000fea0003800000 */
.L_x_1757:
        /* <DEDUP_REMOVED lines=8> */
.L_x_1724:
        /* <DEDUP_REMOVED lines=12> */
.L_x_1764:
        /* <DEDUP_REMOVED lines=15> */
        .weak           $__internal_45_$__cuda_sm20_div_s64
        .type           $__internal_45_$__cuda_sm20_div_s64,@function
        .size           $__internal_45_$__cuda_sm20_div_s64,(.L_x_3575 - $__internal_45_$__cuda_sm20_div_s64)
$__internal_45_$__cuda_sm20_div_s64:
        /* <DEDUP_REMOVED lines=83> */
[----:B------:R-:W-:Y:S06]  /*2b30*/  RET.REL.NODEC R24 `(_ZN2at4cuda17kernelHistogram1DIlllLi1ELi2ELin1ELNS0_23CUDAHistogramMemoryTypeE0EZNS0_21CUDA_tensor_histogramIllLb0EEEbNS_6TensorES4_S4_lNS_14AccumulateTypeIT0_Lb1EE4typeES8_NS0_13TensorArgTypeES9_S9_EUllE0_EEvNS0_6detail10TensorInfoIT_T1_EESF_NSC_IKS6_SE_EElS8_S8_SE_T6_) ;  /* 0xffffffd418307950 */ /* 0x000fec0003c3ffff */
.L_x_1765:
        /* <DEDUP_REMOVED lines=12> */
.L_x_3575:


//--------------------- .text._ZN2at4cuda17kernelHistogram1DIlllLi1ELi2ELin1ELNS0_23CUDAHistogramMemoryTypeE1EZNS0_21CUDA_tensor_histogramIllLb0EEEbNS_6TensorES4_S4_lNS_14AccumulateTypeIT0_Lb1EE4typeES8_NS0_13TensorArgTypeES9_S9_EUllE_EEvNS0_6detail10TensorInfoIT_T1_EESF_NSC_IKS6_SE_EElS8_S8_SE_T6_ --------------------------
	.section	.text._ZN2at4cuda17kernelHistogram1DIlllLi1ELi2ELin1ELNS0_23CUDAHistogramMemoryTypeE1EZNS0_21CUDA_tensor_histogramIllLb0EEEbNS_6TensorES4_S4_lNS_14AccumulateTypeIT0_Lb1EE4typeES8_NS0_13TensorArgTypeES9_S9_EUllE_EEvNS0_6detail10TensorInfoIT_T1_EESF_NSC_IKS6_SE_EElS8_S8_SE_T6_,"ax",@progbits
	.align	128
        .global         _ZN2at4cuda17kernelHistogram1DIlllLi1ELi2ELin1ELNS0_23CUDAHistogramMemoryTypeE1EZNS0_21CUDA_tensor_histogramIllLb0EEEbNS_6TensorES4_S4_lNS_14AccumulateTypeIT0_Lb1EE4typeES8_NS0_13TensorArgTypeES9_S9_EUllE_EEvNS0_6detail10TensorInfoIT_T1_EESF_NSC_IKS6_SE_EElS8_S8_SE_T6_
        .type           _ZN2at4cuda17kernelHistogram1DIlllLi1ELi2ELin1ELNS0_23CUDAHistogramMemoryTypeE1EZNS0_21CUDA_tensor_histogramIllLb0EEEbNS_6TensorES4_S4_lNS_14AccumulateTypeIT0_Lb1EE4typeES8_NS0_13TensorArgTypeES9_S9_EUllE_EEvNS0_6detail10TensorInfoIT_T1_EESF_NSC_IKS6_SE_EElS8_S8_SE_T6_,@function
        .size           _ZN2at4cuda17kernelHistogram1DIlllLi1ELi2ELin1ELNS0_23CUDAHistogramMemoryTypeE1EZNS0_21CUDA_tensor_histogramIllLb0EEEbNS_6TensorES4_S4_lNS_14AccumulateTypeIT0_Lb1EE4typeES8_NS0_13TensorArgTypeES9_S9_EUllE_EEvNS0_6detail10TensorInfoIT_T1_EESF_NSC_IKS6_SE_EElS8_S8_SE_T6_,(.L_x_3576 - _ZN2at4cuda17kernelHistogram1DIlllLi1ELi2ELin1ELNS0_23CUDAHistogramMemoryTypeE1EZNS0_21CUDA_tensor_histogramIllLb0EEEbNS_6TensorES4_S4_lNS_14AccumulateTypeIT0_Lb1EE4typeES8_NS0_13TensorArgTypeES9_S9_EUllE_EEvNS0_6detail10TensorInfoIT_T1_EESF_NSC_IKS6_SE_EElS8_S8_SE_T6_)
        .other          _ZN2at4cuda17kernelHistogram1DIlllLi1ELi2ELin1ELNS0_23CUDAHistogramMemoryTypeE1EZNS0_21CUDA_tensor_histogramIllLb0EEEbNS_6TensorES4_S4_lNS_14AccumulateTypeIT0_Lb1EE4typeES8_NS0_13TensorArgTypeES9_S9_EUllE_EEvNS0_6detail10TensorInfoIT_T1_EESF_NSC_IKS6_SE_EElS8_S8_SE_T6_,@"STO_CUDA_ENTRY STV_DEFAULT"
_ZN2at4cuda17kernelHistogram1DIlllLi1ELi2ELin1ELNS0_23CUDAHistogramMemoryTypeE1EZNS0_21CUDA_tensor_histogramIllLb0EEEbNS_6TensorES4_S4_lNS_14AccumulateTypeIT0_Lb1EE4typeES8_NS0_13TensorArgTypeES9_S9_EUllE_EEvNS0_6detail10TensorInfoIT_T1_EESF_NSC_IKS6_SE_EElS8_S8_SE_T6_:
.text._ZN2at4cuda17kernelHistogram1DIlllLi1ELi2ELin1ELNS0_23CUDAHistogramMemoryTypeE1EZNS0_21CUDA_tensor_histogramIllLb0EEEbNS_6TensorES4_S4_lNS_14AccumulateTypeIT0_Lb1EE4typeES8_NS0_13TensorArgTypeES9_S9_EUllE_EEvNS0_6detail10TensorInfoIT_T1_EESF_NSC_IKS6_SE_EElS8_S8_SE_T6_:
        /* <DEDUP_REMOVED lines=31> */
.L_x_1773:
        /* <DEDUP_REMOVED lines=27> */
[----:B------:R-:W-:Y:S05]  /*03a0*/  CALL.REL.NOINC `($__internal_46_$__cuda_sm20_div_s64) ;  /* 0x0000002000487944 */ /* 0x000fea0003c00000 */
[----:B------:R-:W-:Y:S05]  /*03b0*/  BRA `(.L_x_1772) ;  /* 0x0000000000487947 */ /* 0x000fea0003800000 */
.L_x_1771:
        /* <DEDUP_REMOVED lines=18> */
.L_x_1772:
[----:B------:R-:W-:Y:S05]  /*04e0*/  BSYNC B2 ;  /* 0x0000000000027941 */ /* 0x000fea0003800000 */
.L_x_1770:
        /* <DEDUP_REMOVED lines=20> */
.L_x_1769:
[----:B------:R-:W-:Y:S05]  /*0630*/  BSYNC B1 ;  /* 0x0000000000017941 */ /* 0x000fea0003800000 */
.L_x_1768:
[----:B------:R-:W-:-:S05]  /*0640*/  IADD3 R0, P0, R0, UR4, RZ ;  /* 0x0000000400007c10 */ /* 0x000fca000ff1e0ff */
[----:B------:R-:W-:Y:S01]  /*0650*/  IMAD.X R2, RZ, RZ, R2, P0 ;  /* 0x000000ffff027224 */ /* 0x000fe200000e0602 */
[----:B------:R-:W-:-:S04]  /*0660*/  ISETP.GE.U32.AND P0, PT, R0, UR26, PT ;  /* 0x0000001a00007c0c */ /* 0x000fc8000bf06070 */
[----:B------:R-:W-:-:S13]  /*0670*/  ISETP.GE.AND.EX P0, PT, R2, UR27, PT, P0 ;  /* 0x0000001b02007c0c */ /* 0x000fda000bf06300 */
[----:B------:R-:W-:Y:S05]  /*0680*/  @!P0 BRA `(.L_x_1773) ;  /* 0xfffffff800d88947 */ /* 0x000fea000383ffff */
[----:B------:R-:W-:Y:S05]  /*0690*/  BSYNC B0 ;  /* 0x0000000000007941 */ /* 0x000fea0003800000 */
.L_x_1767:
[----:B------:R-:W-:Y:S05]  /*06a0*/  EXIT ;  /* 0x000000000000794d */ /* 0x000fea0003800000 */
.L_x_1766:
[----:B------:R-:W-:-:S04]  /*06b0*/  LOP3.LUT R3, RZ, R4, RZ, 0x33, !PT ;  /* 0x00000004ff037212 */ /* 0x000fc800078e33ff */
[----:B------:R-:W-:-:S04]  /*06c0*/  VIMNMX R3, R3, -0x3, !PT ;  /* 0xfffffffd03037848 */ /* 0x000fc80007fe0100 */
[----:B------:R-:W-:-:S05]  /*06d0*/  IADD3 R4, R3, R4, RZ ;  /* 0x0000000403047210 */ /* 0x000fca0007ffe0ff */
[C---:B------:R-:W-:Y:S02]  /*06e0*/  VIADD R9, R4.reuse, 0x2 ;  /* 0x0000000204097836 */ /* 0x040fe40000000000 */
[----:B------:R-:W-:-:S03]  /*06f0*/  VIADD R10, R4, 0x1 ;  /* 0x00000001040a7836 */ /* 0x000fc60000000000 */
[----:B------:R-:W-:-:S04]  /*0700*/  LOP3.LUT R9, R9, 0x3, RZ, 0xc0, !PT ;  /* 0x0000000309097812 */ /* 0x000fc800078ec0ff */
[----:B------:R-:W-:-:S07]  /*0710*/  IADD3 R11, R4, -R9, RZ ;  /* 0x80000009040b7210 */ /* 0x000fce0007ffe0ff */
.L_x_1803:
        /* <DEDUP_REMOVED lines=13> */
.L_x_1787:
        /* <DEDUP_REMOVED lines=9> */
[----:B------:R-:W-:Y:S05]  /*0880*/  CALL.REL.NOINC `($__internal_46_$__cuda_sm20_div_s64) ;  /* 0x0000001c00107944 */ /* 0x000fea0003c00000 */
        /* <DEDUP_REMOVED lines=11> */
.L_x_1776:
        /* <DEDUP_REMOVED lines=22> */
.L_x_1777:
[----:B------:R-:W-:Y:S05]  /*0aa0*/  BSYNC B0 ;  /* 0x0000000000007941 */ /* 0x000fea0003800000 */
.L_x_1775:
        /* <DEDUP_REMOVED lines=16> */
[----:B------:R-:W-:Y:S05]  /*0bb0*/  CALL.REL.NOINC `($__internal_46_$__cuda_sm20_div_s64) ;  /* 0x0000001800447944 */ /* 0x000fea0003c00000 */
        /* <DEDUP_REMOVED lines=12> */
.L_x_1779:
        /* <DEDUP_REMOVED lines=23> */
.L_x_1780:
[----:B------:R-:W-:Y:S05]  /*0df0*/  BSYNC B0 ;  /* 0x0000000000007941 */ /* 0x000fea0003800000 */
.L_x_1778:
        /* <DEDUP_REMOVED lines=16> */
[----:B------:R-:W-:Y:S05]  /*0f00*/  CALL.REL.NOINC `($__internal_46_$__cuda_sm20_div_s64) ;  /* 0x0000001400707944 */ /* 0x000fea0003c00000 */
        /* <DEDUP_REMOVED lines=11> */
.L_x_1782:
        /* <DEDUP_REMOVED lines=23> */
.L_x_1783:
[----:B------:R-:W-:Y:S05]  /*1130*/  BSYNC B0 ;  /* 0x0000000000007941 */ /* 0x000fea0003800000 */
.L_x_1781:
        /* <DEDUP_REMOVED lines=18> */
[----:B------:R-:W-:Y:S05]  /*1260*/  CALL.REL.NOINC `($__internal_46_$__cuda_sm20_div_s64) ;  /* 0x0000001000987944 */ /* 0x000fea0003c00000 */
        /* <DEDUP_REMOVED lines=11> */
.L_x_1785:
        /* <DEDUP_REMOVED lines=23> */
.L_x_1786:
[----:B------:R-:W-:Y:S05]  /*1490*/  BSYNC B0 ;  /* 0x0000000000007941 */ /* 0x000fea0003800000 */
.L_x_1784:
        /* <DEDUP_REMOVED lines=10> */
.L_x_1774:
        /* <DEDUP_REMOVED lines=25> */
.L_x_1790:
        /* <DEDUP_REMOVED lines=23> */
.L_x_1791:
[----:B------:R-:W-:Y:S05]  /*1840*/  BSYNC B0 ;  /* 0x0000000000007941 */ /* 0x000fea0003800000 */
.L_x_1789:
        /* <DEDUP_REMOVED lines=29> */
.L_x_1793:
        /* <DEDUP_REMOVED lines=23> */
.L_x_1794:
[----:B------:R-:W-:Y:S05]  /*1b90*/  BSYNC B0 ;  /* 0x0000000000007941 */ /* 0x000fea0003800000 */
.L_x_1792:
        /* <DEDUP_REMOVED lines=29> */
.L_x_1796:
        /* <DEDUP_REMOVED lines=23> */
.L_x_1797:
[----:B------:R-:W-:Y:S05]  /*1ee0*/  BSYNC B0 ;  /* 0x0000000000007941 */ /* 0x000fea0003800000 */
.L_x_1795:
[----:B------:R-:W0:Y:S01]  /*1ef0*/  LDC.64 R18, c[0x0][R18+0x2c8] ;  /* 0x0000b20012127b82 */ /* 0x000e220000000a00 */
[----:B------:R-:W-:Y:S01]  /*1f00*/  MOV R15, R13 ;  /* 0x0000000d000f7202 */ /* 0x000fe20000000f00 */
[-C--:B0-----:R-:W-:Y:S02]  /*1f10*/  IMAD R4, R19, R16.reuse, RZ ;  /* 0x0000001013047224 */ /* 0x081fe400078e02ff */
[----:B------:R-:W-:-:S04]  /*1f20*/  IMAD.WIDE.U32 R14, R18, R16, R14 ;  /* 0x00000010120e7225 */ /* 0x000fc800078e000e */
[----:B------:R-:W-:-:S04]  /*1f30*/  IMAD R3, R18, R3, R4 ;  /* 0x0000000312037224 */ /* 0x000fc800078e0204 */
[----:B------:R-:W-:-:S07]  /*1f40*/  IMAD.IADD R13, R15, 0x1, R3 ;  /* 0x000000010f0d7824 */ /* 0x000fce00078e0203 */
.L_x_1788:
        /* <DEDUP_REMOVED lines=32> */
[----:B------:R-:W-:Y:S05]  /*2150*/  CALL.REL.NOINC `($__internal_46_$__cuda_sm20_div_s64) ;  /* 0x0000000000dc7944 */ /* 0x000fea0003c00000 */
[----:B------:R-:W-:Y:S05]  /*2160*/  BRA `(.L_x_1802) ;  /* 0x0000000000487947 */ /* 0x000fea0003800000 */
.L_x_1801:
        /* <DEDUP_REMOVED lines=18> */
.L_x_1802:
[----:B------:R-:W-:Y:S05]  /*2290*/  BSYNC B1 ;  /* 0x0000000000017941 */ /* 0x000fea0003800000 */
.L_x_1800:
        /* <DEDUP_REMOVED lines=25> */
.L_x_1799:
[----:B------:R-:W-:Y:S05]  /*2430*/  BSYNC B0 ;  /* 0x0000000000007941 */ /* 0x000fea0003800000 */
.L_x_1798:
        /* <DEDUP_REMOVED lines=9> */
        .weak           $__internal_46_$__cuda_sm20_div_s64
        .type           $__internal_46_$__cuda_sm20_div_s64,@function
        .size           $__internal_46_$__cuda_sm20_div_s64,(.L_x_3576 - $__internal_46_$__cuda_sm20_div_s64)
$__internal_46_$__cuda_sm20_div_s64:
        /* <DEDUP_REMOVED lines=83> */
[----:B------:R-:W-:Y:S06]  /*2a00*/  RET.REL.NODEC R16 `(_ZN2at4cuda17kernelHistogram1DIlllLi1ELi2ELin1ELNS0_23CUDAHistogramMemoryTypeE1EZNS0_21CUDA_tensor_histogramIllLb0EEEbNS_6TensorES4_S4_lNS_14AccumulateTypeIT0_Lb1EE4typeES8_NS0_13TensorArgTypeES9_S9_EUllE_EEvNS0_6detail10TensorInfoIT_T1_EESF_NSC_IKS6_SE_EElS8_S8_SE_T6_) ;  /* 0xffffffd4107c7950 */ /* 0x000fec0003c3ffff */
.L_x_1804:
        /* <DEDUP_REMOVED lines=15> */
.L_x_3576:


//--------------------- .text._ZN2at4cuda17kernelHistogram1DIlllLi1ELi2ELin1ELNS0_23CUDAHistogramMemoryTypeE0EZNS0_21CUDA_tensor_histogramIllLb0EEEbNS_6TensorES4_S4_lNS_14AccumulateTypeIT0_Lb1EE4typeES8_NS0_13TensorArgTypeES9_S9_EUllE_EEvNS0_6detail10TensorInfoIT_T1_EESF_NSC_IKS6_SE_EElS8_S8_SE_T6_ --------------------------
	.section	.text._ZN2at4cuda17kernelHistogram1DIlllLi1ELi2ELin1ELNS0_23CUDAHistogramMemoryTypeE0EZNS0_21CUDA_tensor_histogramIllLb0EEEbNS_6TensorES4_S4_lNS_14AccumulateTypeIT0_Lb1EE4typeES8_NS0_13TensorArgTypeES9_S9_EUllE_EEvNS0_6detail10TensorInfoIT_T1_EESF_NSC_IKS6_SE_EElS8_S8_SE_T6_,"ax",@progbits
	.align	128
        .global         _ZN2at4cuda17kernelHistogram1DIlllLi1ELi2ELin1ELNS0_23CUDAHistogramMemoryTypeE0EZNS0_21CUDA_tensor_histogramIllLb0EEEbNS_6TensorES4_S4_lNS_14AccumulateTypeIT0_Lb1EE4typeES8_NS0_13TensorArgTypeES9_S9_EUllE_EEvNS0_6detail10TensorInfoIT_T1_EESF_NSC_IKS6_SE_EElS8_S8_SE_T6_
        .type           _ZN2at4cuda17kernelHistogram1DIlllLi1ELi2ELin1ELNS0_23CUDAHistogramMemoryTypeE0EZNS0_21CUDA_tensor_histogramIllLb0EEEbNS_6TensorES4_S4_lNS_14AccumulateTypeIT0_Lb1EE4typeES8_NS0_13TensorArgTypeES9_S9_EUllE_EEvNS0_6detail10TensorInfoIT_T1_EESF_NSC_IKS6_SE_EElS8_S8_SE_T6_,@function
        .size           _ZN2at4cuda17kernelHistogram1DIlllLi1ELi2ELin1ELNS0_23CUDAHistogramMemoryTypeE0EZNS0_21CUDA_tensor_histogramIllLb0EEEbNS_6TensorES4_S4_lNS_14AccumulateTypeIT0_Lb1EE4typeES8_NS0_13TensorArgTypeES9_S9_EUllE_EEvNS0_6detail10TensorInfoIT_T1_EESF_NSC_IKS6_SE_EElS8_S8_SE_T6_,(.L_x_3577 - _ZN2at4cuda17kernelHistogram1DIlllLi1ELi2ELin1ELNS0_23CUDAHistogramMemoryTypeE0EZNS0_21CUDA_tensor_histogramIllLb0EEEbNS_6TensorES4_S4_lNS_14AccumulateTypeIT0_Lb1EE4typeES8_NS0_13TensorArgTypeES9_S9_EUllE_EEvNS0_6detail10TensorInfoIT_T1_EESF_NSC_IKS6_SE_EElS8_S8_SE_T6_)
        .other          _ZN2at4cuda17kernelHistogram1DIlllLi1ELi2ELin1ELNS0_23CUDAHistogramMemoryTypeE0EZNS0_21CUDA_tensor_histogramIllLb0EEEbNS_6TensorES4_S4_lNS_14AccumulateTypeIT0_Lb1EE4typeES8_NS0_13TensorArgTypeES9_S9_EUllE_EEvNS0_6detail10TensorInfoIT_T1_EESF_NSC_IKS6_SE_EElS8_S8_SE_T6_,@"STO_CUDA_ENTRY STV_DEFAULT"
_ZN2at4cuda17kernelHistogram1DIlllLi1ELi2ELin1ELNS0_23CUDAHistogramMemoryTypeE0EZNS0_21CUDA_tensor_histogramIllLb0EEEbNS_6TensorES4_S4_lNS_14AccumulateTypeIT0_Lb1EE4typeES8_NS0_13TensorArgTypeES9_S9_EUllE_EEvNS0_6detail10TensorInfoIT_T1_EESF_NSC_IKS6_SE_EElS8_S8_SE_T6_:
.text._ZN2at4cuda17kernelHistogram1DIlllLi1ELi2ELin1ELNS0_23CUDAHistogramMemoryTypeE0EZNS0_21CUDA_tensor_histogramIllLb0EEEbNS_6TensorES4_S4_lNS_14AccumulateTypeIT0_Lb1EE4typeES8_NS0_13TensorArgTypeES9_S9_EUllE_EEvNS0_6detail10TensorInfoIT_T1_EESF_NSC_IKS6_SE_EElS8_S8_SE_T6_:
        /* <DEDUP_REMOVED lines=13> */
.L_x_1807:
[----:B------:R-:W-:Y:S02]  /*00d0*/  LEA R2, R5, R0, 0x3 ;  /* 0x0000000005027211 */ /* 0x000fe400078e18ff */
[----:B-1----:R-:W-:-:S03]  /*00e0*/  IADD3 R5, P0, R4, R5, RZ ;  /* 0x0000000504057210 */ /* 0x002fc60007f1e0ff */
[----:B------:R0:W-:Y:S02]  /*00f0*/  STS.64 [R2], RZ ;  /* 0x000000ff02007388 */ /* 0x0001e40000000a00 */
[----:B------:R-:W-:Y:S01]  /*0100*/  IMAD.X R3, RZ, RZ, R3, P0 ;  /* 0x000000ffff037224 */ /* 0x000fe200000e0603 */
[----:B------:R-:W-:-:S04]  /*0110*/  ISETP.GE.U32.AND P0, PT, R5, UR4, PT ;  /* 0x0000000405007c0c */ /* 0x000fc8000bf06070 */
[----:B------:R-:W-:-:S13]  /*0120*/  ISETP.GE.AND.EX P0, PT, R3, UR5, PT, P0 ;  /* 0x0000000503007c0c */ /* 0x000fda000bf06300 */
[----:B0-----:R-:W-:Y:S05]  /*0130*/  @!P0 BRA `(.L_x_1807) ;  /* 0xfffffffc00e48947 */ /* 0x001fea000383ffff */
.L_x_1806:
[----:B------:R-:W-:Y:S05]  /*0140*/  BSYNC B0 ;  /* 0x0000000000007941 */ /* 0x000fea0003800000 */
.L_x_1805:
        /* <DEDUP_REMOVED lines=22> */
.L_x_1816:
        /* <DEDUP_REMOVED lines=33> */
[----:B------:R-:W-:Y:S05]  /*04c0*/  CALL.REL.NOINC `($__internal_47_$__cuda_sm20_div_s64) ;  /* 0x0000002000947944 */ /* 0x000fea0003c00000 */
[----:B------:R-:W-:Y:S05]  /*04d0*/  BRA `(.L_x_1814) ;  /* 0x0000000000487947 */ /* 0x000fea0003800000 */
.L_x_1813:
        /* <DEDUP_REMOVED lines=18> */
.L_x_1814:
[----:B------:R-:W-:Y:S05]  /*0600*/  BSYNC B1 ;  /* 0x0000000000017941 */ /* 0x000fea0003800000 */
.L_x_1812:
        /* <DEDUP_REMOVED lines=16> */
.L_x_1815:
[----:B------:R-:W0:Y:S02]  /*0710*/  LDS.64 R8, [R21] ;  /* 0x0000000015087984 */ /* 0x000e240000000a00 */
[----:B0----5:R-:W-:-:S05]  /*0720*/  IADD3 R10, P0, R14, R8, RZ ;  /* 0x000000080e0a7210 */ /* 0x021fca0007f1e0ff */
[----:B------:R-:W-:-:S06]  /*0730*/  IMAD.X R11, R15, 0x1, R9, P0 ;  /* 0x000000010f0b7824 */ /* 0x000fcc00000e0609 */
[----:B------:R-:W0:Y:S02]  /*0740*/  ATOMS.CAST.SPIN.64 R10, [R21], R8, R10 ;  /* 0x00000008150a738d */ /* 0x000e24000180040a */
[----:B0-----:R-:W-:-:S04]  /*0750*/  ISETP.EQ.U32.AND P0, PT, R10, 0x1, PT ;  /* 0x000000010a00780c */ /* 0x001fc80003f02070 */
[----:B------:R-:W-:-:S13]  /*0760*/  ISETP.EQ.U32.AND.EX P0, PT, R11, RZ, PT, P0 ;  /* 0x000000ff0b00720c */ /* 0x000fda0003f02100 */
[----:B------:R-:W-:Y:S05]  /*0770*/  @!P0 BRA `(.L_x_1815) ;  /* 0xfffffffc00e48947 */ /* 0x000fea000383ffff */
.L_x_1811:
[----:B------:R-:W-:Y:S05]  /*0780*/  BSYNC B0 ;  /* 0x0000000000007941 */ /* 0x000fea0003800000 */
.L_x_1810:
[----:B------:R-:W-:Y:S01]  /*0790*/  IADD3 R3, P0, R4, R3, RZ ;  /* 0x0000000304037210 */ /* 0x000fe20007f1e0ff */
[----:B------:R-:W-:-:S04]  /*07a0*/  ULDC.64 UR4, c[0x0][0x708] ;  /* 0x0001c20000047ab9 */ /* 0x000fc80000000a00 */
[----:B------:R-:W-:Y:S01]  /*07b0*/  IMAD.X R2, RZ, RZ, R2, P0 ;  /* 0x000000ffff027224 */ /* 0x000fe200000e0602 */
[----:B------:R-:W-:-:S04]  /*07c0*/  ISETP.GE.U32.AND P0, PT, R3, UR4, PT ;  /* 0x0000000403007c0c */ /* 0x000fc8000bf06070 */
[----:B------:R-:W-:-:S13]  /*07d0*/  ISETP.GE.AND.EX P0, PT, R2, UR5, PT, P0 ;  /* 0x0000000502007c0c */ /* 0x000fda000bf06300 */
[----:B------:R-:W-:Y:S05]  /*07e0*/  @!P0 BRA `(.L_x_1816) ;  /* 0xfffffff800b08947 */ /* 0x000fea000383ffff */
[----:B------:R-:W-:Y:S05]  /*07f0*/  BRA `(.L_x_1808) ;  /* 0x0000001c005c7947 */ /* 0x000fea0003800000 */
.L_x_1809:
        /* <DEDUP_REMOVED lines=9> */
.L_x_1847:
        /* <DEDUP_REMOVED lines=9> */
.L_x_1830:
        /* <DEDUP_REMOVED lines=14> */
[----:B------:R-:W-:Y:S05]  /*0a00*/  CALL.REL.NOINC `($__internal_47_$__cuda_sm20_div_s64) ;  /* 0x0000001c00447944 */ /* 0x000fea0003c00000 */
        /* <DEDUP_REMOVED lines=10> */
.L_x_1819:
        /* <DEDUP_REMOVED lines=22> */
.L_x_1820:
[----:B------:R-:W-:Y:S05]  /*0c10*/  BSYNC B0 ;  /* 0x0000000000007941 */ /* 0x000fea0003800000 */
.L_x_1818:
        /* <DEDUP_REMOVED lines=27> */
.L_x_1822:
        /* <DEDUP_REMOVED lines=22> */
.L_x_1823:
[----:B------:R-:W-:Y:S05]  /*0f30*/  BSYNC B0 ;  /* 0x0000000000007941 */ /* 0x000fea0003800000 */
.L_x_1821:
        /* <DEDUP_REMOVED lines=16> */
[----:B------:R-:W-:Y:S05]  /*1040*/  CALL.REL.NOINC `($__internal_47_$__cuda_sm20_div_s64) ;  /* 0x0000001400b47944 */ /* 0x000fea0003c00000 */
        /* <DEDUP_REMOVED lines=12> */
.L_x_1825:
        /* <DEDUP_REMOVED lines=22> */
.L_x_1826:
[----:B------:R-:W-:Y:S05]  /*1270*/  BSYNC B0 ;  /* 0x0000000000007941 */ /* 0x000fea0003800000 */
.L_x_1824:
        /* <DEDUP_REMOVED lines=28> */
.L_x_1828:
        /* <DEDUP_REMOVED lines=23> */
.L_x_1829:
[----:B------:R-:W-:Y:S05]  /*15b0*/  BSYNC B0 ;  /* 0x0000000000007941 */ /* 0x000fea0003800000 */
.L_x_1827:
        /* <DEDUP_REMOVED lines=8> */
.L_x_1817:
        /* <DEDUP_REMOVED lines=24> */
.L_x_1833:
        /* <DEDUP_REMOVED lines=23> */
.L_x_1834:
[----:B------:R-:W-:Y:S05]  /*1930*/  BSYNC B0 ;  /* 0x0000000000007941 */ /* 0x000fea0003800000 */
.L_x_1832:
        /* <DEDUP_REMOVED lines=17> */
[----:B------:R-:W-:Y:S05]  /*1a50*/  CALL.REL.NOINC `($__internal_47_$__cuda_sm20_div_s64) ;  /* 0x0000000c00307944 */ /* 0x000fea0003c00000 */
        /* <DEDUP_REMOVED lines=9> */
.L_x_1836:
        /* <DEDUP_REMOVED lines=23> */
.L_x_1837:
[----:B------:R-:W-:Y:S05]  /*1c60*/  BSYNC B0 ;  /* 0x0000000000007941 */ /* 0x000fea0003800000 */
.L_x_1835:
        /* <DEDUP_REMOVED lines=27> */
.L_x_1839:
        /* <DEDUP_REMOVED lines=23> */
.L_x_1840:
[----:B------:R-:W-:Y:S05]  /*1f90*/  BSYNC B0 ;  /* 0x0000000000007941 */ /* 0x000fea0003800000 */
.L_x_1838:
[----:B------:R-:W0:Y:S02]  /*1fa0*/  LDC.64 R10, c[0x0][R10+0x2c8] ;  /* 0x0000b2000a0a7b82 */ /* 0x000e240000000a00 */
[-C--:B0-----:R-:W-:Y:S02]  /*1fb0*/  IMAD R8, R11, R22.reuse, RZ ;  /* 0x000000160b087224 */ /* 0x081fe400078e02ff */
[----:B------:R-:W-:-:S04]  /*1fc0*/  IMAD.WIDE.U32 R18, R10, R22, R18 ;  /* 0x000000160a127225 */ /* 0x000fc800078e0012 */
[----:B------:R-:W-:-:S05]  /*1fd0*/  IMAD R9, R10, R9, R8 ;  /* 0x000000090a097224 */ /* 0x000fca00078e0208 */
[----:B------:R-:W-:-:S07]  /*1fe0*/  IADD3 R19, R19, R9, RZ ;  /* 0x0000000913137210 */ /* 0x000fce0007ffe0ff */
.L_x_1831:
        /* <DEDUP_REMOVED lines=32> */
[----:B------:R-:W-:Y:S05]  /*21f0*/  CALL.REL.NOINC `($__internal_47_$__cuda_sm20_div_s64) ;  /* 0x0000000400487944 */ /* 0x000fea0003c00000 */
[----:B------:R-:W-:Y:S05]  /*2200*/  BRA `(.L_x_1845) ;  /* 0x0000000000487947 */ /* 0x000fea0003800000 */
.L_x_1844:
        /* <DEDUP_REMOVED lines=18> */
.L_x_1845:
[----:B------:R-:W-:Y:S05]  /*2330*/  BSYNC B1 ;  /* 0x0000000000017941 */ /* 0x000fea0003800000 */
.L_x_1843:
        /* <DEDUP_REMOVED lines=19> */
.L_x_1846:
[----:B------:R-:W0:Y:S02]  /*2470*/  LDS.64 R8, [R21] ;  /* 0x0000000015087984 */ /* 0x000e240000000a00 */
[----:B0----5:R-:W-:-:S04]  /*2480*/  IADD3 R10, P0, R14, R8, RZ ;  /* 0x000000080e0a7210 */ /* 0x021fc80007f1e0ff */
[----:B------:R-:W-:-:S06]  /*2490*/  IADD3.X R11, R15, R9, RZ, P0, !PT ;  /* 0x000000090f0b7210 */ /* 0x000fcc00007fe4ff */
[----:B------:R-:W0:Y:S02]  /*24a0*/  ATOMS.CAST.SPIN.64 R10, [R21], R8, R10 ;  /* 0x00000008150a738d */ /* 0x000e24000180040a */
[----:B0-----:R-:W-:-:S04]  /*24b0*/  ISETP.EQ.U32.AND P0, PT, R10, 0x1, PT ;  /* 0x000000010a00780c */ /* 0x001fc80003f02070 */
[----:B------:R-:W-:-:S13]  /*24c0*/  ISETP.EQ.U32.AND.EX P0, PT, R11, RZ, PT, P0 ;  /* 0x000000ff0b00720c */ /* 0x000fda0003f02100 */
[----:B------:R-:W-:Y:S05]  /*24d0*/  @!P0 BRA `(.L_x_1846) ;  /* 0xfffffffc00e48947 */ /* 0x000fea000383ffff */
.L_x_1842:
[----:B------:R-:W-:Y:S05]  /*24e0*/  BSYNC B0 ;  /* 0x0000000000007941 */ /* 0x000fea0003800000 */
.L_x_1841:
        /* <DEDUP_REMOVED lines=8> */
.L_x_1808:
        /* <DEDUP_REMOVED lines=12> */
.L_x_1848:
        /* <DEDUP_REMOVED lines=15> */
        .weak           $__internal_47_$__cuda_sm20_div_s64
        .type           $__internal_47_$__cuda_sm20_div_s64,@function
        .size           $__internal_47_$__cuda_sm20_div_s64,(.L_x_3577 - $__internal_47_$__cuda_sm20_div_s64)
$__internal_47_$__cuda_sm20_div_s64:
        /* <DEDUP_REMOVED lines=83> */
[----:B------:R-:W-:Y:S06]  /*2c50*/  RET.REL.NODEC R24 `(_ZN2at4cuda17kernelHistogram1DIlllLi1ELi2ELin1ELNS0_23CUDAHistogramMemoryTypeE0EZNS0_21CUDA_tensor_histogramIllLb0EEEbNS_6TensorES4_S4_lNS_14AccumulateTypeIT0_Lb1EE4typeES8_NS0_13TensorArgTypeES9_S9_EUllE_EEvNS0_6detail10TensorInfoIT_T1_EESF_NSC_IKS6_SE_EElS8_S8_SE_T6_) ;  /* 0xffffffd018e87950 */ /* 0x000fec0003c3ffff */
.L_x_1849:
        /* <DEDUP_REMOVED lines=10> */
.L_x_3577:


//--------------------- .text._ZN2at4cuda17kernelHistogram1DIfllLi1ELi2ELin1ELNS0_23CUDAHistogramMemoryTypeE1EZNS0_21CUDA_tensor_histogramIflLb1EEEbNS_6TensorES4_S4_lNS_14AccumulateTypeIT0_Lb1EE4typeES8_NS0_13TensorArgTypeES9_S9_EUllE0_EEvNS0_6detail10TensorInfoIT_T1_EESF_NSC_IKS6_SE_EElS8_S8_SE_T6_ --------------------------
	.section	.text._ZN2at4cuda17kernelHistogram1DIfllLi1ELi2ELin1ELNS0_23CUDAHistogramMemoryTypeE1EZNS0_21CUDA_tensor_histogramIflLb1EEEbNS_6TensorES4_S4_lNS_14AccumulateTypeIT0_Lb1EE4typeES8_NS0_13TensorArgTypeES9_S9_EUllE0_EEvNS0_6detail10TensorInfoIT_T1_EESF_NSC_IKS6_SE_EElS8_S8_SE_T6_,"ax",@progbits
	.align	128
        .global         _ZN2at4cuda17kernelHistogram1DIfllLi1ELi2ELin1ELNS0_23CUDAHistogramMemoryTypeE1EZNS0_21CUDA_tensor_histogramIflLb1EEEbNS_6TensorES4_S4_lNS_14AccumulateTypeIT0_Lb1EE4typeES8_NS0_13TensorArgTypeES9_S9_EUllE0_EEvNS0_6detail10TensorInfoIT_T1_EESF_NSC_IKS6_SE_EElS8_S8_SE_T6_
        .type           _ZN2at4cuda17kernelHistogram1DIfllLi1ELi2ELin1ELNS0_23CUDAHistogramMemoryTypeE1EZNS0_21CUDA_tensor_histogramIflLb1EEEbNS_6TensorES4_S4_lNS_14AccumulateTypeIT0_Lb1EE4typeES8_NS0_13TensorArgTypeES9_S9_EUllE0_EEvNS0_6detail10TensorInfoIT_T1_EESF_NSC_IKS6_SE_EElS8_S8_SE_T6_,@function
        .size           _ZN2at4cuda17kernelHistogram1DIfllLi1ELi2ELin1ELNS0_23CUDAHistogramMemoryTypeE1EZNS0_21CUDA_tensor_histogramIflLb1EEEbNS_6TensorES4_S4_lNS_14AccumulateTypeIT0_Lb1EE4typeES8_NS0_13TensorArgTypeES9_S9_EUllE0_EEvNS0_6detail10TensorInfoIT_T1_EESF_NSC_IKS6_SE_EElS8_S8_SE_T6_,(.L_x_3578 - _ZN2at4cuda17kernelHistogram1DIfllLi1ELi2ELin1ELNS0_23CUDAHistogramMemoryTypeE1EZNS0_21CUDA_tensor_histogramIflLb1EEEbNS_6TensorES4_S4_lNS_14AccumulateTypeIT0_Lb1EE4typeES8_NS0_13TensorArgTypeES9_S9_EUllE0_EEvNS0_6detail10TensorInfoIT_T1_EESF_NSC_IKS6_SE_EElS8_S8_SE_T6_)
        .other          _ZN2at4cuda17kernelHistogram1DIfllLi1ELi2ELin1ELNS0_23CUDAHistogramMemoryTypeE1EZNS0_21CUDA_tensor_histogramIflLb1EEEbNS_6TensorES4_S4_lNS_14AccumulateTypeIT0_Lb1EE4typeES8_NS0_13TensorArgTypeES9_S9_EUllE0_EEvNS0_6detail10TensorInfoIT_T1_EESF_NSC_IKS6_SE_EElS8_S8_SE_T6_,@"STO_CUDA_ENTRY STV_DEFAULT"
_ZN2at4cuda17kernelHistogram1DIfllLi1ELi2ELin1ELNS0_23CUDAHistogramMemoryTypeE1EZNS0_21CUDA_tensor_histogramIflLb1EEEbNS_6TensorES4_S4_lNS_14AccumulateTypeIT0_Lb1EE4typeES8_NS0_13TensorArgTypeES9_S9_EUllE0_EEvNS0_6detail10TensorInfoIT_T1_EESF_NSC_IKS6_SE_EElS8_S8_SE_T6_:
.text._ZN2at4cuda17kernelHistogram1DIfllLi1ELi2ELin1ELNS0_23CUDAHistogramMemoryTypeE1EZNS0_21CUDA_tensor_histogramIflLb1EEEbNS_6TensorES4_S4_lNS_14AccumulateTypeIT0_Lb1EE4typeES8_NS0_13TensorArgTypeES9_S9_EUllE0_EEvNS0_6detail10TensorInfoIT_T1_EESF_NSC_IKS6_SE_EElS8_S8_SE_T6_:
        /* <DEDUP_REMOVED lines=29> */
.L_x_1857:
[----:B0-----:R-:W-:Y:S02]  /*01d0*/  IMAD R3, R2, UR10, RZ ;  /* 0x0000000a02037c24 */ /* 0x001fe4000f8e02ff */
[----:B------:R-:W-:-:S04]  /*01e0*/  IMAD.WIDE.U32 R4, R0, UR10, RZ ;  /* 0x0000000a00047c25 */ /* 0x000fc8000f8e00ff */
        /* <DEDUP_REMOVED lines=29> */
[----:B------:R-:W-:Y:S05]  /*03c0*/  CALL.REL.NOINC `($__internal_48_$__cuda_sm20_div_s64) ;  /* 0x0000002000007944 */ /* 0x000fea0003c00000 */
[----:B------:R-:W-:Y:S05]  /*03d0*/  BRA `(.L_x_1856) ;  /* 0x0000000000487947 */ /* 0x000fea0003800000 */
.L_x_1855:
        /* <DEDUP_REMOVED lines=18> */
.L_x_1856:
[----:B------:R-:W-:Y:S05]  /*0500*/  BSYNC B2 ;  /* 0x0000000000027941 */ /* 0x000fea0003800000 */
.L_x_1854:
        /* <DEDUP_REMOVED lines=14> */
.L_x_1853:
[----:B------:R-:W-:Y:S05]  /*05f0*/  BSYNC B1 ;  /* 0x0000000000017941 */ /* 0x000fea0003800000 */
.L_x_1852:
[----:B------:R-:W-:Y:S05]  /*0600*/  @!P0 BRA `(.L_x_1857) ;  /* 0xfffffff800f08947 */ /* 0x000fea000383ffff */
[----:B------:R-:W-:Y:S05]  /*0610*/  BSYNC B0 ;  /* 0x0000000000007941 */ /* 0x000fea0003800000 */
.L_x_1851:
[----:B------:R-:W-:Y:S05]  /*0620*/  EXIT ;  /* 0x000000000000794d */ /* 0x000fea0003800000 */
.L_x_1850:
[----:B------:R-:W-:-:S04]  /*0630*/  LOP3.LUT R3, RZ, R4, RZ, 0x33, !PT ;  /* 0x00000004ff037212 */ /* 0x000fc800078e33ff */
[----:B------:R-:W-:-:S04]  /*0640*/  VIMNMX R3, R3, -0x3, !PT ;  /* 0xfffffffd03037848 */ /* 0x000fc80007fe0100 */
[----:B------:R-:W-:-:S05]  /*0650*/  IADD3 R4, R3, R4, RZ ;  /* 0x0000000403047210 */ /* 0x000fca0007ffe0ff */
[C---:B------:R-:W-:Y:S02]  /*0660*/  VIADD R9, R4.reuse, 0x2 ;  /* 0x0000000204097836 */ /* 0x040fe40000000000 */
[----:B------:R-:W-:-:S03]  /*0670*/  VIADD R10, R4, 0x1 ;  /* 0x00000001040a7836 */ /* 0x000fc60000000000 */
[----:B------:R-:W-:-:S04]  /*0680*/  LOP3.LUT R9, R9, 0x3, RZ, 0xc0, !PT ;  /* 0x0000000309097812 */ /* 0x000fc800078ec0ff */
[----:B------:R-:W-:-:S07]  /*0690*/  IADD3 R11, R4, -R9, RZ ;  /* 0x80000009040b7210 */ /* 0x000fce0007ffe0ff */
.L_x_1887:
        /* <DEDUP_REMOVED lines=13> */
.L_x_1871:
        /* <DEDUP_REMOVED lines=9> */
[----:B------:R-:W-:Y:S05]  /*0800*/  CALL.REL.NOINC `($__internal_48_$__cuda_sm20_div_s64) ;  /* 0x0000001800f07944 */ /* 0x000fea0003c00000 */
        /* <DEDUP_REMOVED lines=11> */
.L_x_1860:
        /* <DEDUP_REMOVED lines=22> */
.L_x_1861:
[----:B------:R-:W-:Y:S05]  /*0a20*/  BSYNC B0 ;  /* 0x0000000000007941 */ /* 0x000fea0003800000 */
.L_x_1859:
        /* <DEDUP_REMOVED lines=16> */
[----:B------:R-:W-:Y:S05]  /*0b30*/  CALL.REL.NOINC `($__internal_48_$__cuda_sm20_div_s64) ;  /* 0x0000001800247944 */ /* 0x000fea0003c00000 */
        /* <DEDUP_REMOVED lines=12> */
.L_x_1863:
        /* <DEDUP_REMOVED lines=23> */
.L_x_1864:
[----:B------:R-:W-:Y:S05]  /*0d70*/  BSYNC B0 ;  /* 0x0000000000007941 */ /* 0x000fea0003800000 */
.L_x_1862:
        /* <DEDUP_REMOVED lines=16> */
[----:B------:R-:W-:Y:S05]  /*0e80*/  CALL.REL.NOINC `($__internal_48_$__cuda_sm20_div_s64) ;  /* 0x0000001400507944 */ /* 0x000fea0003c00000 */
        /* <DEDUP_REMOVED lines=11> */
.L_x_1866:
        /* <DEDUP_REMOVED lines=23> */
.L_x_1867:
[----:B------:R-:W-:Y:S05]  /*10b0*/  BSYNC B0 ;  /* 0x0000000000007941 */ /* 0x000fea0003800000 */
.L_x_1865:
        /* <DEDUP_REMOVED lines=18> */
[----:B------:R-:W-:Y:S05]  /*11e0*/  CALL.REL.NOINC `($__internal_48_$__cuda_sm20_div_s64) ;  /* 0x0000001000787944 */ /* 0x000fea0003c00000 */
        /* <DEDUP_REMOVED lines=11> */
.L_x_1869:
        /* <DEDUP_REMOVED lines=23> */
.L_x_1870:
[----:B------:R-:W-:Y:S05]  /*1410*/  BSYNC B0 ;  /* 0x0000000000007941 */ /* 0x000fea0003800000 */
.L_x_1868:
        /* <DEDUP_REMOVED lines=10> */
.L_x_1858:
        /* <DEDUP_REMOVED lines=25> */
.L_x_1874:
        /* <DEDUP_REMOVED lines=23> */
.L_x_1875:
[----:B------:R-:W-:Y:S05]  /*17c0*/  BSYNC B0 ;  /* 0x0000000000007941 */ /* 0x000fea0003800000 */
.L_x_1873:
        /* <DEDUP_REMOVED lines=29> */
.L_x_1877:
        /* <DEDUP_REMOVED lines=23> */
.L_x_1878:
[----:B------:R-:W-:Y:S05]  /*1b10*/  BSYNC B0 ;  /* 0x0000000000007941 */ /* 0x000fea0003800000 */
.L_x_1876:
        /* <DEDUP_REMOVED lines=29> */
.L_x_1880:
        /* <DEDUP_REMOVED lines=23> */
.L_x_1881:
[----:B------:R-:W-:Y:S05]  /*1e60*/  BSYNC B0 ;  /* 0x0000000000007941 */ /* 0x000fea0003800000 */
.L_x_1879:
[----:B------:R-:W0:Y:S01]  /*1e70*/  LDC.64 R18, c[0x0][R18+0x2c8] ;  /* 0x0000b20012127b82 */ /* 0x000e220000000a00 */
[----:B------:R-:W-:Y:S01]  /*1e80*/  MOV R15, R13 ;  /* 0x0000000d000f7202 */ /* 0x000fe20000000f00 */
[-C--:B0-----:R-:W-:Y:S02]  /*1e90*/  IMAD R4, R19, R16.reuse, RZ ;  /* 0x0000001013047224 */ /* 0x081fe400078e02ff */
[----:B------:R-:W-:-:S04]  /*1ea0*/  IMAD.WIDE.U32 R14, R18, R16, R14 ;  /* 0x00000010120e7225 */ /* 0x000fc800078e000e */
[----:B------:R-:W-:-:S04]  /*1eb0*/  IMAD R3, R18, R3, R4 ;  /* 0x0000000312037224 */ /* 0x000fc800078e0204 */
[----:B------:R-:W-:-:S07]  /*1ec0*/  IMAD.IADD R13, R15, 0x1, R3 ;  /* 0x000000010f0d7824 */ /* 0x000fce00078e0203 */
.L_x_1872:
        /* <DEDUP_REMOVED lines=34> */
.L_x_1885:
        /* <DEDUP_REMOVED lines=18> */
.L_x_1886:
[----:B------:R-:W-:Y:S05]  /*2210*/  BSYNC B1 ;  /* 0x0000000000017941 */ /* 0x000fea0003800000 */
.L_x_1884:
        /* <DEDUP_REMOVED lines=17> */
.L_x_1883:
[----:B------:R-:W-:Y:S05]  /*2330*/  BSYNC B0 ;  /* 0x0000000000007941 */ /* 0x000fea0003800000 */
.L_x_1882:
        /* <DEDUP_REMOVED lines=9> */
        .weak           $__internal_48_$__cuda_sm20_div_s64
        .type           $__internal_48_$__cuda_sm20_div_s64,@function
        .size           $__internal_48_$__cuda_sm20_div_s64,(.L_x_3578 - $__internal_48_$__cuda_sm20_div_s64)
$__internal_48_$__cuda_sm20_div_s64:
        /* <DEDUP_REMOVED lines=83> */
[----:B------:R-:W-:Y:S06]  /*2900*/  RET.REL.NODEC R16 `(_ZN2at4cuda17kernelHistogram1DIfllLi1ELi2ELin1ELNS0_23CUDAHistogramMemoryTypeE1EZNS0_21CUDA_tensor_histogramIflLb1EEEbNS_6TensorES4_S4_lNS_14AccumulateTypeIT0_Lb1EE4typeES8_NS0_13TensorArgTypeES9_S9_EUllE0_EEvNS0_6detail10TensorInfoIT_T1_EESF_NSC_IKS6_SE_EElS8_S8_SE_T6_) ;  /* 0xffffffd410bc7950 */ /* 0x000fec0003c3ffff */
.L_x_1888:
        /* <DEDUP_REMOVED lines=15> */
.L_x_3578:


//--------------------- .text._ZN2at4cuda17kernelHistogram1DIfllLi1ELi2ELin1ELNS0_23CUDAHistogramMemoryTypeE0EZNS0_21CUDA_tensor_histogramIflLb1EEEbNS_6TensorES4_S4_lNS_14AccumulateTypeIT0_Lb1EE4typeES8_NS0_13TensorArgTypeES9_S9_EUllE0_EEvNS0_6detail10TensorInfoIT_T1_EESF_NSC_IKS6_SE_EElS8_S8_SE_T6_ --------------------------
	.section	.text._ZN2at4cuda17kernelHistogram1DIfllLi1ELi2ELin1ELNS0_23CUDAHistogramMemoryTypeE0EZNS0_21CUDA_tensor_histogramIflLb1EEEbNS_6TensorES4_S4_lNS_14AccumulateTypeIT0_Lb1EE4typeES8_NS0_13TensorArgTypeES9_S9_EUllE0_EEvNS0_6detail10TensorInfoIT_T1_EESF_NSC_IKS6_SE_EElS8_S8_SE_T6_,"ax",@progbits
	.align	128
        .global         _ZN2at4cuda17kernelHistogram1DIfllLi1ELi2ELin1ELNS0_23CUDAHistogramMemoryTypeE0EZNS0_21CUDA_tensor_histogramIflLb1EEEbNS_6TensorES4_S4_lNS_14AccumulateTypeIT0_Lb1EE4typeES8_NS0_13TensorArgTypeES9_S9_EUllE0_EEvNS0_6detail10TensorInfoIT_T1_EESF_NSC_IKS6_SE_EElS8_S8_SE_T6_
        .type           _ZN2at4cuda17kernelHistogram1DIfllLi1ELi2ELin1ELNS0_23CUDAHistogramMemoryTypeE0EZNS0_21CUDA_tensor_histogramIflLb1EEEbNS_6TensorES4_S4_lNS_14AccumulateTypeIT0_Lb1EE4typeES8_NS0_13TensorArgTypeES9_S9_EUllE0_EEvNS0_6detail10TensorInfoIT_T1_EESF_NSC_IKS6_SE_EElS8_S8_SE_T6_,@function
        .size           _ZN2at4cuda17kernelHistogram1DIfllLi1ELi2ELin1ELNS0_23CUDAHistogramMemoryTypeE0EZNS0_21CUDA_tensor_histogramIflLb1EEEbNS_6TensorES4_S4_lNS_14AccumulateTypeIT0_Lb1EE4typeES8_NS0_13TensorArgTypeES9_S9_EUllE0_EEvNS0_6detail10TensorInfoIT_T1_EESF_NSC_IKS6_SE_EElS8_S8_SE_T6_,(.L_x_3579 - _ZN2at4cuda17kernelHistogram1DIfllLi1ELi2ELin1ELNS0_23CUDAHistogramMemoryTypeE0EZNS0_21CUDA_tensor_histogramIflLb1EEEbNS_6TensorES4_S4_lNS_14AccumulateTypeIT0_Lb1EE4typeES8_NS0_13TensorArgTypeES9_S9_EUllE0_EEvNS0_6detail10TensorInfoIT_T1_EESF_NSC_IKS6_SE_EElS8_S8_SE_T6_)
        .other          _ZN2at4cuda17kernelHistogram1DIfllLi1ELi2ELin1ELNS0_23CUDAHistogramMemoryTypeE0EZNS0_21CUDA_tensor_histogramIflLb1EEEbNS_6TensorES4_S4_lNS_14AccumulateTypeIT0_Lb1EE4typeES8_NS0_13TensorArgTypeES9_S9_EUllE0_EEvNS0_6detail10TensorInfoIT_T1_EESF_NSC_IKS6_SE_EElS8_S8_SE_T6_,@"STO_CUDA_ENTRY STV_DEFAULT"
_ZN2at4cuda17kernelHistogram1DIfllLi1ELi2ELin1ELNS0_23CUDAHistogramMemoryTypeE0EZNS0_21CUDA_tensor_histogramIflLb1EEEbNS_6TensorES4_S4_lNS_14AccumulateTypeIT0_Lb1EE4typeES8_NS0_13TensorArgTypeES9_S9_EUllE0_EEvNS0_6detail10TensorInfoIT_T1_EESF_NSC_IKS6_SE_EElS8_S8_SE_T6_:
.text._ZN2at4cuda17kernelHistogram1DIfllLi1ELi2ELin1ELNS0_23CUDAHistogramMemoryTypeE0EZNS0_21CUDA_tensor_histogramIflLb1EEEbNS_6TensorES4_S4_lNS_14AccumulateTypeIT0_Lb1EE4typeES8_NS0_13TensorArgTypeES9_S9_EUllE0_EEvNS0_6detail10TensorInfoIT_T1_EESF_NSC_IKS6_SE_EElS8_S8_SE_T6_:
        /* <DEDUP_REMOVED lines=13> */
.L_x_1891:
[----:B------:R-:W-:Y:S02]  /*00d0*/  LEA R2, R5, R0, 0x2 ;  /* 0x0000000005027211 */ /* 0x000fe400078e10ff */
[----:B-1----:R-:W-:-:S03]  /*00e0*/  IADD3 R5, P0, R4, R5, RZ ;  /* 0x0000000504057210 */ /* 0x002fc60007f1e0ff */
[----:B------:R0:W-:Y:S02]  /*00f0*/  STS [R2], RZ ;  /* 0x000000ff02007388 */ /* 0x0001e40000000800 */
[----:B------:R-:W-:Y:S01]  /*0100*/  IMAD.X R3, RZ, RZ, R3, P0 ;  /* 0x000000ffff037224 */ /* 0x000fe200000e0603 */
[----:B------:R-:W-:-:S04]  /*0110*/  ISETP.GE.U32.AND P0, PT, R5, UR4, PT ;  /* 0x0000000405007c0c */ /* 0x000fc8000bf06070 */
[----:B------:R-:W-:-:S13]  /*0120*/  ISETP.GE.AND.EX P0, PT, R3, UR5, PT, P0 ;  /* 0x0000000503007c0c */ /* 0x000fda000bf06300 */
[----:B0-----:R-:W-:Y:S05]  /*0130*/  @!P0 BRA `(.L_x_1891) ;  /* 0xfffffffc00e48947 */ /* 0x001fea000383ffff */
.L_x_1890:
[----:B------:R-:W-:Y:S05]  /*0140*/  BSYNC B0 ;  /* 0x0000000000007941 */ /* 0x000fea0003800000 */
.L_x_1889:
        /* <DEDUP_REMOVED lines=22> */
.L_x_1900:
        /* <DEDUP_REMOVED lines=38> */
[----:B------:R-:W-:Y:S05]  /*0510*/  CALL.REL.NOINC `($__internal_49_$__cuda_sm20_div_s64) ;  /* 0x0000002000307944 */ /* 0x000fea0003c00000 */
[----:B------:R-:W-:Y:S05]  /*0520*/  BRA `(.L_x_1898) ;  /* 0x0000000000487947 */ /* 0x000fea0003800000 */
.L_x_1897:
        /* <DEDUP_REMOVED lines=18> */
.L_x_1898:
[----:B------:R-:W-:Y:S05]  /*0650*/  BSYNC B1 ;  /* 0x0000000000017941 */ /* 0x000fea0003800000 */
.L_x_1896:
[----:B------:R-:W-:Y:S01]  /*0660*/  ULDC.64 UR4, c[0x0][0x6f0] ;  /* 0x0001bc0000047ab9 */ /* 0x000fe20000000a00 */
[----:B------:R-:W-:Y:S02]  /*0670*/  SHF.R.S32.HI R5, RZ, 0x1f, R21 ;  /* 0x0000001fff057819 */ /* 0x000fe40000011415 */
[----:B------:R-:W-:-:S04]  /*0680*/  ISETP.NE.U32.AND P1, PT, R21, UR4, PT ;  /* 0x0000000415007c0c */ /* 0x000fc8000bf25070 */
[----:B------:R-:W-:-:S04]  /*0690*/  ISETP.NE.AND.EX P1, PT, R5, UR5, PT, P1 ;  /* 0x0000000505007c0c */ /* 0x000fc8000bf25310 */
[----:B------:R-:W-:-:S05]  /*06a0*/  SEL R6, RZ, 0xffffffff, P1 ;  /* 0xffffffffff067807 */ /* 0x000fca0000800000 */
[----:B------:R-:W-:-:S05]  /*06b0*/  IMAD.IADD R21, R21, 0x1, R6 ;  /* 0x0000000115157824 */ /* 0x000fca00078e0206 */
[----:B------:R-:W-:-:S07]  /*06c0*/  LEA R21, R21, R0, 0x2 ;  /* 0x0000000015157211 */ /* 0x000fce00078e10ff */
.L_x_1899:
[----:B------:R-:W0:Y:S02]  /*06d0*/  LDS R6, [R21] ;  /* 0x0000000015067984 */ /* 0x000e240000000800 */
[----:B0-----:R-:W-:-:S06]  /*06e0*/  FADD R7, R6, 1 ;  /* 0x3f80000006077421 */ /* 0x001fcc0000000000 */
[----:B------:R-:W0:Y:S02]  /*06f0*/  ATOMS.CAST.SPIN R7, [R21], R6, R7 ;  /* 0x000000061507738d */ /* 0x000e240001800007 */
[----:B0-----:R-:W-:-:S13]  /*0700*/  ISETP.EQ.U32.AND P1, PT, R7, 0x1, PT ;  /* 0x000000010700780c */ /* 0x001fda0003f22070 */
[----:B------:R-:W-:Y:S05]  /*0710*/  @!P1 BRA `(.L_x_1899) ;  /* 0xfffffffc00ec9947 */ /* 0x000fea000383ffff */
.L_x_1895:
[----:B------:R-:W-:Y:S05]  /*0720*/  BSYNC B0 ;  /* 0x0000000000007941 */ /* 0x000fea0003800000 */
.L_x_1894:
[----:B------:R-:W-:Y:S05]  /*0730*/  @!P0 BRA `(.L_x_1900) ;  /* 0xfffffff800dc8947 */ /* 0x000fea000383ffff */
[----:B------:R-:W-:Y:S05]  /*0740*/  BRA `(.L_x_1892) ;  /* 0x0000001c00387947 */ /* 0x000fea0003800000 */
.L_x_1893:
        /* <DEDUP_REMOVED lines=8> */
.L_x_1931:
        /* <DEDUP_REMOVED lines=12> */
.L_x_1914:
        /* <DEDUP_REMOVED lines=10> */
[----:B------:R-:W-:Y:S05]  /*0930*/  CALL.REL.NOINC `($__internal_49_$__cuda_sm20_div_s64) ;  /* 0x0000001c00287944 */ /* 0x000fea0003c00000 */
        /* <DEDUP_REMOVED lines=10> */
.L_x_1903:
        /* <DEDUP_REMOVED lines=22> */
.L_x_1904:
[----:B------:R-:W-:Y:S05]  /*0b40*/  BSYNC B0 ;  /* 0x0000000000007941 */ /* 0x000fea0003800000 */
.L_x_1902:
        /* <DEDUP_REMOVED lines=27> */
.L_x_1906:
        /* <DEDUP_REMOVED lines=22> */
.L_x_1907:
[----:B------:R-:W-:Y:S05]  /*0e60*/  BSYNC B0 ;  /* 0x0000000000007941 */ /* 0x000fea0003800000 */
.L_x_1905:
        /* <DEDUP_REMOVED lines=16> */
[----:B------:R-:W-:Y:S05]  /*0f70*/  CALL.REL.NOINC `($__internal_49_$__cuda_sm20_div_s64) ;  /* 0x0000001400987944 */ /* 0x000fea0003c00000 */
        /* <DEDUP_REMOVED lines=12> */
.L_x_1909:
        /* <DEDUP_REMOVED lines=22> */
.L_x_1910:
[----:B------:R-:W-:Y:S05]  /*11a0*/  BSYNC B0 ;  /* 0x0000000000007941 */ /* 0x000fea0003800000 */
.L_x_1908:
        /* <DEDUP_REMOVED lines=28> */
.L_x_1912:
        /* <DEDUP_REMOVED lines=23> */
.L_x_1913:
[----:B------:R-:W-:Y:S05]  /*14e0*/  BSYNC B0 ;  /* 0x0000000000007941 */ /* 0x000fea0003800000 */
.L_x_1911:
[----:B------:R0:W1:Y:S01]  /*14f0*/  LDC.64 R18, c[0x0][R2+0x2c0] ;  /* 0x0000b00002127b82 */ /* 0x0000620000000a00 */
[----:B------:R-:W-:Y:S01]  /*1500*/  VIADD R0, R0, 0xfffffffc ;  /* 0xfffffffc00007836 */ /* 0x000fe20000000000 */
[----:B------:R-:W-:Y:S01]  /*1510*/  MOV R33, R32 ;  /* 0x0000002000217202 */ /* 0x000fe20000000f00 */
[----:B------:R-:W-:-:S03]  /*1520*/  IMAD.MOV.U32 R32, RZ, RZ, R22 ;  /* 0x000000ffff207224 */ /* 0x000fc600078e0016 */
[----:B------:R-:W-:Y:S02]  /*1530*/  ISETP.NE.AND P0, PT, R0, -0x2, PT ;  /* 0xfffffffe0000780c */ /* 0x000fe40003f05270 */
[----:B0-----:R-:W-:Y:S01]  /*1540*/  IADD3 R2, R2, -0x20, RZ ;  /* 0xffffffe002027810 */ /* 0x001fe20007ffe0ff */
[-C--:B-1----:R-:W-:Y:S02]  /*1550*/  IMAD R10, R19, R9.reuse, RZ ;  /* 0x00000009130a7224 */ /* 0x082fe400078e02ff */
[----:B------:R-:W-:-:S04]  /*1560*/  IMAD.WIDE.U32 R32, R18, R9, R32 ;  /* 0x0000000912207225 */ /* 0x000fc800078e0020 */
[----:B------:R-:W-:Y:S01]  /*1570*/  IMAD R15, R18, R15, R10 ;  /* 0x0000000f120f7224 */ /* 0x000fe200078e020a */
[----:B------:R-:W-:-:S03]  /*1580*/  MOV R18, R32 ;  /* 0x0000002000127202 */ /* 0x000fc60000000f00 */
[----:B------:R-:W-:Y:S01]  /*1590*/  IMAD.IADD R19, R33, 0x1, R15 ;  /* 0x0000000121137824 */ /* 0x000fe200078e020f */
[----:B------:R-:W-:Y:S06]  /*15a0*/  @P0 BRA `(.L_x_1914) ;  /* 0xfffffff000b80947 */ /* 0x000fec000383ffff */
.L_x_1901:
        /* <DEDUP_REMOVED lines=14> */
[----:B------:R-:W-:Y:S05]  /*1690*/  CALL.REL.NOINC `($__internal_49_$__cuda_sm20_div_s64) ;  /* 0x0000000c00d07944 */ /* 0x000fea0003c00000 */
        /* <DEDUP_REMOVED lines=9> */
.L_x_1917:
        /* <DEDUP_REMOVED lines=23> */
.L_x_1918:
[----:B------:R-:W-:Y:S05]  /*18a0*/  BSYNC B0 ;  /* 0x0000000000007941 */ /* 0x000fea0003800000 */
.L_x_1916:
        /* <DEDUP_REMOVED lines=27> */
.L_x_1920:
        /* <DEDUP_REMOVED lines=23> */
.L_x_1921:
[----:B------:R-:W-:Y:S05]  /*1bd0*/  BSYNC B0 ;  /* 0x0000000000007941 */ /* 0x000fea0003800000 */
.L_x_1919:
        /* <DEDUP_REMOVED lines=27> */
.L_x_1923:
        /* <DEDUP_REMOVED lines=23> */
.L_x_1924:
[----:B------:R-:W-:Y:S05]  /*1f00*/  BSYNC B0 ;  /* 0x0000000000007941 */ /* 0x000fea0003800000 */
.L_x_1922:
[----:B------:R-:W0:Y:S02]  /*1f10*/  LDC.64 R2, c[0x0][R3+0x2c8] ;  /* 0x0000b20003027b82 */ /* 0x000e240000000a00 */
[-C--:B0-----:R-:W-:Y:S02]  /*1f20*/  IMAD R0, R3, R24.reuse, RZ ;  /* 0x0000001803007224 */ /* 0x081fe400078e02ff */
[----:B------:R-:W-:-:S04]  /*1f30*/  IMAD.WIDE.U32 R18, R2, R24, R18 ;  /* 0x0000001802127225 */ /* 0x000fc800078e0012 */
[----:B------:R-:W-:-:S05]  /*1f40*/  IMAD R9, R2, R9, R0 ;  /* 0x0000000902097224 */ /* 0x000fca00078e0200 */
[----:B------:R-:W-:-:S07]  /*1f50*/  IADD3 R19, R19, R9, RZ ;  /* 0x0000000913137210 */ /* 0x000fce0007ffe0ff */
.L_x_1915:
        /* <DEDUP_REMOVED lines=32> */
[----:B------:R-:W-:Y:S05]  /*2160*/  CALL.REL.NOINC `($__internal_49_$__cuda_sm20_div_s64) ;  /* 0x00000004001c7944 */ /* 0x000fea0003c00000 */
[----:B------:R-:W-:Y:S05]  /*2170*/  BRA `(.L_x_1929) ;  /* 0x0000000000487947 */ /* 0x000fea0003800000 */
.L_x_1928:
        /* <DEDUP_REMOVED lines=18> */
.L_x_1929:
[----:B------:R-:W-:Y:S05]  /*22a0*/  BSYNC B1 ;  /* 0x0000000000017941 */ /* 0x000fea0003800000 */
.L_x_1927:
        /* <DEDUP_REMOVED lines=10> */
.L_x_1930:
[----:B------:R-:W0:Y:S02]  /*2350*/  LDS R2, [R21] ;  /* 0x0000000015027984 */ /* 0x000e240000000800 */
[----:B0-----:R-:W-:-:S06]  /*2360*/  FADD R3, R2, 1 ;  /* 0x3f80000002037421 */ /* 0x001fcc0000000000 */
[----:B------:R-:W0:Y:S02]  /*2370*/  ATOMS.CAST.SPIN R3, [R21], R2, R3 ;  /* 0x000000021503738d */ /* 0x000e240001800003 */
[----:B0-----:R-:W-:-:S13]  /*2380*/  ISETP.EQ.U32.AND P0, PT, R3, 0x1, PT ;  /* 0x000000010300780c */ /* 0x001fda0003f02070 */
[----:B------:R-:W-:Y:S05]  /*2390*/  @!P0 BRA `(.L_x_1930) ;  /* 0xfffffffc00ec8947 */ /* 0x000fea000383ffff */
.L_x_1926:
[----:B------:R-:W-:Y:S05]  /*23a0*/  BSYNC B0 ;  /* 0x0000000000007941 */ /* 0x000fea0003800000 */
.L_x_1925:
        /* <DEDUP_REMOVED lines=8> */
.L_x_1892:
        /* <DEDUP_REMOVED lines=12> */
.L_x_1932:
        /* <DEDUP_REMOVED lines=15> */
        .weak           $__internal_49_$__cuda_sm20_div_s64
        .type           $__internal_49_$__cuda_sm20_div_s64,@function
        .size           $__internal_49_$__cuda_sm20_div_s64,(.L_x_3579 - $__internal_49_$__cuda_sm20_div_s64)
$__internal_49_$__cuda_sm20_div_s64:
        /* <DEDUP_REMOVED lines=83> */
[----:B------:R-:W-:Y:S06]  /*2b10*/  RET.REL.NODEC R24 `(_ZN2at4cuda17kernelHistogram1DIfllLi1ELi2ELin1ELNS0_23CUDAHistogramMemoryTypeE0EZNS0_21CUDA_tensor_histogramIflLb1EEEbNS_6TensorES4_S4_lNS_14AccumulateTypeIT0_Lb1EE4typeES8_NS0_13TensorArgTypeES9_S9_EUllE0_EEvNS0_6detail10TensorInfoIT_T1_EESF_NSC_IKS6_SE_EElS8_S8_SE_T6_) ;  /* 0xffffffd418387950 */ /* 0x000fec0003c3ffff */
.L_x_1933:
        /* <DEDUP_REMOVED lines=14> */
.L_x_3579:


//--------------------- .text._ZN2at4cuda17kernelHistogram1DIfllLi1ELi2ELin1ELNS0_23CUDAHistogramMemoryTypeE1EZNS0_21CUDA_tensor_histogramIflLb1EEEbNS_6TensorES4_S4_lNS_14AccumulateTypeIT0_Lb1EE4typeES8_NS0_13TensorArgTypeES9_S9_EUllE_EEvNS0_6detail10TensorInfoIT_T1_EESF_NSC_IKS6_SE_EElS8_S8_SE_T6_ --------------------------
	.section	.text._ZN2at4cuda17kernelHistogram1DIfllLi1ELi2ELin1ELNS0_23CUDAHistogramMemoryTypeE1EZNS0_21CUDA_tensor_histogramIflLb1EEEbNS_6TensorES4_S4_lNS_14AccumulateTypeIT0_Lb1EE4typeES8_NS0_13TensorArgTypeES9_S9_EUllE_EEvNS0_6detail10TensorInfoIT_T1_EESF_NSC_IKS6_SE_EElS8_S8_SE_T6_,"ax",@progbits
	.align	128
        .global         _ZN2at4cuda17kernelHistogram1DIfllLi1ELi2ELin1ELNS0_23CUDAHistogramMemoryTypeE1EZNS0_21CUDA_tensor_histogramIflLb1EEEbNS_6TensorES4_S4_lNS_14AccumulateTypeIT0_Lb1EE4typeES8_NS0_13TensorArgTypeES9_S9_EUllE_EEvNS0_6detail10TensorInfoIT_T1_EESF_NSC_IKS6_SE_EElS8_S8_SE_T6_
        .type           _ZN2at4cuda17kernelHistogram1DIfllLi1ELi2ELin1ELNS0_23CUDAHistogramMemoryTypeE1EZNS0_21CUDA_tensor_histogramIflLb1EEEbNS_6TensorES4_S4_lNS_14AccumulateTypeIT0_Lb1EE4typeES8_NS0_13TensorArgTypeES9_S9_EUllE_EEvNS0_6detail10TensorInfoIT_T1_EESF_NSC_IKS6_SE_EElS8_S8_SE_T6_,@function
        .size           _ZN2at4cuda17kernelHistogram1DIfllLi1ELi2ELin1ELNS0_23CUDAHistogramMemoryTypeE1EZNS0_21CUDA_tensor_histogramIflLb1EEEbNS_6TensorES4_S4_lNS_14AccumulateTypeIT0_Lb1EE4typeES8_NS0_13TensorArgTypeES9_S9_EUllE_EEvNS0_6detail10TensorInfoIT_T1_EESF_NSC_IKS6_SE_EElS8_S8_SE_T6_,(.L_x_3580 - _ZN2at4cuda17kernelHistogram1DIfllLi1ELi2ELin1ELNS0_23CUDAHistogramMemoryTypeE1EZNS0_21CUDA_tensor_histogramIflLb1EEEbNS_6TensorES4_S4_lNS_14AccumulateTypeIT0_Lb1EE4typeES8_NS0_13TensorArgTypeES9_S9_EUllE_EEvNS0_6detail10TensorInfoIT_T1_EESF_NSC_IKS6_SE_EElS8_S8_SE_T6_)
        .other          _ZN2at4cuda17kernelHistogram1DIfllLi1ELi2ELin1ELNS0_23CUDAHistogramMemoryTypeE1EZNS0_21CUDA_tensor_histogramIflLb1EEEbNS_6TensorES4_S4_lNS_14AccumulateTypeIT0_Lb1EE4typeES8_NS0_13TensorArgTypeES9_S9_EUllE_EEvNS0_6detail10TensorInfoIT_T1_EESF_NSC_IKS6_SE_EElS8_S8_SE_T6_,@"STO_CUDA_ENTRY STV_DEFAULT"
_ZN2at4cuda17kernelHistogram1DIfllLi1ELi2ELin1ELNS0_23CUDAHistogramMemoryTypeE1EZNS0_21CUDA_tensor_histogramIflLb1EEEbNS_6TensorES4_S4_lNS_14AccumulateTypeIT0_Lb1EE4typeES8_NS0_13TensorArgTypeES9_S9_EUllE_EEvNS0_6detail10TensorInfoIT_T1_EESF_NSC_IKS6_SE_EElS8_S8_SE_T6_:
.text._ZN2at4cuda17kernelHistogram1DIfllLi1ELi2ELin1ELNS0_23CUDAHistogramMemoryTypeE1EZNS0_21CUDA_tensor_histogramIflLb1EEEbNS_6TensorES4_S4_lNS_14AccumulateTypeIT0_Lb1EE4typeES8_NS0_13TensorArgTypeES9_S9_EUllE_EEvNS0_6detail10TensorInfoIT_T1_EESF_NSC_IKS6_SE_EElS8_S8_SE_T6_:
        /* <DEDUP_REMOVED lines=31> */
.L_x_1941:
[----:B------:R-:W-:Y:S02]  /*01f0*/  IMAD R3, R2, UR10, RZ ;  /* 0x0000000a02037c24 */ /* 0x000fe4000f8e02ff */
[----:B------:R-:W-:-:S04]  /*0200*/  IMAD.WIDE.U32 R4, R0, UR10, RZ ;  /* 0x0000000a00047c25 */ /* 0x000fc8000f8e00ff */
[----:B------:R-:W-:Y:S01]  /*0210*/  IMAD R3, R0, UR11, R3 ;  /* 0x0000000b00037c24 */ /* 0x000fe2000f8e0203 */
[----:B------:R-:W-:-:S03]  /*0220*/  LEA R6, P0, R4, UR12, 0x3 ;  /* 0x0000000c04067c11 */ /* 0x000fc6000f8018ff */
[----:B------:R-:W-:-:S05]  /*0230*/  IMAD.IADD R3, R5, 0x1, R3 ;  /* 0x0000000105037824 */ /* 0x000fca00078e0203 */
[----:B0-----:R-:W-:-:S06]  /*0240*/  LEA.HI.X R7, R4, UR13, R3, 0x3, P0 ;  /* 0x0000000d04077c11 */ /* 0x001fcc00080f1c03 */
        /* <DEDUP_REMOVED lines=21> */
[----:B------:R-:W-:Y:S05]  /*03a0*/  CALL.REL.NOINC `($__internal_50_$__cuda_sm20_div_s64) ;  /* 0x0000002000507944 */ /* 0x000fea0003c00000 */
[----:B------:R-:W-:Y:S01]  /*03b0*/  IMAD.MOV.U32 R3, RZ, RZ, R6 ;  /* 0x000000ffff037224 */ /* 0x000fe200078e0006 */
[----:B------:R-:W-:Y:S06]  /*03c0*/  BRA `(.L_x_1940) ;  /* 0x0000000000487947 */ /* 0x000fec0003800000 */
.L_x_1939:
        /* <DEDUP_REMOVED lines=18> */
.L_x_1940:
[----:B------:R-:W-:Y:S05]  /*04f0*/  BSYNC B2 ;  /* 0x0000000000027941 */ /* 0x000fea0003800000 */
.L_x_1938:
        /* <DEDUP_REMOVED lines=20> */
.L_x_1937:
[----:B------:R-:W-:Y:S05]  /*0640*/  BSYNC B1 ;  /* 0x0000000000017941 */ /* 0x000fea0003800000 */
.L_x_1936:
[----:B------:R-:W-:-:S04]  /*0650*/  IADD3 R0, P0, R0, UR4, RZ ;  /* 0x0000000400007c10 */ /* 0x000fc8000ff1e0ff */
[----:B------:R-:W-:Y:S02]  /*0660*/  IADD3.X R2, RZ, R2, RZ, P0, !PT ;  /* 0x00000002ff027210 */ /* 0x000fe400007fe4ff */
[----:B------:R-:W-:-:S04]  /*0670*/  ISETP.GE.U32.AND P0, PT, R0, UR26, PT ;  /* 0x0000001a00007c0c */ /* 0x000fc8000bf06070 */
[----:B------:R-:W-:-:S13]  /*0680*/  ISETP.GE.AND.EX P0, PT, R2, UR27, PT, P0 ;  /* 0x0000001b02007c0c */ /* 0x000fda000bf06300 */
[----:B------:R-:W-:Y:S05]  /*0690*/  @!P0 BRA `(.L_x_1941) ;  /* 0xfffffff800d48947 */ /* 0x000fea000383ffff */
[----:B------:R-:W-:Y:S05]  /*06a0*/  BSYNC B0 ;  /* 0x0000000000007941 */ /* 0x000fea0003800000 */
.L_x_1935:
[----:B------:R-:W-:Y:S05]  /*06b0*/  EXIT ;  /* 0x000000000000794d */ /* 0x000fea0003800000 */
.L_x_1934:
[----:B------:R-:W-:-:S04]  /*06c0*/  LOP3.LUT R3, RZ, R4, RZ, 0x33, !PT ;  /* 0x00000004ff037212 */ /* 0x000fc800078e33ff */
[----:B------:R-:W-:-:S05]  /*06d0*/  VIMNMX R3, R3, -0x3, !PT ;  /* 0xfffffffd03037848 */ /* 0x000fca0007fe0100 */
[----:B------:R-:W-:-:S04]  /*06e0*/  IMAD.IADD R4, R3, 0x1, R4 ;  /* 0x0000000103047824 */ /* 0x000fc800078e0204 */
[C---:B------:R-:W-:Y:S01]  /*06f0*/  VIADD R9, R4.reuse, 0x2 ;  /* 0x0000000204097836 */ /* 0x040fe20000000000 */
[----:B------:R-:W-:-:S04]  /*0700*/  IADD3 R10, R4, 0x1, RZ ;  /* 0x00000001040a7810 */ /* 0x000fc80007ffe0ff */
[----:B------:R-:W-:-:S05]  /*0710*/  LOP3.LUT R9, R9, 0x3, RZ, 0xc0, !PT ;  /* 0x0000000309097812 */ /* 0x000fca00078ec0ff */
[----:B------:R-:W-:-:S07]  /*0720*/  IMAD.IADD R11, R4, 0x1, -R9 ;  /* 0x00000001040b7824 */ /* 0x000fce00078e0a09 */
.L_x_1971:
        /* <DEDUP_REMOVED lines=13> */
.L_x_1955:
        /* <DEDUP_REMOVED lines=9> */
[----:B------:R-:W-:Y:S05]  /*0890*/  CALL.REL.NOINC `($__internal_50_$__cuda_sm20_div_s64) ;  /* 0x0000001c00147944 */ /* 0x000fea0003c00000 */
        /* <DEDUP_REMOVED lines=11> */
.L_x_1944:
        /* <DEDUP_REMOVED lines=22> */
.L_x_1945:
[----:B------:R-:W-:Y:S05]  /*0ab0*/  BSYNC B0 ;  /* 0x0000000000007941 */ /* 0x000fea0003800000 */
.L_x_1943:
        /* <DEDUP_REMOVED lines=16> */
[----:B------:R-:W-:Y:S05]  /*0bc0*/  CALL.REL.NOINC `($__internal_50_$__cuda_sm20_div_s64) ;  /* 0x0000001800487944 */ /* 0x000fea0003c00000 */
        /* <DEDUP_REMOVED lines=12> */
.L_x_1947:
        /* <DEDUP_REMOVED lines=23> */
.L_x_1948:
[----:B------:R-:W-:Y:S05]  /*0e00*/  BSYNC B0 ;  /* 0x0000000000007941 */ /* 0x000fea0003800000 */
.L_x_1946:
        /* <DEDUP_REMOVED lines=16> */
[----:B------:R-:W-:Y:S05]  /*0f10*/  CALL.REL.NOINC `($__internal_50_$__cuda_sm20_div_s64) ;  /* 0x0000001400747944 */ /* 0x000fea0003c00000 */
        /* <DEDUP_REMOVED lines=11> */
.L_x_1950:
        /* <DEDUP_REMOVED lines=23> */
.L_x_1951:
[----:B------:R-:W-:Y:S05]  /*1140*/  BSYNC B0 ;  /* 0x0000000000007941 */ /* 0x000fea0003800000 */
.L_x_1949:
        /* <DEDUP_REMOVED lines=30> */
.L_x_1953:
        /* <DEDUP_REMOVED lines=23> */
.L_x_1954:
[----:B------:R-:W-:Y:S05]  /*14a0*/  BSYNC B0 ;  /* 0x0000000000007941 */ /* 0x000fea0003800000 */
.L_x_1952:
        /* <DEDUP_REMOVED lines=10> */
.L_x_1942:
        /* <DEDUP_REMOVED lines=25> */
.L_x_1958:
        /* <DEDUP_REMOVED lines=23> */
.L_x_1959:
[----:B------:R-:W-:Y:S05]  /*1850*/  BSYNC B0 ;  /* 0x0000000000007941 */ /* 0x000fea0003800000 */
.L_x_1957:
        /* <DEDUP_REMOVED lines=29> */
.L_x_1961:
        /* <DEDUP_REMOVED lines=23> */
.L_x_1962:
[----:B------:R-:W-:Y:S05]  /*1ba0*/  BSYNC B0 ;  /* 0x0000000000007941 */ /* 0x000fea0003800000 */
.L_x_1960:
        /* <DEDUP_REMOVED lines=29> */
.L_x_1964:
        /* <DEDUP_REMOVED lines=23> */
.L_x_1965:
[----:B------:R-:W-:Y:S05]  /*1ef0*/  BSYNC B0 ;  /* 0x0000000000007941 */ /* 0x000fea0003800000 */
.L_x_1963:
[----:B------:R-:W0:Y:S01]  /*1f00*/  LDC.64 R18, c[0x0][R18+0x2c8] ;  /* 0x0000b20012127b82 */ /* 0x000e220000000a00 */
[----:B------:R-:W-:Y:S02]  /*1f10*/  IMAD.MOV.U32 R15, RZ, RZ, R13 ;  /* 0x000000ffff0f7224 */ /* 0x000fe400078e000d */
[-C--:B0-----:R-:W-:Y:S02]  /*1f20*/  IMAD R4, R19, R16.reuse, RZ ;  /* 0x0000001013047224 */ /* 0x081fe400078e02ff */
[----:B------:R-:W-:-:S04]  /*1f30*/  IMAD.WIDE.U32 R14, R18, R16, R14 ;  /* 0x00000010120e7225 */ /* 0x000fc800078e000e */
[----:B------:R-:W-:-:S05]  /*1f40*/  IMAD R3, R18, R3, R4 ;  /* 0x0000000312037224 */ /* 0x000fca00078e0204 */
[----:B------:R-:W-:-:S07]  /*1f50*/  IADD3 R13, R15, R3, RZ ;  /* 0x000000030f0d7210 */ /* 0x000fce0007ffe0ff */
.L_x_1956:
        /* <DEDUP_REMOVED lines=35> */
.L_x_1969:
        /* <DEDUP_REMOVED lines=18> */
.L_x_1970:
[----:B------:R-:W-:Y:S05]  /*22b0*/  BSYNC B1 ;  /* 0x0000000000017941 */ /* 0x000fea0003800000 */
.L_x_1968:
        /* <DEDUP_REMOVED lines=25> */
.L_x_1967:
[----:B------:R-:W-:Y:S05]  /*2450*/  BSYNC B0 ;  /* 0x0000000000007941 */ /* 0x000fea0003800000 */
.L_x_1966:
        /* <DEDUP_REMOVED lines=9> */
        .weak           $__internal_50_$__cuda_sm20_div_s64
        .type           $__internal_50_$__cuda_sm20_div_s64,@function
        .size           $__internal_50_$__cuda_sm20_div_s64,(.L_x_3580 - $__internal_50_$__cuda_sm20_div_s64)
$__internal_50_$__cuda_sm20_div_s64:
        /* <DEDUP_REMOVED lines=83> */
[----:B------:R-:W-:Y:S06]  /*2a20*/  RET.REL.NODEC R16 `(_ZN2at4cuda17kernelHistogram1DIfllLi1ELi2ELin1ELNS0_23CUDAHistogramMemoryTypeE1EZNS0_21CUDA_tensor_histogramIflLb1EEEbNS_6TensorES4_S4_lNS_14AccumulateTypeIT0_Lb1EE4typeES8_NS0_13TensorArgTypeES9_S9_EUllE_EEvNS0_6detail10TensorInfoIT_T1_EESF_NSC_IKS6_SE_EElS8_S8_SE_T6_) ;  /* 0xffffffd410747950 */ /* 0x000fec0003c3ffff */
.L_x_1972:
        /* <DEDUP_REMOVED lines=13> */
.L_x_3580:


//--------------------- .text._ZN2at4cuda17kernelHistogram1DIfllLi1ELi2ELin1ELNS0_23CUDAHistogramMemoryTypeE0EZNS0_21CUDA_tensor_histogramIflLb1EEEbNS_6TensorES4_S4_lNS_14AccumulateTypeIT0_Lb1EE4typeES8_NS0_13TensorArgTypeES9_S9_EUllE_EEvNS0_6detail10TensorInfoIT_T1_EESF_NSC_IKS6_SE_EElS8_S8_SE_T6_ --------------------------
	.section	.text._ZN2at4cuda17kernelHistogram1DIfllLi1ELi2ELin1ELNS0_23CUDAHistogramMemoryTypeE0EZNS0_21CUDA_tensor_histogramIflLb1EEEbNS_6TensorES4_S4_lNS_14AccumulateTypeIT0_Lb1EE4typeES8_NS0_13TensorArgTypeES9_S9_EUllE_EEvNS0_6detail10TensorInfoIT_T1_EESF_NSC_IKS6_SE_EElS8_S8_SE_T6_,"ax",@progbits
	.align	128
        .global         _ZN2at4cuda17kernelHistogram1DIfllLi1ELi2ELin1ELNS0_23CUDAHistogramMemoryTypeE0EZNS0_21CUDA_tensor_histogramIflLb1EEEbNS_6TensorES4_S4_lNS_14AccumulateTypeIT0_Lb1EE4typeES8_NS0_13TensorArgTypeES9_S9_EUllE_EEvNS0_6detail10TensorInfoIT_T1_EESF_NSC_IKS6_SE_EElS8_S8_SE_T6_
        .type           _ZN2at4cuda17kernelHistogram1DIfllLi1ELi2ELin1ELNS0_23CUDAHistogramMemoryTypeE0EZNS0_21CUDA_tensor_histogramIflLb1EEEbNS_6TensorES4_S4_lNS_14AccumulateTypeIT0_Lb1EE4typeES8_NS0_13TensorArgTypeES9_S9_EUllE_EEvNS0_6detail10TensorInfoIT_T1_EESF_NSC_IKS6_SE_EElS8_S8_SE_T6_,@function
        .size           _ZN2at4cuda17kernelHistogram1DIfllLi1ELi2ELin1ELNS0_23CUDAHistogramMemoryTypeE0EZNS0_21CUDA_tensor_histogramIflLb1EEEbNS_6TensorES4_S4_lNS_14AccumulateTypeIT0_Lb1EE4typeES8_NS0_13TensorArgTypeES9_S9_EUllE_EEvNS0_6detail10TensorInfoIT_T1_EESF_NSC_IKS6_SE_EElS8_S8_SE_T6_,(.L_x_3581 - _ZN2at4cuda17kernelHistogram1DIfllLi1ELi2ELin1ELNS0_23CUDAHistogramMemoryTypeE0EZNS0_21CUDA_tensor_histogramIflLb1EEEbNS_6TensorES4_S4_lNS_14AccumulateTypeIT0_Lb1EE4typeES8_NS0_13TensorArgTypeES9_S9_EUllE_EEvNS0_6detail10TensorInfoIT_T1_EESF_NSC_IKS6_SE_EElS8_S8_SE_T6_)
        .other          _ZN2at4cuda17kernelHistogram1DIfllLi1ELi2ELin1ELNS0_23CUDAHistogramMemoryTypeE0EZNS0_21CUDA_tensor_histogramIflLb1EEEbNS_6TensorES4_S4_lNS_14AccumulateTypeIT0_Lb1EE4typeES8_NS0_13TensorArgTypeES9_S9_EUllE_EEvNS0_6detail10TensorInfoIT_T1_EESF_NSC_IKS6_SE_EElS8_S8_SE_T6_,@"STO_CUDA_ENTRY STV_DEFAULT"
_ZN2at4cuda17kernelHistogram1DIfllLi1ELi2ELin1ELNS0_23CUDAHistogramMemoryTypeE0EZNS0_21CUDA_tensor_histogramIflLb1EEEbNS_6TensorES4_S4_lNS_14AccumulateTypeIT0_Lb1EE4typeES8_NS0_13TensorArgTypeES9_S9_EUllE_EEvNS0_6detail10TensorInfoIT_T1_EESF_NSC_IKS6_SE_EElS8_S8_SE_T6_:
.text._ZN2at4cuda17kernelHistogram1DIfllLi1ELi2ELin1ELNS0_23CUDAHistogramMemoryTypeE0EZNS0_21CUDA_tensor_histogramIflLb1EEEbNS_6TensorES4_S4_lNS_14AccumulateTypeIT0_Lb1EE4typeES8_NS0_13TensorArgTypeES9_S9_EUllE_EEvNS0_6detail10TensorInfoIT_T1_EESF_NSC_IKS6_SE_EElS8_S8_SE_T6_:
        /* <DEDUP_REMOVED lines=13> */
.L_x_1975:
[----:B------:R-:W-:Y:S02]  /*00d0*/  LEA R2, R5, R0, 0x2 ;  /* 0x0000000005027211 */ /* 0x000fe400078e10ff */
[----:B-1----:R-:W-:-:S03]  /*00e0*/  IADD3 R5, P0, R4, R5, RZ ;  /* 0x0000000504057210 */ /* 0x002fc60007f1e0ff */
[----:B------:R0:W-:Y:S02]  /*00f0*/  STS [R2], RZ ;  /* 0x000000ff02007388 */ /* 0x0001e40000000800 */
[----:B------:R-:W-:Y:S01]  /*0100*/  IMAD.X R3, RZ, RZ, R3, P0 ;  /* 0x000000ffff037224 */ /* 0x000fe200000e0603 */
[----:B------:R-:W-:-:S04]  /*0110*/  ISETP.GE.U32.AND P0, PT, R5, UR4, PT ;  /* 0x0000000405007c0c */ /* 0x000fc8000bf06070 */
[----:B------:R-:W-:-:S13]  /*0120*/  ISETP.GE.AND.EX P0, PT, R3, UR5, PT, P0 ;  /* 0x0000000503007c0c */ /* 0x000fda000bf06300 */
[----:B0-----:R-:W-:Y:S05]  /*0130*/  @!P0 BRA `(.L_x_1975) ;  /* 0xfffffffc00e48947 */ /* 0x001fea000383ffff */
.L_x_1974:
[----:B------:R-:W-:Y:S05]  /*0140*/  BSYNC B0 ;  /* 0x0000000000007941 */ /* 0x000fea0003800000 */
.L_x_1973:
        /* <DEDUP_REMOVED lines=22> */
.L_x_1984:
        /* <DEDUP_REMOVED lines=33> */
[----:B------:R-:W-:Y:S05]  /*04c0*/  CALL.REL.NOINC `($__internal_51_$__cuda_sm20_div_s64) ;  /* 0x0000002000887944 */ /* 0x000fea0003c00000 */
[----:B------:R-:W-:Y:S05]  /*04d0*/  BRA `(.L_x_1982) ;  /* 0x0000000000487947 */ /* 0x000fea0003800000 */
.L_x_1981:
        /* <DEDUP_REMOVED lines=18> */
.L_x_1982:
[----:B------:R-:W-:Y:S05]  /*0600*/  BSYNC B1 ;  /* 0x0000000000017941 */ /* 0x000fea0003800000 */
.L_x_1980:
        /* <DEDUP_REMOVED lines=16> */
.L_x_1983:
[----:B------:R-:W0:Y:S02]  /*0710*/  LDS R6, [R21] ;  /* 0x0000000015067984 */ /* 0x000e240000000800 */
[----:B0----5:R-:W-:-:S06]  /*0720*/  FADD R7, R9, R6 ;  /* 0x0000000609077221 */ /* 0x021fcc0000000000 */
[----:B------:R-:W0:Y:S02]  /*0730*/  ATOMS.CAST.SPIN R7, [R21], R6, R7 ;  /* 0x000000061507738d */ /* 0x000e240001800007 */
[----:B0-----:R-:W-:-:S13]  /*0740*/  ISETP.EQ.U32.AND P0, PT, R7, 0x1, PT ;  /* 0x000000010700780c */ /* 0x001fda0003f02070 */
[----:B------:R-:W-:Y:S05]  /*0750*/  @!P0 BRA `(.L_x_1983) ;  /* 0xfffffffc00ec8947 */ /* 0x000fea000383ffff */
.L_x_1979:
[----:B------:R-:W-:Y:S05]  /*0760*/  BSYNC B0 ;  /* 0x0000000000007941 */ /* 0x000fea0003800000 */
.L_x_1978:
[----:B------:R-:W-:Y:S01]  /*0770*/  IADD3 R3, P0, R4, R3, RZ ;  /* 0x0000000304037210 */ /* 0x000fe20007f1e0ff */
[----:B------:R-:W-:-:S04]  /*0780*/  ULDC.64 UR4, c[0x0][0x708] ;  /* 0x0001c20000047ab9 */ /* 0x000fc80000000a00 */
[----:B------:R-:W-:Y:S01]  /*0790*/  IMAD.X R2, RZ, RZ, R2, P0 ;  /* 0x000000ffff027224 */ /* 0x000fe200000e0602 */
[----:B------:R-:W-:-:S04]  /*07a0*/  ISETP.GE.U32.AND P0, PT, R3, UR4, PT ;  /* 0x0000000403007c0c */ /* 0x000fc8000bf06070 */
[----:B------:R-:W-:-:S13]  /*07b0*/  ISETP.GE.AND.EX P0, PT, R2, UR5, PT, P0 ;  /* 0x0000000502007c0c */ /* 0x000fda000bf06300 */
[----:B------:R-:W-:Y:S05]  /*07c0*/  @!P0 BRA `(.L_x_1984) ;  /* 0xfffffff800b88947 */ /* 0x000fea000383ffff */
[----:B------:R-:W-:Y:S05]  /*07d0*/  BRA `(.L_x_1976) ;  /* 0x0000001c00587947 */ /* 0x000fea0003800000 */
.L_x_1977:
        /* <DEDUP_REMOVED lines=9> */
.L_x_2015:
        /* <DEDUP_REMOVED lines=9> */
.L_x_1998:
        /* <DEDUP_REMOVED lines=14> */
[----:B------:R-:W-:Y:S05]  /*09e0*/  CALL.REL.NOINC `($__internal_51_$__cuda_sm20_div_s64) ;  /* 0x0000001c00407944 */ /* 0x000fea0003c00000 */
        /* <DEDUP_REMOVED lines=10> */
.L_x_1987:
        /* <DEDUP_REMOVED lines=22> */
.L_x_1988:
[----:B------:R-:W-:Y:S05]  /*0bf0*/  BSYNC B0 ;  /* 0x0000000000007941 */ /* 0x000fea0003800000 */
.L_x_1986:
        /* <DEDUP_REMOVED lines=15> */
[----:B------:R-:W-:Y:S05]  /*0cf0*/  CALL.REL.NOINC `($__internal_51_$__cuda_sm20_div_s64) ;  /* 0x00000018007c7944 */ /* 0x000fea0003c00000 */
        /* <DEDUP_REMOVED lines=11> */
.L_x_1990:
        /* <DEDUP_REMOVED lines=22> */
.L_x_1991:
[----:B------:R-:W-:Y:S05]  /*0f10*/  BSYNC B0 ;  /* 0x0000000000007941 */ /* 0x000fea0003800000 */
.L_x_1989:
        /* <DEDUP_REMOVED lines=29> */
.L_x_1993:
        /* <DEDUP_REMOVED lines=22> */
.L_x_1994:
[----:B------:R-:W-:Y:S05]  /*1250*/  BSYNC B0 ;  /* 0x0000000000007941 */ /* 0x000fea0003800000 */
.L_x_1992:
        /* <DEDUP_REMOVED lines=28> */
.L_x_1996:
        /* <DEDUP_REMOVED lines=23> */
.L_x_1997:
[----:B------:R-:W-:Y:S05]  /*1590*/  BSYNC B0 ;  /* 0x0000000000007941 */ /* 0x000fea0003800000 */
.L_x_1995:
        /* <DEDUP_REMOVED lines=9> */
.L_x_1985:
        /* <DEDUP_REMOVED lines=14> */
[----:B------:R-:W-:Y:S05]  /*1710*/  CALL.REL.NOINC `($__internal_51_$__cuda_sm20_div_s64) ;  /* 0x0000000c00f47944 */ /* 0x000fea0003c00000 */
        /* <DEDUP_REMOVED lines=9> */
.L_x_2001:
        /* <DEDUP_REMOVED lines=23> */
.L_x_2002:
[----:B------:R-:W-:Y:S05]  /*1920*/  BSYNC B0 ;  /* 0x0000000000007941 */ /* 0x000fea0003800000 */
.L_x_2000:
        /* <DEDUP_REMOVED lines=27> */
.L_x_2004:
        /* <DEDUP_REMOVED lines=23> */
.L_x_2005:
[----:B------:R-:W-:Y:S05]  /*1c50*/  BSYNC B0 ;  /* 0x0000000000007941 */ /* 0x000fea0003800000 */
.L_x_2003:
        /* <DEDUP_REMOVED lines=27> */
.L_x_2007:
        /* <DEDUP_REMOVED lines=23> */
.L_x_2008:
[----:B------:R-:W-:Y:S05]  /*1f80*/  BSYNC B0 ;  /* 0x0000000000007941 */ /* 0x000fea0003800000 */
.L_x_2006:
[----:B------:R-:W0:Y:S02]  /*1f90*/  LDC.64 R2, c[0x0][R3+0x2c8] ;  /* 0x0000b20003027b82 */ /* 0x000e240000000a00 */
[-C--:B0-----:R-:W-:Y:S02]  /*1fa0*/  IMAD R0, R3, R24.reuse, RZ ;  /* 0x0000001803007224 */ /* 0x081fe400078e02ff */
[----:B------:R-:W-:-:S04]  /*1fb0*/  IMAD.WIDE.U32 R18, R2, R24, R18 ;  /* 0x0000001802127225 */ /* 0x000fc800078e0012 */
[----:B------:R-:W-:-:S04]  /*1fc0*/  IMAD R9, R2, R9, R0 ;  /* 0x0000000902097224 */ /* 0x000fc800078e0200 */
[----:B------:R-:W-:-:S07]  /*1fd0*/  IMAD.IADD R19, R19, 0x1, R9 ;  /* 0x0000000113137824 */ /* 0x000fce00078e0209 */
.L_x_1999:
        /* <DEDUP_REMOVED lines=32> */
[----:B------:R-:W-:Y:S05]  /*21e0*/  CALL.REL.NOINC `($__internal_51_$__cuda_sm20_div_s64) ;  /* 0x0000000400407944 */ /* 0x000fea0003c00000 */
[----:B------:R-:W-:Y:S05]  /*21f0*/  BRA `(.L_x_2013) ;  /* 0x0000000000487947 */ /* 0x000fea0003800000 */
.L_x_2012:
        /* <DEDUP_REMOVED lines=18> */
.L_x_2013:
[----:B------:R-:W-:Y:S05]  /*2320*/  BSYNC B1 ;  /* 0x0000000000017941 */ /* 0x000fea0003800000 */
.L_x_2011:
        /* <DEDUP_REMOVED lines=19> */
.L_x_2014:
[----:B------:R-:W0:Y:S02]  /*2460*/  LDS R2, [R21] ;  /* 0x0000000015027984 */ /* 0x000e240000000800 */
[----:B0----5:R-:W-:-:S06]  /*2470*/  FADD R3, R17, R2 ;  /* 0x0000000211037221 */ /* 0x021fcc0000000000 */
[----:B------:R-:W0:Y:S02]  /*2480*/  ATOMS.CAST.SPIN R3, [R21], R2, R3 ;  /* 0x000000021503738d */ /* 0x000e240001800003 */
[----:B0-----:R-:W-:-:S13]  /*2490*/  ISETP.EQ.U32.AND P0, PT, R3, 0x1, PT ;  /* 0x000000010300780c */ /* 0x001fda0003f02070 */
[----:B------:R-:W-:Y:S05]  /*24a0*/  @!P0 BRA `(.L_x_2014) ;  /* 0xfffffffc00ec8947 */ /* 0x000fea000383ffff */
.L_x_2010:
[----:B------:R-:W-:Y:S05]  /*24b0*/  BSYNC B0 ;  /* 0x0000000000007941 */ /* 0x000fea0003800000 */
.L_x_2009:
        /* <DEDUP_REMOVED lines=8> */
.L_x_1976:
        /* <DEDUP_REMOVED lines=12> */
.L_x_2016:
        /* <DEDUP_REMOVED lines=15> */
        .weak           $__internal_51_$__cuda_sm20_div_s64
        .type           $__internal_51_$__cuda_sm20_div_s64,@function
        .size           $__internal_51_$__cuda_sm20_div_s64,(.L_x_3581 - $__internal_51_$__cuda_sm20_div_s64)
$__internal_51_$__cuda_sm20_div_s64:
        /* <DEDUP_REMOVED lines=83> */
[----:B------:R-:W-:Y:S06]  /*2c20*/  RET.REL.NODEC R24 `(_ZN2at4cuda17kernelHistogram1DIfllLi1ELi2ELin1ELNS0_23CUDAHistogramMemoryTypeE0EZNS0_21CUDA_tensor_histogramIflLb1EEEbNS_6TensorES4_S4_lNS_14AccumulateTypeIT0_Lb1EE4typeES8_NS0_13TensorArgTypeES9_S9_EUllE_EEvNS0_6detail10TensorInfoIT_T1_EESF_NSC_IKS6_SE_EElS8_S8_SE_T6_) ;  /* 0xffffffd018f47950 */ /* 0x000fec0003c3ffff */
.L_x_2017:
        /* <DEDUP_REMOVED lines=13> */
.L_x_3581:


//--------------------- .text._ZN2at4cuda17kernelHistogram1DIdilLi1ELi2ELin1ELNS0_23CUDAHistogramMemoryTypeE1EZNS0_21CUDA_tensor_histogramIdiLb1EEEbNS_6TensorES4_S4_lNS_14AccumulateTypeIT0_Lb1EE4typeES8_NS0_13TensorArgTypeES9_S9_EUllE0_EEvNS0_6detail10TensorInfoIT_T1_EESF_NSC_IKS6_SE_EElS8_S8_SE_T6_ --------------------------
	.section	.text._ZN2at4cuda17kernelHistogram1DIdilLi1ELi2ELin1ELNS0_23CUDAHistogramMemoryTypeE1EZNS0_21CUDA_tensor_histogramIdiLb1EEEbNS_6TensorES4_S4_lNS_14AccumulateTypeIT0_Lb1EE4typeES8_NS0_13TensorArgTypeES9_S9_EUllE0_EEvNS0_6detail10TensorInfoIT_T1_EESF_NSC_IKS6_SE_EElS8_S8_SE_T6_,"ax",@progbits
	.align	128
        .global         _ZN2at4cuda17kernelHistogram1DIdilLi1ELi2ELin1ELNS0_23CUDAHistogramMemoryTypeE1EZNS0_21CUDA_tensor_histogramIdiLb1EEEbNS_6TensorES4_S4_lNS_14AccumulateTypeIT0_Lb1EE4typeES8_NS0_13TensorArgTypeES9_S9_EUllE0_EEvNS0_6detail10TensorInfoIT_T1_EESF_NSC_IKS6_SE_EElS8_S8_SE_T6_
        .type           _ZN2at4cuda17kernelHistogram1DIdilLi1ELi2ELin1ELNS0_23CUDAHistogramMemoryTypeE1EZNS0_21CUDA_tensor_histogramIdiLb1EEEbNS_6TensorES4_S4_lNS_14AccumulateTypeIT0_Lb1EE4typeES8_NS0_13TensorArgTypeES9_S9_EUllE0_EEvNS0_6detail10TensorInfoIT_T1_EESF_NSC_IKS6_SE_EElS8_S8_SE_T6_,@function
        .size           _ZN2at4cuda17kernelHistogram1DIdilLi1ELi2ELin1ELNS0_23CUDAHistogramMemoryTypeE1EZNS0_21CUDA_tensor_histogramIdiLb1EEEbNS_6TensorES4_S4_lNS_14AccumulateTypeIT0_Lb1EE4typeES8_NS0_13TensorArgTypeES9_S9_EUllE0_EEvNS0_6detail10TensorInfoIT_T1_EESF_NSC_IKS6_SE_EElS8_S8_SE_T6_,(.L_x_3582 - _ZN2at4cuda17kernelHistogram1DIdilLi1ELi2ELin1ELNS0_23CUDAHistogramMemoryTypeE1EZNS0_21CUDA_tensor_histogramIdiLb1EEEbNS_6TensorES4_S4_lNS_14AccumulateTypeIT0_Lb1EE4typeES8_NS0_13TensorArgTypeES9_S9_EUllE0_EEvNS0_6detail10TensorInfoIT_T1_EESF_NSC_IKS6_SE_EElS8_S8_SE_T6_)
        .other          _ZN2at4cuda17kernelHistogram1DIdilLi1ELi2ELin1ELNS0_23CUDAHistogramMemoryTypeE1EZNS0_21CUDA_tensor_histogramIdiLb1EEEbNS_6TensorES4_S4_lNS_14AccumulateTypeIT0_Lb1EE4typeES8_NS0_13TensorArgTypeES9_S9_EUllE0_EEvNS0_6detail10TensorInfoIT_T1_EESF_NSC_IKS6_SE_EElS8_S8_SE_T6_,@"STO_CUDA_ENTRY STV_DEFAULT"
_ZN2at4cuda17kernelHistogram1DIdilLi1ELi2ELin1ELNS0_23CUDAHistogramMemoryTypeE1EZNS0_21CUDA_tensor_histogramIdiLb1EEEbNS_6TensorES4_S4_lNS_14AccumulateTypeIT0_Lb1EE4typeES8_NS0_13TensorArgTypeES9_S9_EUllE0_EEvNS0_6detail10TensorInfoIT_T1_EESF_NSC_IKS6_SE_EElS8_S8_SE_T6_:
.text._ZN2at4cuda17kernelHistogram1DIdilLi1ELi2ELin1ELNS0_23CUDAHistogramMemoryTypeE1EZNS0_21CUDA_tensor_histogramIdiLb1EEEbNS_6TensorES4_S4_lNS_14AccumulateTypeIT0_Lb1EE4typeES8_NS0_13TensorArgTypeES9_S9_EUllE0_EEvNS0_6detail10TensorInfoIT_T1_EESF_NSC_IKS6_SE_EElS8_S8_SE_T6_:
        /* <DEDUP_REMOVED lines=29> */
.L_x_2025:
[----:B------:R-:W-:Y:S02]  /*01d0*/  IMAD R3, R2, UR10, RZ ;  /* 0x0000000a02037c24 */ /* 0x000fe4000f8e02ff */
[----:B0-----:R-:W-:-:S04]  /*01e0*/  IMAD.WIDE.U32 R4, R0, UR10, RZ ;  /* 0x0000000a00047c25 */ /* 0x001fc8000f8e00ff */
        /* <DEDUP_REMOVED lines=30> */
[----:B------:R-:W-:Y:S05]  /*03d0*/  CALL.REL.NOINC `($__internal_52_$__cuda_sm20_div_s64) ;  /* 0x00000020000c7944 */ /* 0x000fea0003c00000 */
[----:B------:R-:W-:Y:S05]  /*03e0*/  BRA `(.L_x_2024) ;  /* 0x0000000000487947 */ /* 0x000fea0003800000 */
.L_x_2023:
        /* <DEDUP_REMOVED lines=18> */
.L_x_2024:
[----:B------:R-:W-:Y:S05]  /*0510*/  BSYNC B2 ;  /* 0x0000000000027941 */ /* 0x000fea0003800000 */
.L_x_2022:
        /* <DEDUP_REMOVED lines=15> */
.L_x_2021:
[----:B------:R-:W-:Y:S05]  /*0610*/  BSYNC B1 ;  /* 0x0000000000017941 */ /* 0x000fea0003800000 */
.L_x_2020:
[----:B------:R-:W-:Y:S05]  /*0620*/  @!P0 BRA `(.L_x_2025) ;  /* 0xfffffff800e88947 */ /* 0x000fea000383ffff */
[----:B------:R-:W-:Y:S05]  /*0630*/  BSYNC B0 ;  /* 0x0000000000007941 */ /* 0x000fea0003800000 */
.L_x_2019:
[----:B------:R-:W-:Y:S05]  /*0640*/  EXIT ;  /* 0x000000000000794d */ /* 0x000fea0003800000 */
.L_x_2018:
[----:B------:R-:W-:-:S04]  /*0650*/  LOP3.LUT R3, RZ, R4, RZ, 0x33, !PT ;  /* 0x00000004ff037212 */ /* 0x000fc800078e33ff */
[----:B------:R-:W-:-:S05]  /*0660*/  VIMNMX R3, R3, -0x3, !PT ;  /* 0xfffffffd03037848 */ /* 0x000fca0007fe0100 */
[----:B------:R-:W-:-:S04]  /*0670*/  IMAD.IADD R4, R3, 0x1, R4 ;  /* 0x0000000103047824 */ /* 0x000fc800078e0204 */
[C---:B------:R-:W-:Y:S01]  /*0680*/  VIADD R9, R4.reuse, 0x2 ;  /* 0x0000000204097836 */ /* 0x040fe20000000000 */
[----:B------:R-:W-:-:S04]  /*0690*/  IADD3 R10, R4, 0x1, RZ ;  /* 0x00000001040a7810 */ /* 0x000fc80007ffe0ff */
[----:B------:R-:W-:-:S05]  /*06a0*/  LOP3.LUT R9, R9, 0x3, RZ, 0xc0, !PT ;  /* 0x0000000309097812 */ /* 0x000fca00078ec0ff */
[----:B------:R-:W-:-:S07]  /*06b0*/  IMAD.IADD R11, R4, 0x1, -R9 ;  /* 0x00000001040b7824 */ /* 0x000fce00078e0a09 */
.L_x_2055:
        /* <DEDUP_REMOVED lines=13> */
.L_x_2039:
        /* <DEDUP_REMOVED lines=9> */
[----:B------:R-:W-:Y:S05]  /*0820*/  CALL.REL.NOINC `($__internal_52_$__cuda_sm20_div_s64) ;  /* 0x0000001800f87944 */ /* 0x000fea0003c00000 */
        /* <DEDUP_REMOVED lines=11> */
.L_x_2028:
        /* <DEDUP_REMOVED lines=22> */
.L_x_2029:
[----:B------:R-:W-:Y:S05]  /*0a40*/  BSYNC B0 ;  /* 0x0000000000007941 */ /* 0x000fea0003800000 */
.L_x_2027:
        /* <DEDUP_REMOVED lines=16> */
[----:B------:R-:W-:Y:S05]  /*0b50*/  CALL.REL.NOINC `($__internal_52_$__cuda_sm20_div_s64) ;  /* 0x00000018002c7944 */ /* 0x000fea0003c00000 */
        /* <DEDUP_REMOVED lines=12> */
.L_x_2031:
        /* <DEDUP_REMOVED lines=23> */
.L_x_2032:
[----:B------:R-:W-:Y:S05]  /*0d90*/  BSYNC B0 ;  /* 0x0000000000007941 */ /* 0x000fea0003800000 */
.L_x_2030:
        /* <DEDUP_REMOVED lines=16> */
[----:B------:R-:W-:Y:S05]  /*0ea0*/  CALL.REL.NOINC `($__internal_52_$__cuda_sm20_div_s64) ;  /* 0x0000001400587944 */ /* 0x000fea0003c00000 */
        /* <DEDUP_REMOVED lines=11> */
.L_x_2034:
        /* <DEDUP_REMOVED lines=23> */
.L_x_2035:
[----:B------:R-:W-:Y:S05]  /*10d0*/  BSYNC B0 ;  /* 0x0000000000007941 */ /* 0x000fea0003800000 */
.L_x_2033:
        /* <DEDUP_REMOVED lines=30> */
.L_x_2037:
        /* <DEDUP_REMOVED lines=23> */
.L_x_2038:
[----:B------:R-:W-:Y:S05]  /*1430*/  BSYNC B0 ;  /* 0x0000000000007941 */ /* 0x000fea0003800000 */
.L_x_2036:
        /* <DEDUP_REMOVED lines=10> */
.L_x_2026:
        /* <DEDUP_REMOVED lines=25> */
.L_x_2042:
        /* <DEDUP_REMOVED lines=23> */
.L_x_2043:
[----:B------:R-:W-:Y:S05]  /*17e0*/  BSYNC B0 ;  /* 0x0000000000007941 */ /* 0x000fea0003800000 */
.L_x_2041:
        /* <DEDUP_REMOVED lines=29> */
.L_x_2045:
        /* <DEDUP_REMOVED lines=23> */
.L_x_2046:
[----:B------:R-:W-:Y:S05]  /*1b30*/  BSYNC B0 ;  /* 0x0000000000007941 */ /* 0x000fea0003800000 */
.L_x_2044:
        /* <DEDUP_REMOVED lines=29> */
.L_x_2048:
        /* <DEDUP_REMOVED lines=23> */
.L_x_2049:
[----:B------:R-:W-:Y:S05]  /*1e80*/  BSYNC B0 ;  /* 0x0000000000007941 */ /* 0x000fea0003800000 */
.L_x_2047:
[----:B------:R-:W0:Y:S01]  /*1e90*/  LDC.64 R18, c[0x0][R18+0x2c8] ;  /* 0x0000b20012127b82 */ /* 0x000e220000000a00 */
[----:B------:R-:W-:Y:S02]  /*1ea0*/  IMAD.MOV.U32 R15, RZ, RZ, R13 ;  /* 0x000000ffff0f7224 */ /* 0x000fe400078e000d */
[-C--:B0-----:R-:W-:Y:S02]  /*1eb0*/  IMAD R4, R19, R16.reuse, RZ ;  /* 0x0000001013047224 */ /* 0x081fe400078e02ff */
[----:B------:R-:W-:-:S04]  /*1ec0*/  IMAD.WIDE.U32 R14, R18, R16, R14 ;  /* 0x00000010120e7225 */ /* 0x000fc800078e000e */
[----:B------:R-:W-:-:S05]  /*1ed0*/  IMAD R3, R18, R3, R4 ;  /* 0x0000000312037224 */ /* 0x000fca00078e0204 */
[----:B------:R-:W-:-:S07]  /*1ee0*/  IADD3 R13, R15, R3, RZ ;  /* 0x000000030f0d7210 */ /* 0x000fce0007ffe0ff */
.L_x_2040:
        /* <DEDUP_REMOVED lines=33> */
[----:B------:R-:W-:Y:S05]  /*2100*/  CALL.REL.NOINC `($__internal_52_$__cuda_sm20_div_s64) ;  /* 0x0000000000c07944 */ /* 0x000fea0003c00000 */
[----:B------:R-:W-:Y:S05]  /*2110*/  BRA `(.L_x_2054) ;  /* 0x0000000000487947 */ /* 0x000fea0003800000 */
.L_x_2053:
        /* <DEDUP_REMOVED lines=18> */
.L_x_2054:
[----:B------:R-:W-:Y:S05]  /*2240*/  BSYNC B1 ;  /* 0x0000000000017941 */ /* 0x000fea0003800000 */
.L_x_2052:
        /* <DEDUP_REMOVED lines=18> */
.L_x_2051:
[----:B------:R-:W-:Y:S05]  /*2370*/  BSYNC B0 ;  /* 0x0000000000007941 */ /* 0x000fea0003800000 */
.L_x_2050:
        /* <DEDUP_REMOVED lines=9> */
        .weak           $__internal_52_$__cuda_sm20_div_s64
        .type           $__internal_52_$__cuda_sm20_div_s64,@function
        .size           $__internal_52_$__cuda_sm20_div_s64,(.L_x_3582 - $__internal_52_$__cuda_sm20_div_s64)
$__internal_52_$__cuda_sm20_div_s64:
        /* <DEDUP_REMOVED lines=83> */
[----:B------:R-:W-:Y:S06]  /*2940*/  RET.REL.NODEC R16 `(_ZN2at4cuda17kernelHistogram1DIdilLi1ELi2ELin1ELNS0_23CUDAHistogramMemoryTypeE1EZNS0_21CUDA_tensor_histogramIdiLb1EEEbNS_6TensorES4_S4_lNS_14AccumulateTypeIT0_Lb1EE4typeES8_NS0_13TensorArgTypeES9_S9_EUllE0_EEvNS0_6detail10TensorInfoIT_T1_EESF_NSC_IKS6_SE_EElS8_S8_SE_T6_) ;  /* 0xffffffd410ac7950 */ /* 0x000fec0003c3ffff */
.L_x_2056:
        /* <DEDUP_REMOVED lines=11> */
.L_x_3582:


//--------------------- .text._ZN2at4cuda17kernelHistogram1DIdilLi1ELi2ELin1ELNS0_23CUDAHistogramMemoryTypeE0EZNS0_21CUDA_tensor_histogramIdiLb1EEEbNS_6TensorES4_S4_lNS_14AccumulateTypeIT0_Lb1EE4typeES8_NS0_13TensorArgTypeES9_S9_EUllE0_EEvNS0_6detail10TensorInfoIT_T1_EESF_NSC_IKS6_SE_EElS8_S8_SE_T6_ --------------------------
	.section	.text._ZN2at4cuda17kernelHistogram1DIdilLi1ELi2ELin1ELNS0_23CUDAHistogramMemoryTypeE0EZNS0_21CUDA_tensor_histogramIdiLb1EEEbNS_6TensorES4_S4_lNS_14AccumulateTypeIT0_Lb1EE4typeES8_NS0_13TensorArgTypeES9_S9_EUllE0_EEvNS0_6detail10TensorInfoIT_T1_EESF_NSC_IKS6_SE_EElS8_S8_SE_T6_,"ax",@progbits
	.align	128
        .global         _ZN2at4cuda17kernelHistogram1DIdilLi1ELi2ELin1ELNS0_23CUDAHistogramMemoryTypeE0EZNS0_21CUDA_tensor_histogramIdiLb1EEEbNS_6TensorES4_S4_lNS_14AccumulateTypeIT0_Lb1EE4typeES8_NS0_13TensorArgTypeES9_S9_EUllE0_EEvNS0_6detail10TensorInfoIT_T1_EESF_NSC_IKS6_SE_EElS8_S8_SE_T6_
        .type           _ZN2at4cuda17kernelHistogram1DIdilLi1ELi2ELin1ELNS0_23CUDAHistogramMemoryTypeE0EZNS0_21CUDA_tensor_histogramIdiLb1EEEbNS_6TensorES4_S4_lNS_14AccumulateTypeIT0_Lb1EE4typeES8_NS0_13TensorArgTypeES9_S9_EUllE0_EEvNS0_6detail10TensorInfoIT_T1_EESF_NSC_IKS6_SE_EElS8_S8_SE_T6_,@function
        .size           _ZN2at4cuda17kernelHistogram1DIdilLi1ELi2ELin1ELNS0_23CUDAHistogramMemoryTypeE0EZNS0_21CUDA_tensor_histogramIdiLb1EEEbNS_6TensorES4_S4_lNS_14AccumulateTypeIT0_Lb1EE4typeES8_NS0_13TensorArgTypeES9_S9_EUllE0_EEvNS0_6detail10TensorInfoIT_T1_EESF_NSC_IKS6_SE_EElS8_S8_SE_T6_,(.L_x_3583 - _ZN2at4cuda17kernelHistogram1DIdilLi1ELi2ELin1ELNS0_23CUDAHistogramMemoryTypeE0EZNS0_21CUDA_tensor_histogramIdiLb1EEEbNS_6TensorES4_S4_lNS_14AccumulateTypeIT0_Lb1EE4typeES8_NS0_13TensorArgTypeES9_S9_EUllE0_EEvNS0_6detail10TensorInfoIT_T1_EESF_NSC_IKS6_SE_EElS8_S8_SE_T6_)
        .other          _ZN2at4cuda17kernelHistogram1DIdilLi1ELi2ELin1ELNS0_23CUDAHistogramMemoryTypeE0EZNS0_21CUDA_tensor_histogramIdiLb1EEEbNS_6TensorES4_S4_lNS_14AccumulateTypeIT0_Lb1EE4typeES8_NS0_13TensorArgTypeES9_S9_EUllE0_EEvNS0_6detail10TensorInfoIT_T1_EESF_NSC_IKS6_SE_EElS8_S8_SE_T6_,@"STO_CUDA_ENTRY STV_DEFAULT"
_ZN2at4cuda17kernelHistogram1DIdilLi1ELi2ELin1ELNS0_23CUDAHistogramMemoryTypeE0EZNS0_21CUDA_tensor_histogramIdiLb1EEEbNS_6TensorES4_S4_lNS_14AccumulateTypeIT0_Lb1EE4typeES8_NS0_13TensorArgTypeES9_S9_EUllE0_EEvNS0_6detail10TensorInfoIT_T1_EESF_NSC_IKS6_SE_EElS8_S8_SE_T6_:
.text._ZN2at4cuda17kernelHistogram1DIdilLi1ELi2ELin1ELNS0_23CUDAHistogramMemoryTypeE0EZNS0_21CUDA_tensor_histogramIdiLb1EEEbNS_6TensorES4_S4_lNS_14AccumulateTypeIT0_Lb1EE4typeES8_NS0_13TensorArgTypeES9_S9_EUllE0_EEvNS0_6detail10TensorInfoIT_T1_EESF_NSC_IKS6_SE_EElS8_S8_SE_T6_:
        /* <DEDUP_REMOVED lines=13> */
.L_x_2059:
[----:B------:R-:W-:Y:S02]  /*00d0*/  LEA R2, R5, R0, 0x3 ;  /* 0x0000000005027211 */ /* 0x000fe400078e18ff */
[----:B-1----:R-:W-:-:S03]  /*00e0*/  IADD3 R5, P0, R4, R5, RZ ;  /* 0x0000000504057210 */ /* 0x002fc60007f1e0ff */
[----:B------:R0:W-:Y:S02]  /*00f0*/  STS.64 [R2], RZ ;  /* 0x000000ff02007388 */ /* 0x0001e40000000a00 */
[----:B------:R-:W-:Y:S01]  /*0100*/  IMAD.X R3, RZ, RZ, R3, P0 ;  /* 0x000000ffff037224 */ /* 0x000fe200000e0603 */
[----:B------:R-:W-:-:S04]  /*0110*/  ISETP.GE.U32.AND P0, PT, R5, UR4, PT ;  /* 0x0000000405007c0c */ /* 0x000fc8000bf06070 */
[----:B------:R-:W-:-:S13]  /*0120*/  ISETP.GE.AND.EX P0, PT, R3, UR5, PT, P0 ;  /* 0x0000000503007c0c */ /* 0x000fda000bf06300 */
[----:B0-----:R-:W-:Y:S05]  /*0130*/  @!P0 BRA `(.L_x_2059) ;  /* 0xfffffffc00e48947 */ /* 0x001fea000383ffff */
.L_x_2058:
[----:B------:R-:W-:Y:S05]  /*0140*/  BSYNC B0 ;  /* 0x0000000000007941 */ /* 0x000fea0003800000 */
.L_x_2057:
        /* <DEDUP_REMOVED lines=22> */
.L_x_2068:
        /* <DEDUP_REMOVED lines=12> */
[----:B------:R-:W2:Y:S01]  /*0370*/  LDG.E R11, desc[UR6][R10.64] ;  /* 0x000000060a0b7981 */ /* 0x000ea2000c1e1900 */
        /* <DEDUP_REMOVED lines=26> */
[----:B------:R-:W-:Y:S05]  /*0520*/  CALL.REL.NOINC `($__internal_53_$__cuda_sm20_div_s64) ;  /* 0x0000002000347944 */ /* 0x000fea0003c00000 */
[----:B------:R-:W-:Y:S05]  /*0530*/  BRA `(.L_x_2066) ;  /* 0x0000000000487947 */ /* 0x000fea0003800000 */
.L_x_2065:
        /* <DEDUP_REMOVED lines=18> */
.L_x_2066:
[----:B------:R-:W-:Y:S05]  /*0660*/  BSYNC B1 ;  /* 0x0000000000017941 */ /* 0x000fea0003800000 */
.L_x_2064:
[----:B------:R-:W-:Y:S01]  /*0670*/  ULDC.64 UR4, c[0x0][0x6f0] ;  /* 0x0001bc0000047ab9 */ /* 0x000fe20000000a00 */
[----:B------:R-:W-:Y:S02]  /*0680*/  SHF.R.S32.HI R5, RZ, 0x1f, R21 ;  /* 0x0000001fff057819 */ /* 0x000fe40000011415 */
[----:B------:R-:W-:-:S04]  /*0690*/  ISETP.NE.U32.AND P1, PT, R21, UR4, PT ;  /* 0x0000000415007c0c */ /* 0x000fc8000bf25070 */
[----:B------:R-:W-:-:S04]  /*06a0*/  ISETP.NE.AND.EX P1, PT, R5, UR5, PT, P1 ;  /* 0x0000000505007c0c */ /* 0x000fc8000bf25310 */
[----:B------:R-:W-:-:S05]  /*06b0*/  SEL R8, RZ, 0xffffffff, P1 ;  /* 0xffffffffff087807 */ /* 0x000fca0000800000 */
[----:B------:R-:W-:-:S05]  /*06c0*/  IMAD.IADD R21, R21, 0x1, R8 ;  /* 0x0000000115157824 */ /* 0x000fca00078e0208 */
[----:B------:R-:W-:-:S07]  /*06d0*/  LEA R21, R21, R0, 0x3 ;  /* 0x0000000015157211 */ /* 0x000fce00078e18ff */
.L_x_2067:
[----:B------:R-:W0:Y:S02]  /*06e0*/  LDS.64 R8, [R21] ;  /* 0x0000000015087984 */ /* 0x000e240000000a00 */
[----:B0-----:R-:W-:-:S10]  /*06f0*/  DADD R10, R8, 1 ;  /* 0x3ff00000080a7429 */ /* 0x001fd40000000000 */
[----:B------:R-:W0:Y:S02]  /*0700*/  ATOMS.CAST.SPIN.64 R10, [R21], R8, R10 ;  /* 0x00000008150a738d */ /* 0x000e24000180040a */
[----:B0-----:R-:W-:-:S04]  /*0710*/  ISETP.EQ.U32.AND P1, PT, R10, 0x1, PT ;  /* 0x000000010a00780c */ /* 0x001fc80003f22070 */
[----:B------:R-:W-:-:S13]  /*0720*/  ISETP.EQ.U32.AND.EX P1, PT, R11, RZ, PT, P1 ;  /* 0x000000ff0b00720c */ /* 0x000fda0003f22110 */
[----:B------:R-:W-:Y:S05]  /*0730*/  @!P1 BRA `(.L_x_2067) ;  /* 0xfffffffc00e89947 */ /* 0x000fea000383ffff */
.L_x_2063:
[----:B------:R-:W-:Y:S05]  /*0740*/  BSYNC B0 ;  /* 0x0000000000007941 */ /* 0x000fea0003800000 */
.L_x_2062:
[----:B------:R-:W-:Y:S05]  /*0750*/  @!P0 BRA `(.L_x_2068) ;  /* 0xfffffff800d48947 */ /* 0x000fea000383ffff */
[----:B------:R-:W-:Y:S05]  /*0760*/  BRA `(.L_x_2060) ;  /* 0x0000001c00387947 */ /* 0x000fea0003800000 */
.L_x_2061:
        /* <DEDUP_REMOVED lines=8> */
.L_x_2099:
        /* <DEDUP_REMOVED lines=12> */
.L_x_2082:
        /* <DEDUP_REMOVED lines=10> */
[----:B------:R-:W-:Y:S05]  /*0950*/  CALL.REL.NOINC `($__internal_53_$__cuda_sm20_div_s64) ;  /* 0x0000001c00287944 */ /* 0x000fea0003c00000 */
        /* <DEDUP_REMOVED lines=10> */
.L_x_2071:
        /* <DEDUP_REMOVED lines=22> */
.L_x_2072:
[----:B------:R-:W-:Y:S05]  /*0b60*/  BSYNC B0 ;  /* 0x0000000000007941 */ /* 0x000fea0003800000 */
.L_x_2070:
        /* <DEDUP_REMOVED lines=27> */
.L_x_2074:
        /* <DEDUP_REMOVED lines=22> */
.L_x_2075:
[----:B------:R-:W-:Y:S05]  /*0e80*/  BSYNC B0 ;  /* 0x0000000000007941 */ /* 0x000fea0003800000 */
.L_x_2073:
        /* <DEDUP_REMOVED lines=16> */
[----:B------:R-:W-:Y:S05]  /*0f90*/  CALL.REL.NOINC `($__internal_53_$__cuda_sm20_div_s64) ;  /* 0x0000001400987944 */ /* 0x000fea0003c00000 */
        /* <DEDUP_REMOVED lines=12> */
.L_x_2077:
        /* <DEDUP_REMOVED lines=22> */
.L_x_2078:
[----:B------:R-:W-:Y:S05]  /*11c0*/  BSYNC B0 ;  /* 0x0000000000007941 */ /* 0x000fea0003800000 */
.L_x_2076:
        /* <DEDUP_REMOVED lines=27> */
.L_x_2080:
        /* <DEDUP_REMOVED lines=23> */
.L_x_2081:
[----:B------:R-:W-:Y:S05]  /*14f0*/  BSYNC B0 ;  /* 0x0000000000007941 */ /* 0x000fea0003800000 */
.L_x_2079:
        /* <DEDUP_REMOVED lines=11> */
.L_x_2069:
        /* <DEDUP_REMOVED lines=24> */
.L_x_2085:
        /* <DEDUP_REMOVED lines=23> */
.L_x_2086:
[----:B------:R-:W-:Y:S05]  /*18a0*/  BSYNC B0 ;  /* 0x0000000000007941 */ /* 0x000fea0003800000 */
.L_x_2084:
        /* <DEDUP_REMOVED lines=17> */
[----:B------:R-:W-:Y:S05]  /*19c0*/  CALL.REL.NOINC `($__internal_53_$__cuda_sm20_div_s64) ;  /* 0x0000000c000c7944 */ /* 0x000fea0003c00000 */
        /* <DEDUP_REMOVED lines=9> */
.L_x_2088:
        /* <DEDUP_REMOVED lines=23> */
.L_x_2089:
[----:B------:R-:W-:Y:S05]  /*1bd0*/  BSYNC B0 ;  /* 0x0000000000007941 */ /* 0x000fea0003800000 */
.L_x_2087:
        /* <DEDUP_REMOVED lines=27> */
.L_x_2091:
        /* <DEDUP_REMOVED lines=23> */
.L_x_2092:
[----:B------:R-:W-:Y:S05]  /*1f00*/  BSYNC B0 ;  /* 0x0000000000007941 */ /* 0x000fea0003800000 */
.L_x_2090:
[----:B------:R-:W0:Y:S02]  /*1f10*/  LDC.64 R10, c[0x0][R10+0x2c8] ;  /* 0x0000b2000a0a7b82 */ /* 0x000e240000000a00 */
[-C--:B0-----:R-:W-:Y:S02]  /*1f20*/  IMAD R8, R11, R22.reuse, RZ ;  /* 0x000000160b087224 */ /* 0x081fe400078e02ff */
[----:B------:R-:W-:-:S04]  /*1f30*/  IMAD.WIDE.U32 R18, R10, R22, R18 ;  /* 0x000000160a127225 */ /* 0x000fc800078e0012 */
[----:B------:R-:W-:-:S05]  /*1f40*/  IMAD R9, R10, R9, R8 ;  /* 0x000000090a097224 */ /* 0x000fca00078e0208 */
[----:B------:R-:W-:-:S07]  /*1f50*/  IADD3 R19, R19, R9, RZ ;  /* 0x0000000913137210 */ /* 0x000fce0007ffe0ff */
.L_x_2083:
        /* <DEDUP_REMOVED lines=10> */
[----:B------:R-:W2:Y:S01]  /*2000*/  LDG.E R11, desc[UR6][R10.64] ;  /* 0x000000060a0b7981 */ /* 0x000ea2000c1e1900 */
        /* <DEDUP_REMOVED lines=22> */
[----:B------:R-:W-:Y:S05]  /*2170*/  CALL.REL.NOINC `($__internal_53_$__cuda_sm20_div_s64) ;  /* 0x0000000400207944 */ /* 0x000fea0003c00000 */
[----:B------:R-:W-:Y:S05]  /*2180*/  BRA `(.L_x_2097) ;  /* 0x0000000000487947 */ /* 0x000fea0003800000 */
.L_x_2096:
        /* <DEDUP_REMOVED lines=18> */
.L_x_2097:
[----:B------:R-:W-:Y:S05]  /*22b0*/  BSYNC B1 ;  /* 0x0000000000017941 */ /* 0x000fea0003800000 */
.L_x_2095:
        /* <DEDUP_REMOVED lines=10> */
.L_x_2098:
[----:B------:R-:W0:Y:S02]  /*2360*/  LDS.64 R8, [R21] ;  /* 0x0000000015087984 */ /* 0x000e240000000a00 */
[----:B0-----:R-:W-:-:S10]  /*2370*/  DADD R10, R8, 1 ;  /* 0x3ff00000080a7429 */ /* 0x001fd40000000000 */
[----:B------:R-:W0:Y:S02]  /*2380*/  ATOMS.CAST.SPIN.64 R10, [R21], R8, R10 ;  /* 0x00000008150a738d */ /* 0x000e24000180040a */
[----:B0-----:R-:W-:-:S04]  /*2390*/  ISETP.EQ.U32.AND P0, PT, R10, 0x1, PT ;  /* 0x000000010a00780c */ /* 0x001fc80003f02070 */
[----:B------:R-:W-:-:S13]  /*23a0*/  ISETP.EQ.U32.AND.EX P0, PT, R11, RZ, PT, P0 ;  /* 0x000000ff0b00720c */ /* 0x000fda0003f02100 */
[----:B------:R-:W-:Y:S05]  /*23b0*/  @!P0 BRA `(.L_x_2098) ;  /* 0xfffffffc00e88947 */ /* 0x000fea000383ffff */
.L_x_2094:
[----:B------:R-:W-:Y:S05]  /*23c0*/  BSYNC B0 ;  /* 0x0000000000007941 */ /* 0x000fea0003800000 */
.L_x_2093:
        /* <DEDUP_REMOVED lines=8> */
.L_x_2060:
        /* <DEDUP_REMOVED lines=12> */
.L_x_2100:
        /* <DEDUP_REMOVED lines=15> */
        .weak           $__internal_53_$__cuda_sm20_div_s64
        .type           $__internal_53_$__cuda_sm20_div_s64,@function
        .size           $__internal_53_$__cuda_sm20_div_s64,(.L_x_3583 - $__internal_53_$__cuda_sm20_div_s64)
$__internal_53_$__cuda_sm20_div_s64:
        /* <DEDUP_REMOVED lines=83> */
[----:B------:R-:W-:Y:S06]  /*2b30*/  RET.REL.NODEC R24 `(_ZN2at4cuda17kernelHistogram1DIdilLi1ELi2ELin1ELNS0_23CUDAHistogramMemoryTypeE0EZNS0_21CUDA_tensor_histogramIdiLb1EEEbNS_6TensorES4_S4_lNS_14AccumulateTypeIT0_Lb1EE4typeES8_NS0_13TensorArgTypeES9_S9_EUllE0_EEvNS0_6detail10TensorInfoIT_T1_EESF_NSC_IKS6_SE_EElS8_S8_SE_T6_) ;  /* 0xffffffd418307950 */ /* 0x000fec0003c3ffff */
.L_x_2101:
        /* <DEDUP_REMOVED lines=12> */
.L_x_3583:


//--------------------- .text._ZN2at4cuda17kernelHistogram1DIdilLi1ELi2ELin1ELNS0_23CUDAHistogramMemoryTypeE1EZNS0_21CUDA_tensor_histogramIdiLb1EEEbNS_6TensorES4_S4_lNS_14AccumulateTypeIT0_Lb1EE4typeES8_NS0_13TensorArgTypeES9_S9_EUllE_EEvNS0_6detail10TensorInfoIT_T1_EESF_NSC_IKS6_SE_EElS8_S8_SE_T6_ --------------------------
	.section	.text._ZN2at4cuda17kernelHistogram1DIdilLi1ELi2ELin1ELNS0_23CUDAHistogramMemoryTypeE1EZNS0_21CUDA_tensor_histogramIdiLb1EEEbNS_6TensorES4_S4_lNS_14AccumulateTypeIT0_Lb1EE4typeES8_NS0_13TensorArgTypeES9_S9_EUllE_EEvNS0_6detail10TensorInfoIT_T1_EESF_NSC_IKS6_SE_EElS8_S8_SE_T6_,"ax",@progbits
	.align	128
        .global         _ZN2at4cuda17kernelHistogram1DIdilLi1ELi2ELin1ELNS0_23CUDAHistogramMemoryTypeE1EZNS0_21CUDA_tensor_histogramIdiLb1EEEbNS_6TensorES4_S4_lNS_14AccumulateTypeIT0_Lb1EE4typeES8_NS0_13TensorArgTypeES9_S9_EUllE_EEvNS0_6detail10TensorInfoIT_T1_EESF_NSC_IKS6_SE_EElS8_S8_SE_T6_
        .type           _ZN2at4cuda17kernelHistogram1DIdilLi1ELi2ELin1ELNS0_23CUDAHistogramMemoryTypeE1EZNS0_21CUDA_tensor_histogramIdiLb1EEEbNS_6TensorES4_S4_lNS_14AccumulateTypeIT0_Lb1EE4typeES8_NS0_13TensorArgTypeES9_S9_EUllE_EEvNS0_6detail10TensorInfoIT_T1_EESF_NSC_IKS6_SE_EElS8_S8_SE_T6_,@function
        .size           _ZN2at4cuda17kernelHistogram1DIdilLi1ELi2ELin1ELNS0_23CUDAHistogramMemoryTypeE1EZNS0_21CUDA_tensor_histogramIdiLb1EEEbNS_6TensorES4_S4_lNS_14AccumulateTypeIT0_Lb1EE4typeES8_NS0_13TensorArgTypeES9_S9_EUllE_EEvNS0_6detail10TensorInfoIT_T1_EESF_NSC_IKS6_SE_EElS8_S8_SE_T6_,(.L_x_3584 - _ZN2at4cuda17kernelHistogram1DIdilLi1ELi2ELin1ELNS0_23CUDAHistogramMemoryTypeE1EZNS0_21CUDA_tensor_histogramIdiLb1EEEbNS_6TensorES4_S4_lNS_14AccumulateTypeIT0_Lb1EE4typeES8_NS0_13TensorArgTypeES9_S9_EUllE_EEvNS0_6detail10TensorInfoIT_T1_EESF_NSC_IKS6_SE_EElS8_S8_SE_T6_)
        .other          _ZN2at4cuda17kernelHistogram1DIdilLi1ELi2ELin1ELNS0_23CUDAHistogramMemoryTypeE1EZNS0_21CUDA_tensor_histogramIdiLb1EEEbNS_6TensorES4_S4_lNS_14AccumulateTypeIT0_Lb1EE4typeES8_NS0_13TensorArgTypeES9_S9_EUllE_EEvNS0_6detail10TensorInfoIT_T1_EESF_NSC_IKS6_SE_EElS8_S8_SE_T6_,@"STO_CUDA_ENTRY STV_DEFAULT"
_ZN2at4cuda17kernelHistogram1DIdilLi1ELi2ELin1ELNS0_23CUDAHistogramMemoryTypeE1EZNS0_21CUDA_tensor_histogramIdiLb1EEEbNS_6TensorES4_S4_lNS_14AccumulateTypeIT0_Lb1EE4typeES8_NS0_13TensorArgTypeES9_S9_EUllE_EEvNS0_6detail10TensorInfoIT_T1_EESF_NSC_IKS6_SE_EElS8_S8_SE_T6_:
.text._ZN2at4cuda17kernelHistogram1DIdilLi1ELi2ELin1ELNS0_23CUDAHistogramMemoryTypeE1EZNS0_21CUDA_tensor_histogramIdiLb1EEEbNS_6TensorES4_S4_lNS_14AccumulateTypeIT0_Lb1EE4typeES8_NS0_13TensorArgTypeES9_S9_EUllE_EEvNS0_6detail10TensorInfoIT_T1_EESF_NSC_IKS6_SE_EElS8_S8_SE_T6_:
        /* <DEDUP_REMOVED lines=31> */
.L_x_2109:
[----:B------:R-:W-:Y:S02]  /*01f0*/  IMAD R3, R2, UR10, RZ ;  /* 0x0000000a02037c24 */ /* 0x000fe4000f8e02ff */
[----:B0-----:R-:W-:-:S04]  /*0200*/  IMAD.WIDE.U32 R4, R0, UR10, RZ ;  /* 0x0000000a00047c25 */ /* 0x001fc8000f8e00ff */
[----:B------:R-:W-:Y:S01]  /*0210*/  IMAD R3, R0, UR11, R3 ;  /* 0x0000000b00037c24 */ /* 0x000fe2000f8e0203 */
[----:B------:R-:W-:-:S03]  /*0220*/  LEA R6, P0, R4, UR12, 0x2 ;  /* 0x0000000c04067c11 */ /* 0x000fc6000f8010ff */
[----:B------:R-:W-:-:S05]  /*0230*/  IMAD.IADD R3, R5, 0x1, R3 ;  /* 0x0000000105037824 */ /* 0x000fca00078e0203 */
[----:B------:R-:W-:-:S06]  /*0240*/  LEA.HI.X R7, R4, UR13, R3, 0x2, P0 ;  /* 0x0000000d04077c11 */ /* 0x000fcc00080f1403 */
        /* <DEDUP_REMOVED lines=22> */
[----:B------:R-:W-:Y:S05]  /*03b0*/  CALL.REL.NOINC `($__internal_54_$__cuda_sm20_div_s64) ;  /* 0x00000020004c7944 */ /* 0x000fea0003c00000 */
[----:B------:R-:W-:Y:S05]  /*03c0*/  BRA `(.L_x_2108) ;  /* 0x0000000000487947 */ /* 0x000fea0003800000 */
.L_x_2107:
        /* <DEDUP_REMOVED lines=18> */
.L_x_2108:
[----:B------:R-:W-:Y:S05]  /*04f0*/  BSYNC B2 ;  /* 0x0000000000027941 */ /* 0x000fea0003800000 */
.L_x_2106:
        /* <DEDUP_REMOVED lines=20> */
.L_x_2105:
[----:B------:R-:W-:Y:S05]  /*0640*/  BSYNC B1 ;  /* 0x0000000000017941 */ /* 0x000fea0003800000 */
.L_x_2104:
[----:B------:R-:W-:-:S05]  /*0650*/  IADD3 R0, P0, R0, UR4, RZ ;  /* 0x0000000400007c10 */ /* 0x000fca000ff1e0ff */
[----:B------:R-:W-:Y:S01]  /*0660*/  IMAD.X R2, RZ, RZ, R2, P0 ;  /* 0x000000ffff027224 */ /* 0x000fe200000e0602 */
[----:B------:R-:W-:-:S04]  /*0670*/  ISETP.GE.U32.AND P0, PT, R0, UR26, PT ;  /* 0x0000001a00007c0c */ /* 0x000fc8000bf06070 */
[----:B------:R-:W-:-:S13]  /*0680*/  ISETP.GE.AND.EX P0, PT, R2, UR27, PT, P0 ;  /* 0x0000001b02007c0c */ /* 0x000fda000bf06300 */
[----:B------:R-:W-:Y:S05]  /*0690*/  @!P0 BRA `(.L_x_2109) ;  /* 0xfffffff800d48947 */ /* 0x000fea000383ffff */
[----:B------:R-:W-:Y:S05]  /*06a0*/  BSYNC B0 ;  /* 0x0000000000007941 */ /* 0x000fea0003800000 */
.L_x_2103:
[----:B------:R-:W-:Y:S05]  /*06b0*/  EXIT ;  /* 0x000000000000794d */ /* 0x000fea0003800000 */
.L_x_2102:
[----:B------:R-:W-:-:S04]  /*06c0*/  LOP3.LUT R3, RZ, R4, RZ, 0x33, !PT ;  /* 0x00000004ff037212 */ /* 0x000fc800078e33ff */
[----:B------:R-:W-:-:S04]  /*06d0*/  VIMNMX R3, R3, -0x3, !PT ;  /* 0xfffffffd03037848 */ /* 0x000fc80007fe0100 */
[----:B------:R-:W-:-:S05]  /*06e0*/  IADD3 R4, R3, R4, RZ ;  /* 0x0000000403047210 */ /* 0x000fca0007ffe0ff */
[C---:B------:R-:W-:Y:S02]  /*06f0*/  VIADD R9, R4.reuse, 0x2 ;  /* 0x0000000204097836 */ /* 0x040fe40000000000 */
[----:B------:R-:W-:-:S03]  /*0700*/  VIADD R10, R4, 0x1 ;  /* 0x00000001040a7836 */ /* 0x000fc60000000000 */
[----:B------:R-:W-:-:S04]  /*0710*/  LOP3.LUT R9, R9, 0x3, RZ, 0xc0, !PT ;  /* 0x0000000309097812 */ /* 0x000fc800078ec0ff */
[----:B------:R-:W-:-:S07]  /*0720*/  IADD3 R11, R4, -R9, RZ ;  /* 0x80000009040b7210 */ /* 0x000fce0007ffe0ff */
.L_x_2139:
        /* <DEDUP_REMOVED lines=13> */
.L_x_2123:
        /* <DEDUP_REMOVED lines=9> */
[----:B------:R-:W-:Y:S05]  /*0890*/  CALL.REL.NOINC `($__internal_54_$__cuda_sm20_div_s64) ;  /* 0x0000001c00147944 */ /* 0x000fea0003c00000 */
        /* <DEDUP_REMOVED lines=11> */
.L_x_2112:
        /* <DEDUP_REMOVED lines=22> */
.L_x_2113:
[----:B------:R-:W-:Y:S05]  /*0ab0*/  BSYNC B0 ;  /* 0x0000000000007941 */ /* 0x000fea0003800000 */
.L_x_2111:
        /* <DEDUP_REMOVED lines=16> */
[----:B------:R-:W-:Y:S05]  /*0bc0*/  CALL.REL.NOINC `($__internal_54_$__cuda_sm20_div_s64) ;  /* 0x0000001800487944 */ /* 0x000fea0003c00000 */
        /* <DEDUP_REMOVED lines=12> */
.L_x_2115:
        /* <DEDUP_REMOVED lines=23> */
.L_x_2116:
[----:B------:R-:W-:Y:S05]  /*0e00*/  BSYNC B0 ;  /* 0x0000000000007941 */ /* 0x000fea0003800000 */
.L_x_2114:
        /* <DEDUP_REMOVED lines=16> */
[----:B------:R-:W-:Y:S05]  /*0f10*/  CALL.REL.NOINC `($__internal_54_$__cuda_sm20_div_s64) ;  /* 0x0000001400747944 */ /* 0x000fea0003c00000 */
        /* <DEDUP_REMOVED lines=11> */
.L_x_2118:
        /* <DEDUP_REMOVED lines=23> */
.L_x_2119:
[----:B------:R-:W-:Y:S05]  /*1140*/  BSYNC B0 ;  /* 0x0000000000007941 */ /* 0x000fea0003800000 */
.L_x_2117:
        /* <DEDUP_REMOVED lines=18> */
[----:B------:R-:W-:Y:S05]  /*1270*/  CALL.REL.NOINC `($__internal_54_$__cuda_sm20_div_s64) ;  /* 0x00000010009c7944 */ /* 0x000fea0003c00000 */
        /* <DEDUP_REMOVED lines=11> */
.L_x_2121:
        /* <DEDUP_REMOVED lines=23> */
.L_x_2122:
[----:B------:R-:W-:Y:S05]  /*14a0*/  BSYNC B0 ;  /* 0x0000000000007941 */ /* 0x000fea0003800000 */
.L_x_2120:
        /* <DEDUP_REMOVED lines=10> */
.L_x_2110:
        /* <DEDUP_REMOVED lines=25> */
.L_x_2126:
        /* <DEDUP_REMOVED lines=23> */
.L_x_2127:
[----:B------:R-:W-:Y:S05]  /*1850*/  BSYNC B0 ;  /* 0x0000000000007941 */ /* 0x000fea0003800000 */
.L_x_2125:
        /* <DEDUP_REMOVED lines=29> */
.L_x_2129:
        /* <DEDUP_REMOVED lines=23> */
.L_x_2130:
[----:B------:R-:W-:Y:S05]  /*1ba0*/  BSYNC B0 ;  /* 0x0000000000007941 */ /* 0x000fea0003800000 */
.L_x_2128:
        /* <DEDUP_REMOVED lines=29> */
.L_x_2132:
        /* <DEDUP_REMOVED lines=23> */
.L_x_2133:
[----:B------:R-:W-:Y:S05]  /*1ef0*/  BSYNC B0 ;  /* 0x0000000000007941 */ /* 0x000fea0003800000 */
.L_x_2131:
[----:B------:R-:W0:Y:S01]  /*1f00*/  LDC.64 R18, c[0x0][R18+0x2c8] ;  /* 0x0000b20012127b82 */ /* 0x000e220000000a00 */
[----:B------:R-:W-:Y:S01]  /*1f10*/  MOV R15, R13 ;  /* 0x0000000d000f7202 */ /* 0x000fe20000000f00 */
[-C--:B0-----:R-:W-:Y:S02]  /*1f20*/  IMAD R4, R19, R16.reuse, RZ ;  /* 0x0000001013047224 */ /* 0x081fe400078e02ff */
[----:B------:R-:W-:-:S04]  /*1f30*/  IMAD.WIDE.U32 R14, R18, R16, R14 ;  /* 0x00000010120e7225 */ /* 0x000fc800078e000e */
[----:B------:R-:W-:-:S04]  /*1f40*/  IMAD R3, R18, R3, R4 ;  /* 0x0000000312037224 */ /* 0x000fc800078e0204 */
[----:B------:R-:W-:-:S07]  /*1f50*/  IMAD.IADD R13, R15, 0x1, R3 ;  /* 0x000000010f0d7824 */ /* 0x000fce00078e0203 */
.L_x_2124:
        /* <DEDUP_REMOVED lines=33> */
[----:B------:R-:W-:Y:S05]  /*2170*/  CALL.REL.NOINC `($__internal_54_$__cuda_sm20_div_s64) ;  /* 0x0000000000dc7944 */ /* 0x000fea0003c00000 */
[----:B------:R-:W-:Y:S05]  /*2180*/  BRA `(.L_x_2138) ;  /* 0x0000000000487947 */ /* 0x000fea0003800000 */
.L_x_2137:
        /* <DEDUP_REMOVED lines=18> */
.L_x_2138:
[----:B------:R-:W-:Y:S05]  /*22b0*/  BSYNC B1 ;  /* 0x0000000000017941 */ /* 0x000fea0003800000 */
.L_x_2136:
        /* <DEDUP_REMOVED lines=25> */
.L_x_2135:
[----:B------:R-:W-:Y:S05]  /*2450*/  BSYNC B0 ;  /* 0x0000000000007941 */ /* 0x000fea0003800000 */
.L_x_2134:
        /* <DEDUP_REMOVED lines=9> */
        .weak           $__internal_54_$__cuda_sm20_div_s64
        .type           $__internal_54_$__cuda_sm20_div_s64,@function
        .size           $__internal_54_$__cuda_sm20_div_s64,(.L_x_3584 - $__internal_54_$__cuda_sm20_div_s64)
$__internal_54_$__cuda_sm20_div_s64:
        /* <DEDUP_REMOVED lines=83> */
[----:B------:R-:W-:Y:S06]  /*2a20*/  RET.REL.NODEC R16 `(_ZN2at4cuda17kernelHistogram1DIdilLi1ELi2ELin1ELNS0_23CUDAHistogramMemoryTypeE1EZNS0_21CUDA_tensor_histogramIdiLb1EEEbNS_6TensorES4_S4_lNS_14AccumulateTypeIT0_Lb1EE4typeES8_NS0_13TensorArgTypeES9_S9_EUllE_EEvNS0_6detail10TensorInfoIT_T1_EESF_NSC_IKS6_SE_EElS8_S8_SE_T6_) ;  /* 0xffffffd410747950 */ /* 0x000fec0003c3ffff */
.L_x_2140:
        /* <DEDUP_REMOVED lines=13> */
.L_x_3584:


//--------------------- .text._ZN2at4cuda17kernelHistogram1DIdilLi1ELi2ELin1ELNS0_23CUDAHistogramMemoryTypeE0EZNS0_21CUDA_tensor_histogramIdiLb1EEEbNS_6TensorES4_S4_lNS_14AccumulateTypeIT0_Lb1EE4typeES8_NS0_13TensorArgTypeES9_S9_EUllE_EEvNS0_6detail10TensorInfoIT_T1_EESF_NSC_IKS6_SE_EElS8_S8_SE_T6_ --------------------------
	.section	.text._ZN2at4cuda17kernelHistogram1DIdilLi1ELi2ELin1ELNS0_23CUDAHistogramMemoryTypeE0EZNS0_21CUDA_tensor_histogramIdiLb1EEEbNS_6TensorES4_S4_lNS_14AccumulateTypeIT0_Lb1EE4typeES8_NS0_13TensorArgTypeES9_S9_EUllE_EEvNS0_6detail10TensorInfoIT_T1_EESF_NSC_IKS6_SE_EElS8_S8_SE_T6_,"ax",@progbits
	.align	128
        .global         _ZN2at4cuda17kernelHistogram1DIdilLi1ELi2ELin1ELNS0_23CUDAHistogramMemoryTypeE0EZNS0_21CUDA_tensor_histogramIdiLb1EEEbNS_6TensorES4_S4_lNS_14AccumulateTypeIT0_Lb1EE4typeES8_NS0_13TensorArgTypeES9_S9_EUllE_EEvNS0_6detail10TensorInfoIT_T1_EESF_NSC_IKS6_SE_EElS8_S8_SE_T6_
        .type           _ZN2at4cuda17kernelHistogram1DIdilLi1ELi2ELin1ELNS0_23CUDAHistogramMemoryTypeE0EZNS0_21CUDA_tensor_histogramIdiLb1EEEbNS_6TensorES4_S4_lNS_14AccumulateTypeIT0_Lb1EE4typeES8_NS0_13TensorArgTypeES9_S9_EUllE_EEvNS0_6detail10TensorInfoIT_T1_EESF_NSC_IKS6_SE_EElS8_S8_SE_T6_,@function
        .size           _ZN2at4cuda17kernelHistogram1DIdilLi1ELi2ELin1ELNS0_23CUDAHistogramMemoryTypeE0EZNS0_21CUDA_tensor_histogramIdiLb1EEEbNS_6TensorES4_S4_lNS_14AccumulateTypeIT0_Lb1EE4typeES8_NS0_13TensorArgTypeES9_S9_EUllE_EEvNS0_6detail10TensorInfoIT_T1_EESF_NSC_IKS6_SE_EElS8_S8_SE_T6_,(.L_x_3585 - _ZN2at4cuda17kernelHistogram1DIdilLi1ELi2ELin1ELNS0_23CUDAHistogramMemoryTypeE0EZNS0_21CUDA_tensor_histogramIdiLb1EEEbNS_6TensorES4_S4_lNS_14AccumulateTypeIT0_Lb1EE4typeES8_NS0_13TensorArgTypeES9_S9_EUllE_EEvNS0_6detail10TensorInfoIT_T1_EESF_NSC_IKS6_SE_EElS8_S8_SE_T6_)
        .other          _ZN2at4cuda17kernelHistogram1DIdilLi1ELi2ELin1ELNS0_23CUDAHistogramMemoryTypeE0EZNS0_21CUDA_tensor_histogramIdiLb1EEEbNS_6TensorES4_S4_lNS_14AccumulateTypeIT0_Lb1EE4typeES8_NS0_13TensorArgTypeES9_S9_EUllE_EEvNS0_6detail10TensorInfoIT_T1_EESF_NSC_IKS6_SE_EElS8_S8_SE_T6_,@"STO_CUDA_ENTRY STV_DEFAULT"
_ZN2at4cuda17kernelHistogram1DIdilLi1ELi2ELin1ELNS0_23CUDAHistogramMemoryTypeE0EZNS0_21CUDA_tensor_histogramIdiLb1EEEbNS_6TensorES4_S4_lNS_14AccumulateTypeIT0_Lb1EE4typeES8_NS0_13TensorArgTypeES9_S9_EUllE_EEvNS0_6detail10TensorInfoIT_T1_EESF_NSC_IKS6_SE_EElS8_S8_SE_T6_:
.text._ZN2at4cuda17kernelHistogram1DIdilLi1ELi2ELin1ELNS0_23CUDAHistogramMemoryTypeE0EZNS0_21CUDA_tensor_histogramIdiLb1EEEbNS_6TensorES4_S4_lNS_14AccumulateTypeIT0_Lb1EE4typeES8_NS0_13TensorArgTypeES9_S9_EUllE_EEvNS0_6detail10TensorInfoIT_T1_EESF_NSC_IKS6_SE_EElS8_S8_SE_T6_:
        /* <DEDUP_REMOVED lines=13> */
.L_x_2143:
[----:B------:R-:W-:Y:S02]  /*00d0*/  LEA R2, R5, R0, 0x3 ;  /* 0x0000000005027211 */ /* 0x000fe400078e18ff */
[----:B-1----:R-:W-:-:S03]  /*00e0*/  IADD3 R5, P0, R4, R5, RZ ;  /* 0x0000000504057210 */ /* 0x002fc60007f1e0ff */
[----:B------:R0:W-:Y:S02]  /*00f0*/  STS.64 [R2], RZ ;  /* 0x000000ff02007388 */ /* 0x0001e40000000a00 */
[----:B------:R-:W-:Y:S01]  /*0100*/  IMAD.X R3, RZ, RZ, R3, P0 ;  /* 0x000000ffff037224 */ /* 0x000fe200000e0603 */
[----:B------:R-:W-:-:S04]  /*0110*/  ISETP.GE.U32.AND P0, PT, R5, UR4, PT ;  /* 0x0000000405007c0c */ /* 0x000fc8000bf06070 */
[----:B------:R-:W-:-:S13]  /*0120*/  ISETP.GE.AND.EX P0, PT, R3, UR5, PT, P0 ;  /* 0x0000000503007c0c */ /* 0x000fda000bf06300 */
[----:B0-----:R-:W-:Y:S05]  /*0130*/  @!P0 BRA `(.L_x_2143) ;  /* 0xfffffffc00e48947 */ /* 0x001fea000383ffff */
.L_x_2142:
[----:B------:R-:W-:Y:S05]  /*0140*/  BSYNC B0 ;  /* 0x0000000000007941 */ /* 0x000fea0003800000 */
.L_x_2141:
        /* <DEDUP_REMOVED lines=22> */
.L_x_2152:
        /* <DEDUP_REMOVED lines=34> */
[----:B------:R-:W-:Y:S05]  /*04d0*/  CALL.REL.NOINC `($__internal_55_$__cuda_sm20_div_s64) ;  /* 0x0000002000907944 */ /* 0x000fea0003c00000 */
[----:B------:R-:W-:Y:S05]  /*04e0*/  BRA `(.L_x_2150) ;  /* 0x0000000000487947 */ /* 0x000fea0003800000 */
.L_x_2149:
        /* <DEDUP_REMOVED lines=18> */
.L_x_2150:
[----:B------:R-:W-:Y:S05]  /*0610*/  BSYNC B1 ;  /* 0x0000000000017941 */ /* 0x000fea0003800000 */
.L_x_2148:
        /* <DEDUP_REMOVED lines=16> */
.L_x_2151:
[----:B------:R-:W0:Y:S02]  /*0720*/  LDS.64 R8, [R21] ;  /* 0x0000000015087984 */ /* 0x000e240000000a00 */
[----:B0----5:R-:W-:-:S10]  /*0730*/  DADD R10, R14, R8 ;  /* 0x000000000e0a7229 */ /* 0x021fd40000000008 */
[----:B------:R-:W0:Y:S02]  /*0740*/  ATOMS.CAST.SPIN.64 R10, [R21], R8, R10 ;  /* 0x00000008150a738d */ /* 0x000e24000180040a */
[----:B0-----:R-:W-:-:S04]  /*0750*/  ISETP.EQ.U32.AND P0, PT, R10, 0x1, PT ;  /* 0x000000010a00780c */ /* 0x001fc80003f02070 */
[----:B------:R-:W-:-:S13]  /*0760*/  ISETP.EQ.U32.AND.EX P0, PT, R11, RZ, PT, P0 ;  /* 0x000000ff0b00720c */ /* 0x000fda0003f02100 */
[----:B------:R-:W-:Y:S05]  /*0770*/  @!P0 BRA `(.L_x_2151) ;  /* 0xfffffffc00e88947 */ /* 0x000fea000383ffff */
.L_x_2147:
[----:B------:R-:W-:Y:S05]  /*0780*/  BSYNC B0 ;  /* 0x0000000000007941 */ /* 0x000fea0003800000 */
.L_x_2146:
[----:B------:R-:W-:Y:S01]  /*0790*/  IADD3 R3, P0, R4, R3, RZ ;  /* 0x0000000304037210 */ /* 0x000fe20007f1e0ff */
[----:B------:R-:W-:-:S04]  /*07a0*/  ULDC.64 UR4, c[0x0][0x708] ;  /* 0x0001c20000047ab9 */ /* 0x000fc80000000a00 */
[----:B------:R-:W-:Y:S01]  /*07b0*/  IMAD.X R2, RZ, RZ, R2, P0 ;  /* 0x000000ffff027224 */ /* 0x000fe200000e0602 */
[----:B------:R-:W-:-:S04]  /*07c0*/  ISETP.GE.U32.AND P0, PT, R3, UR4, PT ;  /* 0x0000000403007c0c */ /* 0x000fc8000bf06070 */
[----:B------:R-:W-:-:S13]  /*07d0*/  ISETP.GE.AND.EX P0, PT, R2, UR5, PT, P0 ;  /* 0x0000000502007c0c */ /* 0x000fda000bf06300 */
[----:B------:R-:W-:Y:S05]  /*07e0*/  @!P0 BRA `(.L_x_2152) ;  /* 0xfffffff800b08947 */ /* 0x000fea000383ffff */
[----:B------:R-:W-:Y:S05]  /*07f0*/  BRA `(.L_x_2144) ;  /* 0x0000001c005c7947 */ /* 0x000fea0003800000 */
.L_x_2145:
        /* <DEDUP_REMOVED lines=9> */
.L_x_2183:
        /* <DEDUP_REMOVED lines=9> */
.L_x_2166:
        /* <DEDUP_REMOVED lines=14> */
[----:B------:R-:W-:Y:S05]  /*0a00*/  CALL.REL.NOINC `($__internal_55_$__cuda_sm20_div_s64) ;  /* 0x0000001c00447944 */ /* 0x000fea0003c00000 */
        /* <DEDUP_REMOVED lines=10> */
.L_x_2155:
        /* <DEDUP_REMOVED lines=22> */
.L_x_2156:
[----:B------:R-:W-:Y:S05]  /*0c10*/  BSYNC B0 ;  /* 0x0000000000007941 */ /* 0x000fea0003800000 */
.L_x_2154:
        /* <DEDUP_REMOVED lines=15> */
[----:B------:R-:W-:Y:S05]  /*0d10*/  CALL.REL.NOINC `($__internal_55_$__cuda_sm20_div_s64) ;  /* 0x0000001800807944 */ /* 0x000fea0003c00000 */
        /* <DEDUP_REMOVED lines=11> */
.L_x_2158:
        /* <DEDUP_REMOVED lines=22> */
.L_x_2159:
[----:B------:R-:W-:Y:S05]  /*0f30*/  BSYNC B0 ;  /* 0x0000000000007941 */ /* 0x000fea0003800000 */
.L_x_2157:
        /* <DEDUP_REMOVED lines=29> */
.L_x_2161:
        /* <DEDUP_REMOVED lines=22> */
.L_x_2162:
[----:B------:R-:W-:Y:S05]  /*1270*/  BSYNC B0 ;  /* 0x0000000000007941 */ /* 0x000fea0003800000 */
.L_x_2160:
        /* <DEDUP_REMOVED lines=28> */
.L_x_2164:
        /* <DEDUP_REMOVED lines=23> */
.L_x_2165:
[----:B------:R-:W-:Y:S05]  /*15b0*/  BSYNC B0 ;  /* 0x0000000000007941 */ /* 0x000fea0003800000 */
.L_x_2163:
        /* <DEDUP_REMOVED lines=8> */
.L_x_2153:
        /* <DEDUP_REMOVED lines=14> */
[----:B------:R-:W-:Y:S05]  /*1720*/  CALL.REL.NOINC `($__internal_55_$__cuda_sm20_div_s64) ;  /* 0x0000000c00fc7944 */ /* 0x000fea0003c00000 */
        /* <DEDUP_REMOVED lines=9> */
.L_x_2169:
        /* <DEDUP_REMOVED lines=23> */
.L_x_2170:
[----:B------:R-:W-:Y:S05]  /*1930*/  BSYNC B0 ;  /* 0x0000000000007941 */ /* 0x000fea0003800000 */
.L_x_2168:
        /* <DEDUP_REMOVED lines=27> */
.L_x_2172:
        /* <DEDUP_REMOVED lines=23> */
.L_x_2173:
[----:B------:R-:W-:Y:S05]  /*1c60*/  BSYNC B0 ;  /* 0x0000000000007941 */ /* 0x000fea0003800000 */
.L_x_2171:
        /* <DEDUP_REMOVED lines=27> */
.L_x_2175:
        /* <DEDUP_REMOVED lines=23> */
.L_x_2176:
[----:B------:R-:W-:Y:S05]  /*1f90*/  BSYNC B0 ;  /* 0x0000000000007941 */ /* 0x000fea0003800000 */
.L_x_2174:
[----:B------:R-:W0:Y:S02]  /*1fa0*/  LDC.64 R10, c[0x0][R10+0x2c8] ;  /* 0x0000b2000a0a7b82 */ /* 0x000e240000000a00 */
[-C--:B0-----:R-:W-:Y:S02]  /*1fb0*/  IMAD R8, R11, R22.reuse, RZ ;  /* 0x000000160b087224 */ /* 0x081fe400078e02ff */
[----:B------:R-:W-:-:S04]  /*1fc0*/  IMAD.WIDE.U32 R18, R10, R22, R18 ;  /* 0x000000160a127225 */ /* 0x000fc800078e0012 */
[----:B------:R-:W-:-:S04]  /*1fd0*/  IMAD R9, R10, R9, R8 ;  /* 0x000000090a097224 */ /* 0x000fc800078e0208 */
[----:B------:R-:W-:-:S07]  /*1fe0*/  IMAD.IADD R19, R19, 0x1, R9 ;  /* 0x0000000113137824 */ /* 0x000fce00078e0209 */
.L_x_2167:
        /* <DEDUP_REMOVED lines=33> */
[----:B------:R-:W-:Y:S05]  /*2200*/  CALL.REL.NOINC `($__internal_55_$__cuda_sm20_div_s64) ;  /* 0x0000000400447944 */ /* 0x000fea0003c00000 */
[----:B------:R-:W-:Y:S05]  /*2210*/  BRA `(.L_x_2181) ;  /* 0x0000000000487947 */ /* 0x000fea0003800000 */
.L_x_2180:
        /* <DEDUP_REMOVED lines=18> */
.L_x_2181:
[----:B------:R-:W-:Y:S05]  /*2340*/  BSYNC B1 ;  /* 0x0000000000017941 */ /* 0x000fea0003800000 */
.L_x_2179:
        /* <DEDUP_REMOVED lines=19> */
.L_x_2182:
[----:B------:R-:W0:Y:S02]  /*2480*/  LDS.64 R8, [R21] ;  /* 0x0000000015087984 */ /* 0x000e240000000a00 */
[----:B0----5:R-:W-:-:S10]  /*2490*/  DADD R10, R14, R8 ;  /* 0x000000000e0a7229 */ /* 0x021fd40000000008 */
[----:B------:R-:W0:Y:S02]  /*24a0*/  ATOMS.CAST.SPIN.64 R10, [R21], R8, R10 ;  /* 0x00000008150a738d */ /* 0x000e24000180040a */
[----:B0-----:R-:W-:-:S04]  /*24b0*/  ISETP.EQ.U32.AND P0, PT, R10, 0x1, PT ;  /* 0x000000010a00780c */ /* 0x001fc80003f02070 */
[----:B------:R-:W-:-:S13]  /*24c0*/  ISETP.EQ.U32.AND.EX P0, PT, R11, RZ, PT, P0 ;  /* 0x000000ff0b00720c */ /* 0x000fda0003f02100 */
[----:B------:R-:W-:Y:S05]  /*24d0*/  @!P0 BRA `(.L_x_2182) ;  /* 0xfffffffc00e88947 */ /* 0x000fea000383ffff */
.L_x_2178:
[----:B------:R-:W-:Y:S05]  /*24e0*/  BSYNC B0 ;  /* 0x0000000000007941 */ /* 0x000fea0003800000 */
.L_x_2177:
        /* <DEDUP_REMOVED lines=8> */
.L_x_2144:
        /* <DEDUP_REMOVED lines=12> */
.L_x_2184:
        /* <DEDUP_REMOVED lines=15> */
        .weak           $__internal_55_$__cuda_sm20_div_s64
        .type           $__internal_55_$__cuda_sm20_div_s64,@function
        .size           $__internal_55_$__cuda_sm20_div_s64,(.L_x_3585 - $__internal_55_$__cuda_sm20_div_s64)
$__internal_55_$__cuda_sm20_div_s64:
        /* <DEDUP_REMOVED lines=83> */
[----:B------:R-:W-:Y:S06]  /*2c50*/  RET.REL.NODEC R24 `(_ZN2at4cuda17kernelHistogram1DIdilLi1ELi2ELin1ELNS0_23CUDAHistogramMemoryTypeE0EZNS0_21CUDA_tensor_histogramIdiLb1EEEbNS_6TensorES4_S4_lNS_14AccumulateTypeIT0_Lb1EE4typeES8_NS0_13TensorArgTypeES9_S9_EUllE_EEvNS0_6detail10TensorInfoIT_T1_EESF_NSC_IKS6_SE_EElS8_S8_SE_T6_) ;  /* 0xffffffd018e87950 */ /* 0x000fec0003c3ffff */
.L_x_2185:
        /* <DEDUP_REMOVED lines=10> */
.L_x_3585:


//--------------------- .text._ZN2at4cuda17kernelHistogram1DIlilLi1ELi2ELin1ELNS0_23CUDAHistogramMemoryTypeE1EZNS0_21CUDA_tensor_histogramIliLb0EEEbNS_6TensorES4_S4_lNS_14AccumulateTypeIT0_Lb1EE4typeES8_NS0_13TensorArgTypeES9_S9_EUllE0_EEvNS0_6detail10TensorInfoIT_T1_EESF_NSC_IKS6_SE_EElS8_S8_SE_T6_ --------------------------
	.section	.text._ZN2at4cuda17kernelHistogram1DIlilLi1ELi2ELin1ELNS0_23CUDAHistogramMemoryTypeE1EZNS0_21CUDA_tensor_histogramIliLb0EEEbNS_6TensorES4_S4_lNS_14AccumulateTypeIT0_Lb1EE4typeES8_NS0_13TensorArgTypeES9_S9_EUllE0_EEvNS0_6detail10TensorInfoIT_T1_EESF_NSC_IKS6_SE_EElS8_S8_SE_T6_,"ax",@progbits
	.align	128
        .global         _ZN2at4cuda17kernelHistogram1DIlilLi1ELi2ELin1ELNS0_23CUDAHistogramMemoryTypeE1EZNS0_21CUDA_tensor_histogramIliLb0EEEbNS_6TensorES4_S4_lNS_14AccumulateTypeIT0_Lb1EE4typeES8_NS0_13TensorArgTypeES9_S9_EUllE0_EEvNS0_6detail10TensorInfoIT_T1_EESF_NSC_IKS6_SE_EElS8_S8_SE_T6_
        .type           _ZN2at4cuda17kernelHistogram1DIlilLi1ELi2ELin1ELNS0_23CUDAHistogramMemoryTypeE1EZNS0_21CUDA_tensor_histogramIliLb0EEEbNS_6TensorES4_S4_lNS_14AccumulateTypeIT0_Lb1EE4typeES8_NS0_13TensorArgTypeES9_S9_EUllE0_EEvNS0_6detail10TensorInfoIT_T1_EESF_NSC_IKS6_SE_EElS8_S8_SE_T6_,@function
        .size           _ZN2at4cuda17kernelHistogram1DIlilLi1ELi2ELin1ELNS0_23CUDAHistogramMemoryTypeE1EZNS0_21CUDA_tensor_histogramIliLb0EEEbNS_6TensorES4_S4_lNS_14AccumulateTypeIT0_Lb1EE4typeES8_NS0_13TensorArgTypeES9_S9_EUllE0_EEvNS0_6detail10TensorInfoIT_T1_EESF_NSC_IKS6_SE_EElS8_S8_SE_T6_,(.L_x_3586 - _ZN2at4cuda17kernelHistogram1DIlilLi1ELi2ELin1ELNS0_23CUDAHistogramMemoryTypeE1EZNS0_21CUDA_tensor_histogramIliLb0EEEbNS_6TensorES4_S4_lNS_14AccumulateTypeIT0_Lb1EE4typeES8_NS0_13TensorArgTypeES9_S9_EUllE0_EEvNS0_6detail10TensorInfoIT_T1_EESF_NSC_IKS6_SE_EElS8_S8_SE_T6_)
        .other          _ZN2at4cuda17kernelHistogram1DIlilLi1ELi2ELin1ELNS0_23CUDAHistogramMemoryTypeE1EZNS0_21CUDA_tensor_histogramIliLb0EEEbNS_6TensorES4_S4_lNS_14AccumulateTypeIT0_Lb1EE4typeES8_NS0_13TensorArgTypeES9_S9_EUllE0_EEvNS0_6detail10TensorInfoIT_T1_EESF_NSC_IKS6_SE_EElS8_S8_SE_T6_,@"STO_CUDA_ENTRY STV_DEFAULT"
_ZN2at4cuda17kernelHistogram1DIlilLi1ELi2ELin1ELNS0_23CUDAHistogramMemoryTypeE1EZNS0_21CUDA_tensor_histogramIliLb0EEEbNS_6TensorES4_S4_lNS_14AccumulateTypeIT0_Lb1EE4typeES8_NS0_13TensorArgTypeES9_S9_EUllE0_EEvNS0_6detail10TensorInfoIT_T1_EESF_NSC_IKS6_SE_EElS8_S8_SE_T6_:
.text._ZN2at4cuda17kernelHistogram1DIlilLi1ELi2ELin1ELNS0_23CUDAHistogramMemoryTypeE1EZNS0_21CUDA_tensor_histogramIliLb0EEEbNS_6TensorES4_S4_lNS_14AccumulateTypeIT0_Lb1EE4typeES8_NS0_13TensorArgTypeES9_S9_EUllE0_EEvNS0_6detail10TensorInfoIT_T1_EESF_NSC_IKS6_SE_EElS8_S8_SE_T6_:
        /* <DEDUP_REMOVED lines=29> */
.L_x_2193:
        /* <DEDUP_REMOVED lines=32> */
[----:B------:R-:W-:Y:S05]  /*03d0*/  CALL.REL.NOINC `($__internal_56_$__cuda_sm20_div_s64) ;  /* 0x00000020000c7944 */ /* 0x000fea0003c00000 */
[----:B------:R-:W-:Y:S05]  /*03e0*/  BRA `(.L_x_2192) ;  /* 0x0000000000487947 */ /* 0x000fea0003800000 */
.L_x_2191:
        /* <DEDUP_REMOVED lines=18> */
.L_x_2192:
[----:B------:R-:W-:Y:S05]  /*0510*/  BSYNC B2 ;  /* 0x0000000000027941 */ /* 0x000fea0003800000 */
.L_x_2190:
        /* <DEDUP_REMOVED lines=15> */
.L_x_2189:
[----:B------:R-:W-:Y:S05]  /*0610*/  BSYNC B1 ;  /* 0x0000000000017941 */ /* 0x000fea0003800000 */
.L_x_2188:
[----:B------:R-:W-:Y:S05]  /*0620*/  @!P0 BRA `(.L_x_2193) ;  /* 0xfffffff800e88947 */ /* 0x000fea000383ffff */
[----:B------:R-:W-:Y:S05]  /*0630*/  BSYNC B0 ;  /* 0x0000000000007941 */ /* 0x000fea0003800000 */
.L_x_2187:
[----:B------:R-:W-:Y:S05]  /*0640*/  EXIT ;  /* 0x000000000000794d */ /* 0x000fea0003800000 */
.L_x_2186:
[----:B------:R-:W-:-:S04]  /*0650*/  LOP3.LUT R3, RZ, R4, RZ, 0x33, !PT ;  /* 0x00000004ff037212 */ /* 0x000fc800078e33ff */
[----:B------:R-:W-:-:S05]  /*0660*/  VIMNMX R3, R3, -0x3, !PT ;  /* 0xfffffffd03037848 */ /* 0x000fca0007fe0100 */
[----:B------:R-:W-:-:S04]  /*0670*/  IMAD.IADD R4, R3, 0x1, R4 ;  /* 0x0000000103047824 */ /* 0x000fc800078e0204 */
[C---:B------:R-:W-:Y:S01]  /*0680*/  VIADD R9, R4.reuse, 0x2 ;  /* 0x0000000204097836 */ /* 0x040fe20000000000 */
[----:B------:R-:W-:-:S04]  /*0690*/  IADD3 R10, R4, 0x1, RZ ;  /* 0x00000001040a7810 */ /* 0x000fc80007ffe0ff */
[----:B------:R-:W-:-:S05]  /*06a0*/  LOP3.LUT R9, R9, 0x3, RZ, 0xc0, !PT ;  /* 0x0000000309097812 */ /* 0x000fca00078ec0ff */
[----:B------:R-:W-:-:S07]  /*06b0*/  IMAD.IADD R11, R4, 0x1, -R9 ;  /* 0x00000001040b7824 */ /* 0x000fce00078e0a09 */
.L_x_2223:
        /* <DEDUP_REMOVED lines=13> */
.L_x_2207:
        /* <DEDUP_REMOVED lines=9> */
[----:B------:R-:W-:Y:S05]  /*0820*/  CALL.REL.NOINC `($__internal_56_$__cuda_sm20_div_s64) ;  /* 0x0000001800f87944 */ /* 0x000fea0003c00000 */
        /* <DEDUP_REMOVED lines=11> */
.L_x_2196:
        /* <DEDUP_REMOVED lines=22> */
.L_x_2197:
[----:B------:R-:W-:Y:S05]  /*0a40*/  BSYNC B0 ;  /* 0x0000000000007941 */ /* 0x000fea0003800000 */
.L_x_2195:
        /* <DEDUP_REMOVED lines=16> */
[----:B------:R-:W-:Y:S05]  /*0b50*/  CALL.REL.NOINC `($__internal_56_$__cuda_sm20_div_s64) ;  /* 0x00000018002c7944 */ /* 0x000fea0003c00000 */
        /* <DEDUP_REMOVED lines=12> */
.L_x_2199:
        /* <DEDUP_REMOVED lines=23> */
.L_x_2200:
[----:B------:R-:W-:Y:S05]  /*0d90*/  BSYNC B0 ;  /* 0x0000000000007941 */ /* 0x000fea0003800000 */
.L_x_2198:
        /* <DEDUP_REMOVED lines=16> */
[----:B------:R-:W-:Y:S05]  /*0ea0*/  CALL.REL.NOINC `($__internal_56_$__cuda_sm20_div_s64) ;  /* 0x0000001400587944 */ /* 0x000fea0003c00000 */
        /* <DEDUP_REMOVED lines=11> */
.L_x_2202:
        /* <DEDUP_REMOVED lines=23> */
.L_x_2203:
[----:B------:R-:W-:Y:S05]  /*10d0*/  BSYNC B0 ;  /* 0x0000000000007941 */ /* 0x000fea0003800000 */
.L_x_2201:
        /* <DEDUP_REMOVED lines=30> */
.L_x_2205:
        /* <DEDUP_REMOVED lines=23> */
.L_x_2206:
[----:B------:R-:W-:Y:S05]  /*1430*/  BSYNC B0 ;  /* 0x0000000000007941 */ /* 0x000fea0003800000 */
.L_x_2204:
        /* <DEDUP_REMOVED lines=10> */
.L_x_2194:
        /* <DEDUP_REMOVED lines=25> */
.L_x_2210:
        /* <DEDUP_REMOVED lines=23> */
.L_x_2211:
[----:B------:R-:W-:Y:S05]  /*17e0*/  BSYNC B0 ;  /* 0x0000000000007941 */ /* 0x000fea0003800000 */
.L_x_2209:
        /* <DEDUP_REMOVED lines=29> */
.L_x_2213:
        /* <DEDUP_REMOVED lines=23> */
.L_x_2214:
[----:B------:R-:W-:Y:S05]  /*1b30*/  BSYNC B0 ;  /* 0x0000000000007941 */ /* 0x000fea0003800000 */
.L_x_2212:
        /* <DEDUP_REMOVED lines=29> */
.L_x_2216:
        /* <DEDUP_REMOVED lines=23> */
.L_x_2217:
[----:B------:R-:W-:Y:S05]  /*1e80*/  BSYNC B0 ;  /* 0x0000000000007941 */ /* 0x000fea0003800000 */
.L_x_2215:
[----:B------:R-:W0:Y:S01]  /*1e90*/  LDC.64 R18, c[0x0][R18+0x2c8] ;  /* 0x0000b20012127b82 */ /* 0x000e220000000a00 */
[----:B------:R-:W-:Y:S02]  /*1ea0*/  IMAD.MOV.U32 R15, RZ, RZ, R13 ;  /* 0x000000ffff0f7224 */ /* 0x000fe400078e000d */
[-C--:B0-----:R-:W-:Y:S02]  /*1eb0*/  IMAD R4, R19, R16.reuse, RZ ;  /* 0x0000001013047224 */ /* 0x081fe400078e02ff */
[----:B------:R-:W-:-:S04]  /*1ec0*/  IMAD.WIDE.U32 R14, R18, R16, R14 ;  /* 0x00000010120e7225 */ /* 0x000fc800078e000e */
[----:B------:R-:W-:-:S05]  /*1ed0*/  IMAD R3, R18, R3, R4 ;  /* 0x0000000312037224 */ /* 0x000fca00078e0204 */
[----:B------:R-:W-:-:S07]  /*1ee0*/  IADD3 R13, R15, R3, RZ ;  /* 0x000000030f0d7210 */ /* 0x000fce0007ffe0ff */
.L_x_2208:
        /* <DEDUP_REMOVED lines=33> */
[----:B------:R-:W-:Y:S05]  /*2100*/  CALL.REL.NOINC `($__internal_56_$__cuda_sm20_div_s64) ;  /* 0x0000000000c07944 */ /* 0x000fea0003c00000 */
[----:B------:R-:W-:Y:S05]  /*2110*/  BRA `(.L_x_2222) ;  /* 0x0000000000487947 */ /* 0x000fea0003800000 */
.L_x_2221:
        /* <DEDUP_REMOVED lines=18> */
.L_x_2222:
[----:B------:R-:W-:Y:S05]  /*2240*/  BSYNC B1 ;  /* 0x0000000000017941 */ /* 0x000fea0003800000 */
.L_x_2220:
        /* <DEDUP_REMOVED lines=18> */
.L_x_2219:
[----:B------:R-:W-:Y:S05]  /*2370*/  BSYNC B0 ;  /* 0x0000000000007941 */ /* 0x000fea0003800000 */
.L_x_2218:
        /* <DEDUP_REMOVED lines=9> */
        .weak           $__internal_56_$__cuda_sm20_div_s64
        .type           $__internal_56_$__cuda_sm20_div_s64,@function
        .size           $__internal_56_$__cuda_sm20_div_s64,(.L_x_3586 - $__internal_56_$__cuda_sm20_div_s64)
$__internal_56_$__cuda_sm20_div_s64:
        /* <DEDUP_REMOVED lines=83> */
[----:B------:R-:W-:Y:S06]  /*2940*/  RET.REL.NODEC R16 `(_ZN2at4cuda17kernelHistogram1DIlilLi1ELi2ELin1ELNS0_23CUDAHistogramMemoryTypeE1EZNS0_21CUDA_tensor_histogramIliLb0EEEbNS_6TensorES4_S4_lNS_14AccumulateTypeIT0_Lb1EE4typeES8_NS0_13TensorArgTypeES9_S9_EUllE0_EEvNS0_6detail10TensorInfoIT_T1_EESF_NSC_IKS6_SE_EElS8_S8_SE_T6_) ;  /* 0xffffffd410ac7950 */ /* 0x000fec0003c3ffff */
.L_x_2224:
        /* <DEDUP_REMOVED lines=11> */
.L_x_3586:


//--------------------- .text._ZN2at4cuda17kernelHistogram1DIlilLi1ELi2ELin1ELNS0_23CUDAHistogramMemoryTypeE0EZNS0_21CUDA_tensor_histogramIliLb0EEEbNS_6TensorES4_S4_lNS_14AccumulateTypeIT0_Lb1EE4typeES8_NS0_13TensorArgTypeES9_S9_EUllE0_EEvNS0_6detail10TensorInfoIT_T1_EESF_NSC_IKS6_SE_EElS8_S8_SE_T6_ --------------------------
	.section	.text._ZN2at4cuda17kernelHistogram1DIlilLi1ELi2ELin1ELNS0_23CUDAHistogramMemoryTypeE0EZNS0_21CUDA_tensor_histogramIliLb0EEEbNS_6TensorES4_S4_lNS_14AccumulateTypeIT0_Lb1EE4typeES8_NS0_13TensorArgTypeES9_S9_EUllE0_EEvNS0_6detail10TensorInfoIT_T1_EESF_NSC_IKS6_SE_EElS8_S8_SE_T6_,"ax",@progbits
	.align	128
        .global         _ZN2at4cuda17kernelHistogram1DIlilLi1ELi2ELin1ELNS0_23CUDAHistogramMemoryTypeE0EZNS0_21CUDA_tensor_histogramIliLb0EEEbNS_6TensorES4_S4_lNS_14AccumulateTypeIT0_Lb1EE4typeES8_NS0_13TensorArgTypeES9_S9_EUllE0_EEvNS0_6detail10TensorInfoIT_T1_EESF_NSC_IKS6_SE_EElS8_S8_SE_T6_
        .type           _ZN2at4cuda17kernelHistogram1DIlilLi1ELi2ELin1ELNS0_23CUDAHistogramMemoryTypeE0EZNS0_21CUDA_tensor_histogramIliLb0EEEbNS_6TensorES4_S4_lNS_14AccumulateTypeIT0_Lb1EE4typeES8_NS0_13TensorArgTypeES9_S9_EUllE0_EEvNS0_6detail10TensorInfoIT_T1_EESF_NSC_IKS6_SE_EElS8_S8_SE_T6_,@function
        .size           _ZN2at4cuda17kernelHistogram1DIlilLi1ELi2ELin1ELNS0_23CUDAHistogramMemoryTypeE0EZNS0_21CUDA_tensor_histogramIliLb0EEEbNS_6TensorES4_S4_lNS_14AccumulateTypeIT0_Lb1EE4typeES8_NS0_13TensorArgTypeES9_S9_EUllE0_EEvNS0_6detail10TensorInfoIT_T1_EESF_NSC_IKS6_SE_EElS8_S8_SE_T6_,(.L_x_3587 - _ZN2at4cuda17kernelHistogram1DIlilLi1ELi2ELin1ELNS0_23CUDAHistogramMemoryTypeE0EZNS0_21CUDA_tensor_histogramIliLb0EEEbNS_6TensorES4_S4_lNS_14AccumulateTypeIT0_Lb1EE4typeES8_NS0_13TensorArgTypeES9_S9_EUllE0_EEvNS0_6detail10TensorInfoIT_T1_EESF_NSC_IKS6_SE_EElS8_S8_SE_T6_)
        .other          _ZN2at4cuda17kernelHistogram1DIlilLi1ELi2ELin1ELNS0_23CUDAHistogramMemoryTypeE0EZNS0_21CUDA_tensor_histogramIliLb0EEEbNS_6TensorES4_S4_lNS_14AccumulateTypeIT0_Lb1EE4typeES8_NS0_13TensorArgTypeES9_S9_EUllE0_EEvNS0_6detail10TensorInfoIT_T1_EESF_NSC_IKS6_SE_EElS8_S8_SE_T6_,@"STO_CUDA_ENTRY STV_DEFAULT"
_ZN2at4cuda17kernelHistogram1DIlilLi1ELi2ELin1ELNS0_23CUDAHistogramMemoryTypeE0EZNS0_21CUDA_tensor_histogramIliLb0EEEbNS_6TensorES4_S4_lNS_14AccumulateTypeIT0_Lb1EE4typeES8_NS0_13TensorArgTypeES9_S9_EUllE0_EEvNS0_6detail10TensorInfoIT_T1_EESF_NSC_IKS6_SE_EElS8_S8_SE_T6_:
.text._ZN2at4cuda17kernelHistogram1DIlilLi1ELi2ELin1ELNS0_23CUDAHistogramMemoryTypeE0EZNS0_21CUDA_tensor_histogramIliLb0EEEbNS_6TensorES4_S4_lNS_14AccumulateTypeIT0_Lb1EE4typeES8_NS0_13TensorArgTypeES9_S9_EUllE0_EEvNS0_6detail10TensorInfoIT_T1_EESF_NSC_IKS6_SE_EElS8_S8_SE_T6_:
        /* <DEDUP_REMOVED lines=13> */
.L_x_2227:
[----:B------:R-:W-:Y:S02]  /*00d0*/  LEA R2, R5, R0, 0x3 ;  /* 0x0000000005027211 */ /* 0x000fe400078e18ff */
[----:B-1----:R-:W-:-:S03]  /*00e0*/  IADD3 R5, P0, R4, R5, RZ ;  /* 0x0000000504057210 */ /* 0x002fc60007f1e0ff */
[----:B------:R0:W-:Y:S02]  /*00f0*/  STS.64 [R2], RZ ;  /* 0x000000ff02007388 */ /* 0x0001e40000000a00 */
[----:B------:R-:W-:Y:S01]  /*0100*/  IMAD.X R3, RZ, RZ, R3, P0 ;  /* 0x000000ffff037224 */ /* 0x000fe200000e0603 */
[----:B------:R-:W-:-:S04]  /*0110*/  ISETP.GE.U32.AND P0, PT, R5, UR4, PT ;  /* 0x0000000405007c0c */ /* 0x000fc8000bf06070 */
[----:B------:R-:W-:-:S13]  /*0120*/  ISETP.GE.AND.EX P0, PT, R3, UR5, PT, P0 ;  /* 0x0000000503007c0c */ /* 0x000fda000bf06300 */
[----:B0-----:R-:W-:Y:S05]  /*0130*/  @!P0 BRA `(.L_x_2227) ;  /* 0xfffffffc00e48947 */ /* 0x001fea000383ffff */
.L_x_2226:
[----:B------:R-:W-:Y:S05]  /*0140*/  BSYNC B0 ;  /* 0x0000000000007941 */ /* 0x000fea0003800000 */
.L_x_2225:
        /* <DEDUP_REMOVED lines=22> */
.L_x_2236:
        /* <DEDUP_REMOVED lines=39> */
[----:B------:R-:W-:Y:S05]  /*0520*/  CALL.REL.NOINC `($__internal_57_$__cuda_sm20_div_s64) ;  /* 0x00000020003c7944 */ /* 0x000fea0003c00000 */
[----:B------:R-:W-:Y:S05]  /*0530*/  BRA `(.L_x_2234) ;  /* 0x0000000000487947 */ /* 0x000fea0003800000 */
.L_x_2233:
        /* <DEDUP_REMOVED lines=18> */
.L_x_2234:
[----:B------:R-:W-:Y:S05]  /*0660*/  BSYNC B1 ;  /* 0x0000000000017941 */ /* 0x000fea0003800000 */
.L_x_2232:
[----:B------:R-:W-:Y:S01]  /*0670*/  ULDC.64 UR4, c[0x0][0x6f0] ;  /* 0x0001bc0000047ab9 */ /* 0x000fe20000000a00 */
[----:B------:R-:W-:Y:S02]  /*0680*/  SHF.R.S32.HI R5, RZ, 0x1f, R21 ;  /* 0x0000001fff057819 */ /* 0x000fe40000011415 */
[----:B------:R-:W-:-:S04]  /*0690*/  ISETP.NE.U32.AND P1, PT, R21, UR4, PT ;  /* 0x0000000415007c0c */ /* 0x000fc8000bf25070 */
[----:B------:R-:W-:-:S04]  /*06a0*/  ISETP.NE.AND.EX P1, PT, R5, UR5, PT, P1 ;  /* 0x0000000505007c0c */ /* 0x000fc8000bf25310 */
[----:B------:R-:W-:-:S05]  /*06b0*/  SEL R8, RZ, 0xffffffff, P1 ;  /* 0xffffffffff087807 */ /* 0x000fca0000800000 */
[----:B------:R-:W-:-:S05]  /*06c0*/  IMAD.IADD R21, R21, 0x1, R8 ;  /* 0x0000000115157824 */ /* 0x000fca00078e0208 */
[----:B------:R-:W-:-:S07]  /*06d0*/  LEA R21, R21, R0, 0x3 ;  /* 0x0000000015157211 */ /* 0x000fce00078e18ff */
.L_x_2235:
[----:B------:R-:W0:Y:S02]  /*06e0*/  LDS.64 R8, [R21] ;  /* 0x0000000015087984 */ /* 0x000e240000000a00 */
[----:B0-----:R-:W-:-:S05]  /*06f0*/  IADD3 R10, P1, R8, 0x1, RZ ;  /* 0x00000001080a7810 */ /* 0x001fca0007f3e0ff */
[----:B------:R-:W-:-:S06]  /*0700*/  IMAD.X R11, RZ, RZ, R9, P1 ;  /* 0x000000ffff0b7224 */ /* 0x000fcc00008e0609 */
[----:B------:R-:W0:Y:S02]  /*0710*/  ATOMS.CAST.SPIN.64 R10, [R21], R8, R10 ;  /* 0x00000008150a738d */ /* 0x000e24000180040a */
[----:B0-----:R-:W-:-:S04]  /*0720*/  ISETP.EQ.U32.AND P1, PT, R10, 0x1, PT ;  /* 0x000000010a00780c */ /* 0x001fc80003f22070 */
[----:B------:R-:W-:-:S13]  /*0730*/  ISETP.EQ.U32.AND.EX P1, PT, R11, RZ, PT, P1 ;  /* 0x000000ff0b00720c */ /* 0x000fda0003f22110 */
[----:B------:R-:W-:Y:S05]  /*0740*/  @!P1 BRA `(.L_x_2235) ;  /* 0xfffffffc00e49947 */ /* 0x000fea000383ffff */
.L_x_2231:
[----:B------:R-:W-:Y:S05]  /*0750*/  BSYNC B0 ;  /* 0x0000000000007941 */ /* 0x000fea0003800000 */
.L_x_2230:
[----:B------:R-:W-:Y:S05]  /*0760*/  @!P0 BRA `(.L_x_2236) ;  /* 0xfffffff800d08947 */ /* 0x000fea000383ffff */
[----:B------:R-:W-:Y:S05]  /*0770*/  BRA `(.L_x_2228) ;  /* 0x0000001c003c7947 */ /* 0x000fea0003800000 */
.L_x_2229:
        /* <DEDUP_REMOVED lines=8> */
.L_x_2267:
        /* <DEDUP_REMOVED lines=12> */
.L_x_2250:
        /* <DEDUP_REMOVED lines=10> */
[----:B------:R-:W-:Y:S05]  /*0960*/  CALL.REL.NOINC `($__internal_57_$__cuda_sm20_div_s64) ;  /* 0x0000001c002c7944 */ /* 0x000fea0003c00000 */
        /* <DEDUP_REMOVED lines=10> */
.L_x_2239:
        /* <DEDUP_REMOVED lines=22> */
.L_x_2240:
[----:B------:R-:W-:Y:S05]  /*0b70*/  BSYNC B0 ;  /* 0x0000000000007941 */ /* 0x000fea0003800000 */
.L_x_2238:
        /* <DEDUP_REMOVED lines=15> */
[----:B------:R-:W-:Y:S05]  /*0c70*/  CALL.REL.NOINC `($__internal_57_$__cuda_sm20_div_s64) ;  /* 0x0000001800687944 */ /* 0x000fea0003c00000 */
        /* <DEDUP_REMOVED lines=11> */
.L_x_2242:
        /* <DEDUP_REMOVED lines=22> */
.L_x_2243:
[----:B------:R-:W-:Y:S05]  /*0e90*/  BSYNC B0 ;  /* 0x0000000000007941 */ /* 0x000fea0003800000 */
.L_x_2241:
        /* <DEDUP_REMOVED lines=29> */
.L_x_2245:
        /* <DEDUP_REMOVED lines=22> */
.L_x_2246:
[----:B------:R-:W-:Y:S05]  /*11d0*/  BSYNC B0 ;  /* 0x0000000000007941 */ /* 0x000fea0003800000 */
.L_x_2244:
        /* <DEDUP_REMOVED lines=27> */
.L_x_2248:
        /* <DEDUP_REMOVED lines=23> */
.L_x_2249:
[----:B------:R-:W-:Y:S05]  /*1500*/  BSYNC B0 ;  /* 0x0000000000007941 */ /* 0x000fea0003800000 */
.L_x_2247:
        /* <DEDUP_REMOVED lines=11> */
.L_x_2237:
        /* <DEDUP_REMOVED lines=24> */
.L_x_2253:
        /* <DEDUP_REMOVED lines=23> */
.L_x_2254:
[----:B------:R-:W-:Y:S05]  /*18b0*/  BSYNC B0 ;  /* 0x0000000000007941 */ /* 0x000fea0003800000 */
.L_x_2252:
        /* <DEDUP_REMOVED lines=27> */
.L_x_2256:
        /* <DEDUP_REMOVED lines=23> */
.L_x_2257:
[----:B------:R-:W-:Y:S05]  /*1be0*/  BSYNC B0 ;  /* 0x0000000000007941 */ /* 0x000fea0003800000 */
.L_x_2255:
        /* <DEDUP_REMOVED lines=27> */
.L_x_2259:
        /* <DEDUP_REMOVED lines=23> */
.L_x_2260:
[----:B------:R-:W-:Y:S05]  /*1f10*/  BSYNC B0 ;  /* 0x0000000000007941 */ /* 0x000fea0003800000 */
.L_x_2258:
[----:B------:R-:W0:Y:S02]  /*1f20*/  LDC.64 R10, c[0x0][R10+0x2c8] ;  /* 0x0000b2000a0a7b82 */ /* 0x000e240000000a00 */
[-C--:B0-----:R-:W-:Y:S02]  /*1f30*/  IMAD R8, R11, R22.reuse, RZ ;  /* 0x000000160b087224 */ /* 0x081fe400078e02ff */
[----:B------:R-:W-:-:S04]  /*1f40*/  IMAD.WIDE.U32 R18, R10, R22, R18 ;  /* 0x000000160a127225 */ /* 0x000fc800078e0012 */
[----:B------:R-:W-:-:S04]  /*1f50*/  IMAD R9, R10, R9, R8 ;  /* 0x000000090a097224 */ /* 0x000fc800078e0208 */
[----:B------:R-:W-:-:S07]  /*1f60*/  IMAD.IADD R19, R19, 0x1, R9 ;  /* 0x0000000113137824 */ /* 0x000fce00078e0209 */
.L_x_2251:
        /* <DEDUP_REMOVED lines=35> */
.L_x_2264:
        /* <DEDUP_REMOVED lines=18> */
.L_x_2265:
[----:B------:R-:W-:Y:S05]  /*22c0*/  BSYNC B1 ;  /* 0x0000000000017941 */ /* 0x000fea0003800000 */
.L_x_2263:
        /* <DEDUP_REMOVED lines=10> */
.L_x_2266:
[----:B------:R-:W0:Y:S02]  /*2370*/  LDS.64 R8, [R21] ;  /* 0x0000000015087984 */ /* 0x000e240000000a00 */
[----:B0-----:R-:W-:-:S04]  /*2380*/  IADD3 R10, P0, R8, 0x1, RZ ;  /* 0x00000001080a7810 */ /* 0x001fc80007f1e0ff */
[----:B------:R-:W-:-:S06]  /*2390*/  IADD3.X R11, RZ, R9, RZ, P0, !PT ;  /* 0x00000009ff0b7210 */ /* 0x000fcc00007fe4ff */
[----:B------:R-:W0:Y:S02]  /*23a0*/  ATOMS.CAST.SPIN.64 R10, [R21], R8, R10 ;  /* 0x00000008150a738d */ /* 0x000e24000180040a */
[----:B0-----:R-:W-:-:S04]  /*23b0*/  ISETP.EQ.U32.AND P0, PT, R10, 0x1, PT ;  /* 0x000000010a00780c */ /* 0x001fc80003f02070 */
[----:B------:R-:W-:-:S13]  /*23c0*/  ISETP.EQ.U32.AND.EX P0, PT, R11, RZ, PT, P0 ;  /* 0x000000ff0b00720c */ /* 0x000fda0003f02100 */
[----:B------:R-:W-:Y:S05]  /*23d0*/  @!P0 BRA `(.L_x_2266) ;  /* 0xfffffffc00e48947 */ /* 0x000fea000383ffff */
.L_x_2262:
[----:B------:R-:W-:Y:S05]  /*23e0*/  BSYNC B0 ;  /* 0x0000000000007941 */ /* 0x000fea0003800000 */
.L_x_2261:
        /* <DEDUP_REMOVED lines=8> */
.L_x_2228:
        /* <DEDUP_REMOVED lines=12> */
.L_x_2268:
        /* <DEDUP_REMOVED lines=15> */
        .weak           $__internal_57_$__cuda_sm20_div_s64
        .type           $__internal_57_$__cuda_sm20_div_s64,@function
        .size           $__internal_57_$__cuda_sm20_div_s64,(.L_x_3587 - $__internal_57_$__cuda_sm20_div_s64)
$__internal_57_$__cuda_sm20_div_s64:
        /* <DEDUP_REMOVED lines=83> */
[----:B------:R-:W-:Y:S06]  /*2b50*/  RET.REL.NODEC R24 `(_ZN2at4cuda17kernelHistogram1DIlilLi1ELi2ELin1ELNS0_23CUDAHistogramMemoryTypeE0EZNS0_21CUDA_tensor_histogramIliLb0EEEbNS_6TensorES4_S4_lNS_14AccumulateTypeIT0_Lb1EE4typeES8_NS0_13TensorArgTypeES9_S9_EUllE0_EEvNS0_6detail10TensorInfoIT_T1_EESF_NSC_IKS6_SE_EElS8_S8_SE_T6_) ;  /* 0xffffffd418287950 */ /* 0x000fec0003c3ffff */
.L_x_2269:
        /* <DEDUP_REMOVED lines=10> */
.L_x_3587:


//--------------------- .text._ZN2at4cuda17kernelHistogram1DIlilLi1ELi2ELin1ELNS0_23CUDAHistogramMemoryTypeE1EZNS0_21CUDA_tensor_histogramIliLb0EEEbNS_6TensorES4_S4_lNS_14AccumulateTypeIT0_Lb1EE4typeES8_NS0_13TensorArgTypeES9_S9_EUllE_EEvNS0_6detail10TensorInfoIT_T1_EESF_NSC_IKS6_SE_EElS8_S8_SE_T6_ --------------------------
	.section	.text._ZN2at4cuda17kernelHistogram1DIlilLi1ELi2ELin1ELNS0_23CUDAHistogramMemoryTypeE1EZNS0_21CUDA_tensor_histogramIliLb0EEEbNS_6TensorES4_S4_lNS_14AccumulateTypeIT0_Lb1EE4typeES8_NS0_13TensorArgTypeES9_S9_EUllE_EEvNS0_6detail10TensorInfoIT_T1_EESF_NSC_IKS6_SE_EElS8_S8_SE_T6_,"ax",@progbits
	.align	128
        .global         _ZN2at4cuda17kernelHistogram1DIlilLi1ELi2ELin1ELNS0_23CUDAHistogramMemoryTypeE1EZNS0_21CUDA_tensor_histogramIliLb0EEEbNS_6TensorES4_S4_lNS_14AccumulateTypeIT0_Lb1EE4typeES8_NS0_13TensorArgTypeES9_S9_EUllE_EEvNS0_6detail10TensorInfoIT_T1_EESF_NSC_IKS6_SE_EElS8_S8_SE_T6_
        .type           _ZN2at4cuda17kernelHistogram1DIlilLi1ELi2ELin1ELNS0_23CUDAHistogramMemoryTypeE1EZNS0_21CUDA_tensor_histogramIliLb0EEEbNS_6TensorES4_S4_lNS_14AccumulateTypeIT0_Lb1EE4typeES8_NS0_13TensorArgTypeES9_S9_EUllE_EEvNS0_6detail10TensorInfoIT_T1_EESF_NSC_IKS6_SE_EElS8_S8_SE_T6_,@function
        .size           _ZN2at4cuda17kernelHistogram1DIlilLi1ELi2ELin1ELNS0_23CUDAHistogramMemoryTypeE1EZNS0_21CUDA_tensor_histogramIliLb0EEEbNS_6TensorES4_S4_lNS_14AccumulateTypeIT0_Lb1EE4typeES8_NS0_13TensorArgTypeES9_S9_EUllE_EEvNS0_6detail10TensorInfoIT_T1_EESF_NSC_IKS6_SE_EElS8_S8_SE_T6_,(.L_x_3588 - _ZN2at4cuda17kernelHistogram1DIlilLi1ELi2ELin1ELNS0_23CUDAHistogramMemoryTypeE1EZNS0_21CUDA_tensor_histogramIliLb0EEEbNS_6TensorES4_S4_lNS_14AccumulateTypeIT0_Lb1EE4typeES8_NS0_13TensorArgTypeES9_S9_EUllE_EEvNS0_6detail10TensorInfoIT_T1_EESF_NSC_IKS6_SE_EElS8_S8_SE_T6_)
        .other          _ZN2at4cuda17kernelHistogram1DIlilLi1ELi2ELin1ELNS0_23CUDAHistogramMemoryTypeE1EZNS0_21CUDA_tensor_histogramIliLb0EEEbNS_6TensorES4_S4_lNS_14AccumulateTypeIT0_Lb1EE4typeES8_NS0_13TensorArgTypeES9_S9_EUllE_EEvNS0_6detail10TensorInfoIT_T1_EESF_NSC_IKS6_SE_EElS8_S8_SE_T6_,@"STO_CUDA_ENTRY STV_DEFAULT"
_ZN2at4cuda17kernelHistogram1DIlilLi1ELi2ELin1ELNS0_23CUDAHistogramMemoryTypeE1EZNS0_21CUDA_tensor_histogramIliLb0EEEbNS_6TensorES4_S4_lNS_14AccumulateTypeIT0_Lb1EE4typeES8_NS0_13TensorArgTypeES9_S9_EUllE_EEvNS0_6detail10TensorInfoIT_T1_EESF_NSC_IKS6_SE_EElS8_S8_SE_T6_:
.text._ZN2at4cuda17kernelHistogram1DIlilLi1ELi2ELin1ELNS0_23CUDAHistogramMemoryTypeE1EZNS0_21CUDA_tensor_histogramIliLb0EEEbNS_6TensorES4_S4_lNS_14AccumulateTypeIT0_Lb1EE4typeES8_NS0_13TensorArgTypeES9_S9_EUllE_EEvNS0_6detail10TensorInfoIT_T1_EESF_NSC_IKS6_SE_EElS8_S8_SE_T6_:
        /* <DEDUP_REMOVED lines=31> */
.L_x_2277:
        /* <DEDUP_REMOVED lines=28> */
[----:B------:R-:W-:Y:S05]  /*03b0*/  CALL.REL.NOINC `($__internal_58_$__cuda_sm20_div_s64) ;  /* 0x00000020004c7944 */ /* 0x000fea0003c00000 */
[----:B------:R-:W-:Y:S05]  /*03c0*/  BRA `(.L_x_2276) ;  /* 0x0000000000487947 */ /* 0x000fea0003800000 */
.L_x_2275:
        /* <DEDUP_REMOVED lines=18> */
.L_x_2276:
[----:B------:R-:W-:Y:S05]  /*04f0*/  BSYNC B2 ;  /* 0x0000000000027941 */ /* 0x000fea0003800000 */
.L_x_2274:
        /* <DEDUP_REMOVED lines=20> */
.L_x_2273:
[----:B------:R-:W-:Y:S05]  /*0640*/  BSYNC B1 ;  /* 0x0000000000017941 */ /* 0x000fea0003800000 */
.L_x_2272:
[----:B------:R-:W-:-:S05]  /*0650*/  IADD3 R0, P0, R0, UR4, RZ ;  /* 0x0000000400007c10 */ /* 0x000fca000ff1e0ff */
[----:B------:R-:W-:Y:S01]  /*0660*/  IMAD.X R2, RZ, RZ, R2, P0 ;  /* 0x000000ffff027224 */ /* 0x000fe200000e0602 */
[----:B------:R-:W-:-:S04]  /*0670*/  ISETP.GE.U32.AND P0, PT, R0, UR26, PT ;  /* 0x0000001a00007c0c */ /* 0x000fc8000bf06070 */
[----:B------:R-:W-:-:S13]  /*0680*/  ISETP.GE.AND.EX P0, PT, R2, UR27, PT, P0 ;  /* 0x0000001b02007c0c */ /* 0x000fda000bf06300 */
[----:B------:R-:W-:Y:S05]  /*0690*/  @!P0 BRA `(.L_x_2277) ;  /* 0xfffffff800d48947 */ /* 0x000fea000383ffff */
[----:B------:R-:W-:Y:S05]  /*06a0*/  BSYNC B0 ;  /* 0x0000000000007941 */ /* 0x000fea0003800000 */
.L_x_2271:
[----:B------:R-:W-:Y:S05]  /*06b0*/  EXIT ;  /* 0x000000000000794d */ /* 0x000fea0003800000 */
.L_x_2270:
[----:B------:R-:W-:-:S04]  /*06c0*/  LOP3.LUT R3, RZ, R4, RZ, 0x33, !PT ;  /* 0x00000004ff037212 */ /* 0x000fc800078e33ff */
[----:B------:R-:W-:-:S04]  /*06d0*/  VIMNMX R3, R3, -0x3, !PT ;  /* 0xfffffffd03037848 */ /* 0x000fc80007fe0100 */
[----:B------:R-:W-:-:S05]  /*06e0*/  IADD3 R4, R3, R4, RZ ;  /* 0x0000000403047210 */ /* 0x000fca0007ffe0ff */
[C---:B------:R-:W-:Y:S02]  /*06f0*/  VIADD R9, R4.reuse, 0x2 ;  /* 0x0000000204097836 */ /* 0x040fe40000000000 */
[----:B------:R-:W-:-:S03]  /*0700*/  VIADD R10, R4, 0x1 ;  /* 0x00000001040a7836 */ /* 0x000fc60000000000 */
[----:B------:R-:W-:-:S04]  /*0710*/  LOP3.LUT R9, R9, 0x3, RZ, 0xc0, !PT ;  /* 0x0000000309097812 */ /* 0x000fc800078ec0ff */
[----:B------:R-:W-:-:S07]  /*0720*/  IADD3 R11, R4, -R9, RZ ;  /* 0x80000009040b7210 */ /* 0x000fce0007ffe0ff */
.L_x_2307:
        /* <DEDUP_REMOVED lines=13> */
.L_x_2291:
        /* <DEDUP_REMOVED lines=9> */
[----:B------:R-:W-:Y:S05]  /*0890*/  CALL.REL.NOINC `($__internal_58_$__cuda_sm20_div_s64) ;  /* 0x0000001c00147944 */ /* 0x000fea0003c00000 */
        /* <DEDUP_REMOVED lines=11> */
.L_x_2280:
        /* <DEDUP_REMOVED lines=22> */
.L_x_2281:
[----:B------:R-:W-:Y:S05]  /*0ab0*/  BSYNC B0 ;  /* 0x0000000000007941 */ /* 0x000fea0003800000 */
.L_x_2279:
        /* <DEDUP_REMOVED lines=16> */
[----:B------:R-:W-:Y:S05]  /*0bc0*/  CALL.REL.NOINC `($__internal_58_$__cuda_sm20_div_s64) ;  /* 0x0000001800487944 */ /* 0x000fea0003c00000 */
        /* <DEDUP_REMOVED lines=12> */
.L_x_2283:
        /* <DEDUP_REMOVED lines=23> */
.L_x_2284:
[----:B------:R-:W-:Y:S05]  /*0e00*/  BSYNC B0 ;  /* 0x0000000000007941 */ /* 0x000fea0003800000 */
.L_x_2282:
        /* <DEDUP_REMOVED lines=16> */
[----:B------:R-:W-:Y:S05]  /*0f10*/  CALL.REL.NOINC `($__internal_58_$__cuda_sm20_div_s64) ;  /* 0x0000001400747944 */ /* 0x000fea0003c00000 */
        /* <DEDUP_REMOVED lines=11> */
.L_x_2286:
        /* <DEDUP_REMOVED lines=23> */
.L_x_2287:
[----:B------:R-:W-:Y:S05]  /*1140*/  BSYNC B0 ;  /* 0x0000000000007941 */ /* 0x000fea0003800000 */
.L_x_2285:
        /* <DEDUP_REMOVED lines=18> */
[----:B------:R-:W-:Y:S05]  /*1270*/  CALL.REL.NOINC `($__internal_58_$__cuda_sm20_div_s64) ;  /* 0x00000010009c7944 */ /* 0x000fea0003c00000 */
        /* <DEDUP_REMOVED lines=11> */
.L_x_2289:
        /* <DEDUP_REMOVED lines=23> */
.L_x_2290:
[----:B------:R-:W-:Y:S05]  /*14a0*/  BSYNC B0 ;  /* 0x0000000000007941 */ /* 0x000fea0003800000 */
.L_x_2288:
        /* <DEDUP_REMOVED lines=10> */
.L_x_2278:
        /* <DEDUP_REMOVED lines=25> */
.L_x_2294:
        /* <DEDUP_REMOVED lines=23> */
.L_x_2295:
[----:B------:R-:W-:Y:S05]  /*1850*/  BSYNC B0 ;  /* 0x0000000000007941 */ /* 0x000fea0003800000 */
.L_x_2293:
        /* <DEDUP_REMOVED lines=29> */
.L_x_2297:
        /* <DEDUP_REMOVED lines=23> */
.L_x_2298:
[----:B------:R-:W-:Y:S05]  /*1ba0*/  BSYNC B0 ;  /* 0x0000000000007941 */ /* 0x000fea0003800000 */
.L_x_2296:
        /* <DEDUP_REMOVED lines=29> */
.L_x_2300:
        /* <DEDUP_REMOVED lines=23> */
.L_x_2301:
[----:B------:R-:W-:Y:S05]  /*1ef0*/  BSYNC B0 ;  /* 0x0000000000007941 */ /* 0x000fea0003800000 */
.L_x_2299:
[----:B------:R-:W0:Y:S01]  /*1f00*/  LDC.64 R18, c[0x0][R18+0x2c8] ;  /* 0x0000b20012127b82 */ /* 0x000e220000000a00 */
[----:B------:R-:W-:Y:S01]  /*1f10*/  MOV R15, R13 ;  /* 0x0000000d000f7202 */ /* 0x000fe20000000f00 */
[-C--:B0-----:R-:W-:Y:S02]  /*1f20*/  IMAD R4, R19, R16.reuse, RZ ;  /* 0x0000001013047224 */ /* 0x081fe400078e02ff */
[----:B------:R-:W-:-:S04]  /*1f30*/  IMAD.WIDE.U32 R14, R18, R16, R14 ;  /* 0x00000010120e7225 */ /* 0x000fc800078e000e */
[----:B------:R-:W-:-:S04]  /*1f40*/  IMAD R3, R18, R3, R4 ;  /* 0x0000000312037224 */ /* 0x000fc800078e0204 */
[----:B------:R-:W-:-:S07]  /*1f50*/  IMAD.IADD R13, R15, 0x1, R3 ;  /* 0x000000010f0d7824 */ /* 0x000fce00078e0203 */
.L_x_2292:
        /* <DEDUP_REMOVED lines=33> */
[----:B------:R-:W-:Y:S05]  /*2170*/  CALL.REL.NOINC `($__internal_58_$__cuda_sm20_div_s64) ;  /* 0x0000000000dc7944 */ /* 0x000fea0003c00000 */
[----:B------:R-:W-:Y:S05]  /*2180*/  BRA `(.L_x_2306) ;  /* 0x0000000000487947 */ /* 0x000fea0003800000 */
.L_x_2305:
        /* <DEDUP_REMOVED lines=18> */
.L_x_2306:
[----:B------:R-:W-:Y:S05]  /*22b0*/  BSYNC B1 ;  /* 0x0000000000017941 */ /* 0x000fea0003800000 */
.L_x_2304:
        /* <DEDUP_REMOVED lines=25> */
.L_x_2303:
[----:B------:R-:W-:Y:S05]  /*2450*/  BSYNC B0 ;  /* 0x0000000000007941 */ /* 0x000fea0003800000 */
.L_x_2302:
        /* <DEDUP_REMOVED lines=9> */
        .weak           $__internal_58_$__cuda_sm20_div_s64
        .type           $__internal_58_$__cuda_sm20_div_s64,@function
        .size           $__internal_58_$__cuda_sm20_div_s64,(.L_x_3588 - $__internal_58_$__cuda_sm20_div_s64)
$__internal_58_$__cuda_sm20_div_s64:
        /* <DEDUP_REMOVED lines=83> */
[----:B------:R-:W-:Y:S06]  /*2a20*/  RET.REL.NODEC R16 `(_ZN2at4cuda17kernelHistogram1DIlilLi1ELi2ELin1ELNS0_23CUDAHistogramMemoryTypeE1EZNS0_21CUDA_tensor_histogramIliLb0EEEbNS_6TensorES4_S4_lNS_14AccumulateTypeIT0_Lb1EE4typeES8_NS0_13TensorArgTypeES9_S9_EUllE_EEvNS0_6detail10TensorInfoIT_T1_EESF_NSC_IKS6_SE_EElS8_S8_SE_T6_) ;  /* 0xffffffd410747950 */ /* 0x000fec0003c3ffff */
.L_x_2308:
        /* <DEDUP_REMOVED lines=13> */
.L_x_3588:


//--------------------- .text._ZN2at4cuda17kernelHistogram1DIlilLi1ELi2ELin1ELNS0_23CUDAHistogramMemoryTypeE0EZNS0_21CUDA_tensor_histogramIliLb0EEEbNS_6TensorES4_S4_lNS_14AccumulateTypeIT0_Lb1EE4typeES8_NS0_13TensorArgTypeES9_S9_EUllE_EEvNS0_6detail10TensorInfoIT_T1_EESF_NSC_IKS6_SE_EElS8_S8_SE_T6_ --------------------------
	.section	.text._ZN2at4cuda17kernelHistogram1DIlilLi1ELi2ELin1ELNS0_23CUDAHistogramMemoryTypeE0EZNS0_21CUDA_tensor_histogramIliLb0EEEbNS_6TensorES4_S4_lNS_14AccumulateTypeIT0_Lb1EE4typeES8_NS0_13TensorArgTypeES9_S9_EUllE_EEvNS0_6detail10TensorInfoIT_T1_EESF_NSC_IKS6_SE_EElS8_S8_SE_T6_,"ax",@progbits
	.align	128
        .global         _ZN2at4cuda17kernelHistogram1DIlilLi1ELi2ELin1ELNS0_23CUDAHistogramMemoryTypeE0EZNS0_21CUDA_tensor_histogramIliLb0EEEbNS_6TensorES4_S4_lNS_14AccumulateTypeIT0_Lb1EE4typeES8_NS0_13TensorArgTypeES9_S9_EUllE_EEvNS0_6detail10TensorInfoIT_T1_EESF_NSC_IKS6_SE_EElS8_S8_SE_T6_
        .type           _ZN2at4cuda17kernelHistogram1DIlilLi1ELi2ELin1ELNS0_23CUDAHistogramMemoryTypeE0EZNS0_21CUDA_tensor_histogramIliLb0EEEbNS_6TensorES4_S4_lNS_14AccumulateTypeIT0_Lb1EE4typeES8_NS0_13TensorArgTypeES9_S9_EUllE_EEvNS0_6detail10TensorInfoIT_T1_EESF_NSC_IKS6_SE_EElS8_S8_SE_T6_,@function
        .size           _ZN2at4cuda17kernelHistogram1DIlilLi1ELi2ELin1ELNS0_23CUDAHistogramMemoryTypeE0EZNS0_21CUDA_tensor_histogramIliLb0EEEbNS_6TensorES4_S4_lNS_14AccumulateTypeIT0_Lb1EE4typeES8_NS0_13TensorArgTypeES9_S9_EUllE_EEvNS0_6detail10TensorInfoIT_T1_EESF_NSC_IKS6_SE_EElS8_S8_SE_T6_,(.L_x_3589 - _ZN2at4cuda17kernelHistogram1DIlilLi1ELi2ELin1ELNS0_23CUDAHistogramMemoryTypeE0EZNS0_21CUDA_tensor_histogramIliLb0EEEbNS_6TensorES4_S4_lNS_14AccumulateTypeIT0_Lb1EE4typeES8_NS0_13TensorArgTypeES9_S9_EUllE_EEvNS0_6detail10TensorInfoIT_T1_EESF_NSC_IKS6_SE_EElS8_S8_SE_T6_)
        .other          _ZN2at4cuda17kernelHistogram1DIlilLi1ELi2ELin1ELNS0_23CUDAHistogramMemoryTypeE0EZNS0_21CUDA_tensor_histogramIliLb0EEEbNS_6TensorES4_S4_lNS_14AccumulateTypeIT0_Lb1EE4typeES8_NS0_13TensorArgTypeES9_S9_EUllE_EEvNS0_6detail10TensorInfoIT_T1_EESF_NSC_IKS6_SE_EElS8_S8_SE_T6_,@"STO_CUDA_ENTRY STV_DEFAULT"
_ZN2at4cuda17kernelHistogram1DIlilLi1ELi2ELin1ELNS0_23CUDAHistogramMemoryTypeE0EZNS0_21CUDA_tensor_histogramIliLb0EEEbNS_6TensorES4_S4_lNS_14AccumulateTypeIT0_Lb1EE4typeES8_NS0_13TensorArgTypeES9_S9_EUllE_EEvNS0_6detail10TensorInfoIT_T1_EESF_NSC_IKS6_SE_EElS8_S8_SE_T6_:
.text._ZN2at4cuda17kernelHistogram1DIlilLi1ELi2ELin1ELNS0_23CUDAHistogramMemoryTypeE0EZNS0_21CUDA_tensor_histogramIliLb0EEEbNS_6TensorES4_S4_lNS_14AccumulateTypeIT0_Lb1EE4typeES8_NS0_13TensorArgTypeES9_S9_EUllE_EEvNS0_6detail10TensorInfoIT_T1_EESF_NSC_IKS6_SE_EElS8_S8_SE_T6_:
        /* <DEDUP_REMOVED lines=13> */
.L_x_2311:
[----:B------:R-:W-:Y:S02]  /*00d0*/  LEA R2, R5, R0, 0x3 ;  /* 0x0000000005027211 */ /* 0x000fe400078e18ff */
[----:B-1----:R-:W-:-:S03]  /*00e0*/  IADD3 R5, P0, R4, R5, RZ ;  /* 0x0000000504057210 */ /* 0x002fc60007f1e0ff */
[----:B------:R0:W-:Y:S02]  /*00f0*/  STS.64 [R2], RZ ;  /* 0x000000ff02007388 */ /* 0x0001e40000000a00 */
[----:B------:R-:W-:Y:S01]  /*0100*/  IMAD.X R3, RZ, RZ, R3, P0 ;  /* 0x000000ffff037224 */ /* 0x000fe200000e0603 */
[----:B------:R-:W-:-:S04]  /*0110*/  ISETP.GE.U32.AND P0, PT, R5, UR4, PT ;  /* 0x0000000405007c0c */ /* 0x000fc8000bf06070 */
[----:B------:R-:W-:-:S13]  /*0120*/  ISETP.GE.AND.EX P0, PT, R3, UR5, PT, P0 ;  /* 0x0000000503007c0c */ /* 0x000fda000bf06300 */
[----:B0-----:R-:W-:Y:S05]  /*0130*/  @!P0 BRA `(.L_x_2311) ;  /* 0xfffffffc00e48947 */ /* 0x001fea000383ffff */
.L_x_2310:
[----:B------:R-:W-:Y:S05]  /*0140*/  BSYNC B0 ;  /* 0x0000000000007941 */ /* 0x000fea0003800000 */
.L_x_2309:
        /* <DEDUP_REMOVED lines=22> */
.L_x_2320:
        /* <DEDUP_REMOVED lines=34> */
[----:B------:R-:W-:Y:S05]  /*04d0*/  CALL.REL.NOINC `($__internal_59_$__cuda_sm20_div_s64) ;  /* 0x0000002000987944 */ /* 0x000fea0003c00000 */
[----:B------:R-:W-:Y:S05]  /*04e0*/  BRA `(.L_x_2318) ;  /* 0x0000000000487947 */ /* 0x000fea0003800000 */
.L_x_2317:
        /* <DEDUP_REMOVED lines=18> */
.L_x_2318:
[----:B------:R-:W-:Y:S05]  /*0610*/  BSYNC B1 ;  /* 0x0000000000017941 */ /* 0x000fea0003800000 */
.L_x_2316:
        /* <DEDUP_REMOVED lines=16> */
.L_x_2319:
[----:B------:R-:W0:Y:S02]  /*0720*/  LDS.64 R8, [R21] ;  /* 0x0000000015087984 */ /* 0x000e240000000a00 */
[----:B0----5:R-:W-:-:S05]  /*0730*/  IADD3 R10, P0, R14, R8, RZ ;  /* 0x000000080e0a7210 */ /* 0x021fca0007f1e0ff */
[----:B------:R-:W-:-:S06]  /*0740*/  IMAD.X R11, R15, 0x1, R9, P0 ;  /* 0x000000010f0b7824 */ /* 0x000fcc00000e0609 */
[----:B------:R-:W0:Y:S02]  /*0750*/  ATOMS.CAST.SPIN.64 R10, [R21], R8, R10 ;  /* 0x00000008150a738d */ /* 0x000e24000180040a */
[----:B0-----:R-:W-:-:S04]  /*0760*/  ISETP.EQ.U32.AND P0, PT, R10, 0x1, PT ;  /* 0x000000010a00780c */ /* 0x001fc80003f02070 */
[----:B------:R-:W-:-:S13]  /*0770*/  ISETP.EQ.U32.AND.EX P0, PT, R11, RZ, PT, P0 ;  /* 0x000000ff0b00720c */ /* 0x000fda0003f02100 */
[----:B------:R-:W-:Y:S05]  /*0780*/  @!P0 BRA `(.L_x_2319) ;  /* 0xfffffffc00e48947 */ /* 0x000fea000383ffff */
.L_x_2315:
[----:B------:R-:W-:Y:S05]  /*0790*/  BSYNC B0 ;  /* 0x0000000000007941 */ /* 0x000fea0003800000 */
.L_x_2314:
[----:B------:R-:W-:Y:S01]  /*07a0*/  IADD3 R3, P0, R4, R3, RZ ;  /* 0x0000000304037210 */ /* 0x000fe20007f1e0ff */
[----:B------:R-:W-:-:S04]  /*07b0*/  ULDC.64 UR4, c[0x0][0x708] ;  /* 0x0001c20000047ab9 */ /* 0x000fc80000000a00 */
[----:B------:R-:W-:Y:S01]  /*07c0*/  IMAD.X R2, RZ, RZ, R2, P0 ;  /* 0x000000ffff027224 */ /* 0x000fe200000e0602 */
[----:B------:R-:W-:-:S04]  /*07d0*/  ISETP.GE.U32.AND P0, PT, R3, UR4, PT ;  /* 0x0000000403007c0c */ /* 0x000fc8000bf06070 */
[----:B------:R-:W-:-:S13]  /*07e0*/  ISETP.GE.AND.EX P0, PT, R2, UR5, PT, P0 ;  /* 0x0000000502007c0c */ /* 0x000fda000bf06300 */
[----:B------:R-:W-:Y:S05]  /*07f0*/  @!P0 BRA `(.L_x_2320) ;  /* 0xfffffff800ac8947 */ /* 0x000fea000383ffff */
[----:B------:R-:W-:Y:S05]  /*0800*/  BRA `(.L_x_2312) ;  /* 0x0000001c00607947 */ /* 0x000fea0003800000 */
.L_x_2313:
        /* <DEDUP_REMOVED lines=9> */
.L_x_2351:
        /* <DEDUP_REMOVED lines=9> */
.L_x_2334:
        /* <DEDUP_REMOVED lines=14> */
[----:B------:R-:W-:Y:S05]  /*0a10*/  CALL.REL.NOINC `($__internal_59_$__cuda_sm20_div_s64) ;  /* 0x0000001c00487944 */ /* 0x000fea0003c00000 */
        /* <DEDUP_REMOVED lines=10> */
.L_x_2323:
        /* <DEDUP_REMOVED lines=22> */
.L_x_2324:
[----:B------:R-:W-:Y:S05]  /*0c20*/  BSYNC B0 ;  /* 0x0000000000007941 */ /* 0x000fea0003800000 */
.L_x_2322:
        /* <DEDUP_REMOVED lines=27> */
.L_x_2326:
        /* <DEDUP_REMOVED lines=22> */
.L_x_2327:
[----:B------:R-:W-:Y:S05]  /*0f40*/  BSYNC B0 ;  /* 0x0000000000007941 */ /* 0x000fea0003800000 */
.L_x_2325:
        /* <DEDUP_REMOVED lines=16> */
[----:B------:R-:W-:Y:S05]  /*1050*/  CALL.REL.NOINC `($__internal_59_$__cuda_sm20_div_s64) ;  /* 0x0000001400b87944 */ /* 0x000fea0003c00000 */
        /* <DEDUP_REMOVED lines=12> */
.L_x_2329:
        /* <DEDUP_REMOVED lines=22> */
.L_x_2330:
[----:B------:R-:W-:Y:S05]  /*1280*/  BSYNC B0 ;  /* 0x0000000000007941 */ /* 0x000fea0003800000 */
.L_x_2328:
        /* <DEDUP_REMOVED lines=28> */
.L_x_2332:
        /* <DEDUP_REMOVED lines=23> */
.L_x_2333:
[----:B------:R-:W-:Y:S05]  /*15c0*/  BSYNC B0 ;  /* 0x0000000000007941 */ /* 0x000fea0003800000 */
.L_x_2331:
        /* <DEDUP_REMOVED lines=8> */
.L_x_2321:
        /* <DEDUP_REMOVED lines=24> */
.L_x_2337:
        /* <DEDUP_REMOVED lines=23> */
.L_x_2338:
[----:B------:R-:W-:Y:S05]  /*1940*/  BSYNC B0 ;  /* 0x0000000000007941 */ /* 0x000fea0003800000 */
.L_x_2336:
        /* <DEDUP_REMOVED lines=17> */
[----:B------:R-:W-:Y:S05]  /*1a60*/  CALL.REL.NOINC `($__internal_59_$__cuda_sm20_div_s64) ;  /* 0x0000000c00347944 */ /* 0x000fea0003c00000 */
        /* <DEDUP_REMOVED lines=9> */
.L_x_2340:
        /* <DEDUP_REMOVED lines=23> */
.L_x_2341:
[----:B------:R-:W-:Y:S05]  /*1c70*/  BSYNC B0 ;  /* 0x0000000000007941 */ /* 0x000fea0003800000 */
.L_x_2339:
        /* <DEDUP_REMOVED lines=27> */
.L_x_2343:
        /* <DEDUP_REMOVED lines=23> */
.L_x_2344:
[----:B------:R-:W-:Y:S05]  /*1fa0*/  BSYNC B0 ;  /* 0x0000000000007941 */ /* 0x000fea0003800000 */
.L_x_2342:
[----:B------:R-:W0:Y:S02]  /*1fb0*/  LDC.64 R10, c[0x0][R10+0x2c8] ;  /* 0x0000b2000a0a7b82 */ /* 0x000e240000000a00 */
[-C--:B0-----:R-:W-:Y:S02]  /*1fc0*/  IMAD R8, R11, R22.reuse, RZ ;  /* 0x000000160b087224 */ /* 0x081fe400078e02ff */
[----:B------:R-:W-:-:S04]  /*1fd0*/  IMAD.WIDE.U32 R18, R10, R22, R18 ;  /* 0x000000160a127225 */ /* 0x000fc800078e0012 */
[----:B------:R-:W-:-:S05]  /*1fe0*/  IMAD R9, R10, R9, R8 ;  /* 0x000000090a097224 */ /* 0x000fca00078e0208 */
[----:B------:R-:W-:-:S07]  /*1ff0*/  IADD3 R19, R19, R9, RZ ;  /* 0x0000000913137210 */ /* 0x000fce0007ffe0ff */
.L_x_2335:
        /* <DEDUP_REMOVED lines=33> */
[----:B------:R-:W-:Y:S05]  /*2210*/  CALL.REL.NOINC `($__internal_59_$__cuda_sm20_div_s64) ;  /* 0x0000000400487944 */ /* 0x000fea0003c00000 */
[----:B------:R-:W-:Y:S05]  /*2220*/  BRA `(.L_x_2349) ;  /* 0x0000000000487947 */ /* 0x000fea0003800000 */
.L_x_2348:
        /* <DEDUP_REMOVED lines=18> */
.L_x_2349:
[----:B------:R-:W-:Y:S05]  /*2350*/  BSYNC B1 ;  /* 0x0000000000017941 */ /* 0x000fea0003800000 */
.L_x_2347:
        /* <DEDUP_REMOVED lines=19> */
.L_x_2350:
[----:B------:R-:W0:Y:S02]  /*2490*/  LDS.64 R8, [R21] ;  /* 0x0000000015087984 */ /* 0x000e240000000a00 */
[----:B0----5:R-:W-:-:S04]  /*24a0*/  IADD3 R10, P0, R14, R8, RZ ;  /* 0x000000080e0a7210 */ /* 0x021fc80007f1e0ff */
[----:B------:R-:W-:-:S06]  /*24b0*/  IADD3.X R11, R15, R9, RZ, P0, !PT ;  /* 0x000000090f0b7210 */ /* 0x000fcc00007fe4ff */
[----:B------:R-:W0:Y:S02]  /*24c0*/  ATOMS.CAST.SPIN.64 R10, [R21], R8, R10 ;  /* 0x00000008150a738d */ /* 0x000e24000180040a */
[----:B0-----:R-:W-:-:S04]  /*24d0*/  ISETP.EQ.U32.AND P0, PT, R10, 0x1, PT ;  /* 0x000000010a00780c */ /* 0x001fc80003f02070 */
[----:B------:R-:W-:-:S13]  /*24e0*/  ISETP.EQ.U32.AND.EX P0, PT, R11, RZ, PT, P0 ;  /* 0x000000ff0b00720c */ /* 0x000fda0003f02100 */
[----:B------:R-:W-:Y:S05]  /*24f0*/  @!P0 BRA `(.L_x_2350) ;  /* 0xfffffffc00e48947 */ /* 0x000fea000383ffff */
.L_x_2346:
[----:B------:R-:W-:Y:S05]  /*2500*/  BSYNC B0 ;  /* 0x0000000000007941 */ /* 0x000fea0003800000 */
.L_x_2345:
        /* <DEDUP_REMOVED lines=8> */
.L_x_2312:
        /* <DEDUP_REMOVED lines=12> */
.L_x_2352:
        /* <DEDUP_REMOVED lines=15> */
        .weak           $__internal_59_$__cuda_sm20_div_s64
        .type           $__internal_59_$__cuda_sm20_div_s64,@function
        .size           $__internal_59_$__cuda_sm20_div_s64,(.L_x_3589 - $__internal_59_$__cuda_sm20_div_s64)
$__internal_59_$__cuda_sm20_div_s64:
        /* <DEDUP_REMOVED lines=83> */
[----:B------:R-:W-:Y:S06]  /*2c70*/  RET.REL.NODEC R24 `(_ZN2at4cuda17kernelHistogram1DIlilLi1ELi2ELin1ELNS0_23CUDAHistogramMemoryTypeE0EZNS0_21CUDA_tensor_histogramIliLb0EEEbNS_6TensorES4_S4_lNS_14AccumulateTypeIT0_Lb1EE4typeES8_NS0_13TensorArgTypeES9_S9_EUllE_EEvNS0_6detail10TensorInfoIT_T1_EESF_NSC_IKS6_SE_EElS8_S8_SE_T6_) ;  /* 0xffffffd018e07950 */ /* 0x000fec0003c3ffff */
.L_x_2353:
        /* <DEDUP_REMOVED lines=16> */
.L_x_3589:


//--------------------- .text._ZN2at4cuda17kernelHistogram1DIfilLi1ELi2ELin1ELNS0_23CUDAHistogramMemoryTypeE1EZNS0_21CUDA_tensor_histogramIfiLb1EEEbNS_6TensorES4_S4_lNS_14AccumulateTypeIT0_Lb1EE4typeES8_NS0_13TensorArgTypeES9_S9_EUllE0_EEvNS0_6detail10TensorInfoIT_T1_EESF_NSC_IKS6_SE_EElS8_S8_SE_T6_ --------------------------
	.section	.text._ZN2at4cuda17kernelHistogram1DIfilLi1ELi2ELin1ELNS0_23CUDAHistogramMemoryTypeE1EZNS0_21CUDA_tensor_histogramIfiLb1EEEbNS_6TensorES4_S4_lNS_14AccumulateTypeIT0_Lb1EE4typeES8_NS0_13TensorArgTypeES9_S9_EUllE0_EEvNS0_6detail10TensorInfoIT_T1_EESF_NSC_IKS6_SE_EElS8_S8_SE_T6_,"ax",@progbits
	.align	128
        .global         _ZN2at4cuda17kernelHistogram1DIfilLi1ELi2ELin1ELNS0_23CUDAHistogramMemoryTypeE1EZNS0_21CUDA_tensor_histogramIfiLb1EEEbNS_6TensorES4_S4_lNS_14AccumulateTypeIT0_Lb1EE4typeES8_NS0_13TensorArgTypeES9_S9_EUllE0_EEvNS0_6detail10TensorInfoIT_T1_EESF_NSC_IKS6_SE_EElS8_S8_SE_T6_
        .type           _ZN2at4cuda17kernelHistogram1DIfilLi1ELi2ELin1ELNS0_23CUDAHistogramMemoryTypeE1EZNS0_21CUDA_tensor_histogramIfiLb1EEEbNS_6TensorES4_S4_lNS_14AccumulateTypeIT0_Lb1EE4typeES8_NS0_13TensorArgTypeES9_S9_EUllE0_EEvNS0_6detail10TensorInfoIT_T1_EESF_NSC_IKS6_SE_EElS8_S8_SE_T6_,@function
        .size           _ZN2at4cuda17kernelHistogram1DIfilLi1ELi2ELin1ELNS0_23CUDAHistogramMemoryTypeE1EZNS0_21CUDA_tensor_histogramIfiLb1EEEbNS_6TensorES4_S4_lNS_14AccumulateTypeIT0_Lb1EE4typeES8_NS0_13TensorArgTypeES9_S9_EUllE0_EEvNS0_6detail10TensorInfoIT_T1_EESF_NSC_IKS6_SE_EElS8_S8_SE_T6_,(.L_x_3590 - _ZN2at4cuda17kernelHistogram1DIfilLi1ELi2ELin1ELNS0_23CUDAHistogramMemoryTypeE1EZNS0_21CUDA_tensor_histogramIfiLb1EEEbNS_6TensorES4_S4_lNS_14AccumulateTypeIT0_Lb1EE4typeES8_NS0_13TensorArgTypeES9_S9_EUllE0_EEvNS0_6detail10TensorInfoIT_T1_EESF_NSC_IKS6_SE_EElS8_S8_SE_T6_)
        .other          _ZN2at4cuda17kernelHistogram1DIfilLi1ELi2ELin1ELNS0_23CUDAHistogramMemoryTypeE1EZNS0_21CUDA_tensor_histogramIfiLb1EEEbNS_6TensorES4_S4_lNS_14AccumulateTypeIT0_Lb1EE4typeES8_NS0_13TensorArgTypeES9_S9_EUllE0_EEvNS0_6detail10TensorInfoIT_T1_EESF_NSC_IKS6_SE_EElS8_S8_SE_T6_,@"STO_CUDA_ENTRY STV_DEFAULT"
_ZN2at4cuda17kernelHistogram1DIfilLi1ELi2ELin1ELNS0_23CUDAHistogramMemoryTypeE1EZNS0_21CUDA_tensor_histogramIfiLb1EEEbNS_6TensorES4_S4_lNS_14AccumulateTypeIT0_Lb1EE4typeES8_NS0_13TensorArgTypeES9_S9_EUllE0_EEvNS0_6detail10TensorInfoIT_T1_EESF_NSC_IKS6_SE_EElS8_S8_SE_T6_:
.text._ZN2at4cuda17kernelHistogram1DIfilLi1ELi2ELin1ELNS0_23CUDAHistogramMemoryTypeE1EZNS0_21CUDA_tensor_histogramIfiLb1EEEbNS_6TensorES4_S4_lNS_14AccumulateTypeIT0_Lb1EE4typeES8_NS0_13TensorArgTypeES9_S9_EUllE0_EEvNS0_6detail10TensorInfoIT_T1_EESF_NSC_IKS6_SE_EElS8_S8_SE_T6_:
        /* <DEDUP_REMOVED lines=29> */
.L_x_2361:
        /* <DEDUP_REMOVED lines=32> */
[----:B------:R-:W-:Y:S05]  /*03d0*/  CALL.REL.NOINC `($__internal_60_$__cuda_sm20_div_s64) ;  /* 0x0000002000047944 */ /* 0x000fea0003c00000 */
[----:B------:R-:W-:Y:S05]  /*03e0*/  BRA `(.L_x_2360) ;  /* 0x0000000000487947 */ /* 0x000fea0003800000 */
.L_x_2359:
        /* <DEDUP_REMOVED lines=18> */
.L_x_2360:
[----:B------:R-:W-:Y:S05]  /*0510*/  BSYNC B2 ;  /* 0x0000000000027941 */ /* 0x000fea0003800000 */
.L_x_2358:
        /* <DEDUP_REMOVED lines=14> */
.L_x_2357:
[----:B------:R-:W-:Y:S05]  /*0600*/  BSYNC B1 ;  /* 0x0000000000017941 */ /* 0x000fea0003800000 */
.L_x_2356:
[----:B------:R-:W-:Y:S05]  /*0610*/  @!P0 BRA `(.L_x_2361) ;  /* 0xfffffff800ec8947 */ /* 0x000fea000383ffff */
[----:B------:R-:W-:Y:S05]  /*0620*/  BSYNC B0 ;  /* 0x0000000000007941 */ /* 0x000fea0003800000 */
.L_x_2355:
[----:B------:R-:W-:Y:S05]  /*0630*/  EXIT ;  /* 0x000000000000794d */ /* 0x000fea0003800000 */
.L_x_2354:
[----:B------:R-:W-:-:S04]  /*0640*/  LOP3.LUT R3, RZ, R4, RZ, 0x33, !PT ;  /* 0x00000004ff037212 */ /* 0x000fc800078e33ff */
[----:B------:R-:W-:-:S04]  /*0650*/  VIMNMX R3, R3, -0x3, !PT ;  /* 0xfffffffd03037848 */ /* 0x000fc80007fe0100 */
[----:B------:R-:W-:-:S05]  /*0660*/  IADD3 R4, R3, R4, RZ ;  /* 0x0000000403047210 */ /* 0x000fca0007ffe0ff */
[C---:B------:R-:W-:Y:S02]  /*0670*/  VIADD R9, R4.reuse, 0x2 ;  /* 0x0000000204097836 */ /* 0x040fe40000000000 */
[----:B------:R-:W-:-:S03]  /*0680*/  VIADD R10, R4, 0x1 ;  /* 0x00000001040a7836 */ /* 0x000fc60000000000 */
[----:B------:R-:W-:-:S04]  /*0690*/  LOP3.LUT R9, R9, 0x3, RZ, 0xc0, !PT ;  /* 0x0000000309097812 */ /* 0x000fc800078ec0ff */
[----:B------:R-:W-:-:S07]  /*06a0*/  IADD3 R11, R4, -R9, RZ ;  /* 0x80000009040b7210 */ /* 0x000fce0007ffe0ff */
.L_x_2391:
        /* <DEDUP_REMOVED lines=13> */
.L_x_2375:
        /* <DEDUP_REMOVED lines=9> */
[----:B------:R-:W-:Y:S05]  /*0810*/  CALL.REL.NOINC `($__internal_60_$__cuda_sm20_div_s64) ;  /* 0x0000001800f47944 */ /* 0x000fea0003c00000 */
        /* <DEDUP_REMOVED lines=11> */
.L_x_2364:
        /* <DEDUP_REMOVED lines=22> */
.L_x_2365:
[----:B------:R-:W-:Y:S05]  /*0a30*/  BSYNC B0 ;  /* 0x0000000000007941 */ /* 0x000fea0003800000 */
.L_x_2363:
        /* <DEDUP_REMOVED lines=16> */
[----:B------:R-:W-:Y:S05]  /*0b40*/  CALL.REL.NOINC `($__internal_60_$__cuda_sm20_div_s64) ;  /* 0x0000001800287944 */ /* 0x000fea0003c00000 */
        /* <DEDUP_REMOVED lines=12> */
.L_x_2367:
        /* <DEDUP_REMOVED lines=23> */
.L_x_2368:
[----:B------:R-:W-:Y:S05]  /*0d80*/  BSYNC B0 ;  /* 0x0000000000007941 */ /* 0x000fea0003800000 */
.L_x_2366:
        /* <DEDUP_REMOVED lines=16> */
[----:B------:R-:W-:Y:S05]  /*0e90*/  CALL.REL.NOINC `($__internal_60_$__cuda_sm20_div_s64) ;  /* 0x0000001400547944 */ /* 0x000fea0003c00000 */
        /* <DEDUP_REMOVED lines=11> */
.L_x_2370:
        /* <DEDUP_REMOVED lines=23> */
.L_x_2371:
[----:B------:R-:W-:Y:S05]  /*10c0*/  BSYNC B0 ;  /* 0x0000000000007941 */ /* 0x000fea0003800000 */
.L_x_2369:
        /* <DEDUP_REMOVED lines=18> */
[----:B------:R-:W-:Y:S05]  /*11f0*/  CALL.REL.NOINC `($__internal_60_$__cuda_sm20_div_s64) ;  /* 0x00000010007c7944 */ /* 0x000fea0003c00000 */
        /* <DEDUP_REMOVED lines=11> */
.L_x_2373:
        /* <DEDUP_REMOVED lines=23> */
.L_x_2374:
[----:B------:R-:W-:Y:S05]  /*1420*/  BSYNC B0 ;  /* 0x0000000000007941 */ /* 0x000fea0003800000 */
.L_x_2372:
        /* <DEDUP_REMOVED lines=10> */
.L_x_2362:
        /* <DEDUP_REMOVED lines=25> */
.L_x_2378:
        /* <DEDUP_REMOVED lines=23> */
.L_x_2379:
[----:B------:R-:W-:Y:S05]  /*17d0*/  BSYNC B0 ;  /* 0x0000000000007941 */ /* 0x000fea0003800000 */
.L_x_2377:
        /* <DEDUP_REMOVED lines=29> */
.L_x_2381:
        /* <DEDUP_REMOVED lines=23> */
.L_x_2382:
[----:B------:R-:W-:Y:S05]  /*1b20*/  BSYNC B0 ;  /* 0x0000000000007941 */ /* 0x000fea0003800000 */
.L_x_2380:
        /* <DEDUP_REMOVED lines=29> */
.L_x_2384:
        /* <DEDUP_REMOVED lines=23> */
.L_x_2385:
[----:B------:R-:W-:Y:S05]  /*1e70*/  BSYNC B0 ;  /* 0x0000000000007941 */ /* 0x000fea0003800000 */
.L_x_2383:
[----:B------:R-:W0:Y:S01]  /*1e80*/  LDC.64 R18, c[0x0][R18+0x2c8] ;  /* 0x0000b20012127b82 */ /* 0x000e220000000a00 */
[----:B------:R-:W-:Y:S01]  /*1e90*/  MOV R15, R13 ;  /* 0x0000000d000f7202 */ /* 0x000fe20000000f00 */
[-C--:B0-----:R-:W-:Y:S02]  /*1ea0*/  IMAD R4, R19, R16.reuse, RZ ;  /* 0x0000001013047224 */ /* 0x081fe400078e02ff */
[----:B------:R-:W-:-:S04]  /*1eb0*/  IMAD.WIDE.U32 R14, R18, R16, R14 ;  /* 0x00000010120e7225 */ /* 0x000fc800078e000e */
[----:B------:R-:W-:-:S04]  /*1ec0*/  IMAD R3, R18, R3, R4 ;  /* 0x0000000312037224 */ /* 0x000fc800078e0204 */
[----:B------:R-:W-:-:S07]  /*1ed0*/  IMAD.IADD R13, R15, 0x1, R3 ;  /* 0x000000010f0d7824 */ /* 0x000fce00078e0203 */
.L_x_2376:
        /* <DEDUP_REMOVED lines=35> */
.L_x_2389:
        /* <DEDUP_REMOVED lines=18> */
.L_x_2390:
[----:B------:R-:W-:Y:S05]  /*2230*/  BSYNC B1 ;  /* 0x0000000000017941 */ /* 0x000fea0003800000 */
.L_x_2388:
        /* <DEDUP_REMOVED lines=17> */
.L_x_2387:
[----:B------:R-:W-:Y:S05]  /*2350*/  BSYNC B0 ;  /* 0x0000000000007941 */ /* 0x000fea0003800000 */
.L_x_2386:
        /* <DEDUP_REMOVED lines=9> */
        .weak           $__internal_60_$__cuda_sm20_div_s64
        .type           $__internal_60_$__cuda_sm20_div_s64,@function
        .size           $__internal_60_$__cuda_sm20_div_s64,(.L_x_3590 - $__internal_60_$__cuda_sm20_div_s64)
$__internal_60_$__cuda_sm20_div_s64:
        /* <DEDUP_REMOVED lines=83> */
[----:B------:R-:W-:Y:S06]  /*2920*/  RET.REL.NODEC R16 `(_ZN2at4cuda17kernelHistogram1DIfilLi1ELi2ELin1ELNS0_23CUDAHistogramMemoryTypeE1EZNS0_21CUDA_tensor_histogramIfiLb1EEEbNS_6TensorES4_S4_lNS_14AccumulateTypeIT0_Lb1EE4typeES8_NS0_13TensorArgTypeES9_S9_EUllE0_EEvNS0_6detail10TensorInfoIT_T1_EESF_NSC_IKS6_SE_EElS8_S8_SE_T6_) ;  /* 0xffffffd410b47950 */ /* 0x000fec0003c3ffff */
.L_x_2392:
        /* <DEDUP_REMOVED lines=13> */
.L_x_3590:


//--------------------- .text._ZN2at4cuda17kernelHistogram1DIfilLi1ELi2ELin1ELNS0_23CUDAHistogramMemoryTypeE0EZNS0_21CUDA_tensor_histogramIfiLb1EEEbNS_6TensorES4_S4_lNS_14AccumulateTypeIT0_Lb1EE4typeES8_NS0_13TensorArgTypeES9_S9_EUllE0_EEvNS0_6detail10TensorInfoIT_T1_EESF_NSC_IKS6_SE_EElS8_S8_SE_T6_ --------------------------
	.section	.text._ZN2at4cuda17kernelHistogram1DIfilLi1ELi2ELin1ELNS0_23CUDAHistogramMemoryTypeE0EZNS0_21CUDA_tensor_histogramIfiLb1EEEbNS_6TensorES4_S4_lNS_14AccumulateTypeIT0_Lb1EE4typeES8_NS0_13TensorArgTypeES9_S9_EUllE0_EEvNS0_6detail10TensorInfoIT_T1_EESF_NSC_IKS6_SE_EElS8_S8_SE_T6_,"ax",@progbits
	.align	128
        .global         _ZN2at4cuda17kernelHistogram1DIfilLi1ELi2ELin1ELNS0_23CUDAHistogramMemoryTypeE0EZNS0_21CUDA_tensor_histogramIfiLb1EEEbNS_6TensorES4_S4_lNS_14AccumulateTypeIT0_Lb1EE4typeES8_NS0_13TensorArgTypeES9_S9_EUllE0_EEvNS0_6detail10TensorInfoIT_T1_EESF_NSC_IKS6_SE_EElS8_S8_SE_T6_
        .type           _ZN2at4cuda17kernelHistogram1DIfilLi1ELi2ELin1ELNS0_23CUDAHistogramMemoryTypeE0EZNS0_21CUDA_tensor_histogramIfiLb1EEEbNS_6TensorES4_S4_lNS_14AccumulateTypeIT0_Lb1EE4typeES8_NS0_13TensorArgTypeES9_S9_EUllE0_EEvNS0_6detail10TensorInfoIT_T1_EESF_NSC_IKS6_SE_EElS8_S8_SE_T6_,@function
        .size           _ZN2at4cuda17kernelHistogram1DIfilLi1ELi2ELin1ELNS0_23CUDAHistogramMemoryTypeE0EZNS0_21CUDA_tensor_histogramIfiLb1EEEbNS_6TensorES4_S4_lNS_14AccumulateTypeIT0_Lb1EE4typeES8_NS0_13TensorArgTypeES9_S9_EUllE0_EEvNS0_6detail10TensorInfoIT_T1_EESF_NSC_IKS6_SE_EElS8_S8_SE_T6_,(.L_x_3591 - _ZN2at4cuda17kernelHistogram1DIfilLi1ELi2ELin1ELNS0_23CUDAHistogramMemoryTypeE0EZNS0_21CUDA_tensor_histogramIfiLb1EEEbNS_6TensorES4_S4_lNS_14AccumulateTypeIT0_Lb1EE4typeES8_NS0_13TensorArgTypeES9_S9_EUllE0_EEvNS0_6detail10TensorInfoIT_T1_EESF_NSC_IKS6_SE_EElS8_S8_SE_T6_)
        .other          _ZN2at4cuda17kernelHistogram1DIfilLi1ELi2ELin1ELNS0_23CUDAHistogramMemoryTypeE0EZNS0_21CUDA_tensor_histogramIfiLb1EEEbNS_6TensorES4_S4_lNS_14AccumulateTypeIT0_Lb1EE4typeES8_NS0_13TensorArgTypeES9_S9_EUllE0_EEvNS0_6detail10TensorInfoIT_T1_EESF_NSC_IKS6_SE_EElS8_S8_SE_T6_,@"STO_CUDA_ENTRY STV_DEFAULT"
_ZN2at4cuda17kernelHistogram1DIfilLi1ELi2ELin1ELNS0_23CUDAHistogramMemoryTypeE0EZNS0_21CUDA_tensor_histogramIfiLb1EEEbNS_6TensorES4_S4_lNS_14AccumulateTypeIT0_Lb1EE4typeES8_NS0_13TensorArgTypeES9_S9_EUllE0_EEvNS0_6detail10TensorInfoIT_T1_EESF_NSC_IKS6_SE_EElS8_S8_SE_T6_:
.text._ZN2at4cuda17kernelHistogram1DIfilLi1ELi2ELin1ELNS0_23CUDAHistogramMemoryTypeE0EZNS0_21CUDA_tensor_histogramIfiLb1EEEbNS_6TensorES4_S4_lNS_14AccumulateTypeIT0_Lb1EE4typeES8_NS0_13TensorArgTypeES9_S9_EUllE0_EEvNS0_6detail10TensorInfoIT_T1_EESF_NSC_IKS6_SE_EElS8_S8_SE_T6_:
        /* <DEDUP_REMOVED lines=13> */
.L_x_2395:
[----:B------:R-:W-:Y:S02]  /*00d0*/  LEA R2, R5, R0, 0x2 ;  /* 0x0000000005027211 */ /* 0x000fe400078e10ff */
[----:B-1----:R-:W-:-:S03]  /*00e0*/  IADD3 R5, P0, R4, R5, RZ ;  /* 0x0000000504057210 */ /* 0x002fc60007f1e0ff */
[----:B------:R0:W-:Y:S02]  /*00f0*/  STS [R2], RZ ;  /* 0x000000ff02007388 */ /* 0x0001e40000000800 */
[----:B------:R-:W-:Y:S01]  /*0100*/  IMAD.X R3, RZ, RZ, R3, P0 ;  /* 0x000000ffff037224 */ /* 0x000fe200000e0603 */
[----:B------:R-:W-:-:S04]  /*0110*/  ISETP.GE.U32.AND P0, PT, R5, UR4, PT ;  /* 0x0000000405007c0c */ /* 0x000fc8000bf06070 */
[----:B------:R-:W-:-:S13]  /*0120*/  ISETP.GE.AND.EX P0, PT, R3, UR5, PT, P0 ;  /* 0x0000000503007c0c */ /* 0x000fda000bf06300 */
[----:B0-----:R-:W-:Y:S05]  /*0130*/  @!P0 BRA `(.L_x_2395) ;  /* 0xfffffffc00e48947 */ /* 0x001fea000383ffff */
.L_x_2394:
[----:B------:R-:W-:Y:S05]  /*0140*/  BSYNC B0 ;  /* 0x0000000000007941 */ /* 0x000fea0003800000 */
.L_x_2393:
        /* <DEDUP_REMOVED lines=22> */
.L_x_2404:
        /* <DEDUP_REMOVED lines=39> */
[----:B------:R-:W-:Y:S05]  /*0520*/  CALL.REL.NOINC `($__internal_61_$__cuda_sm20_div_s64) ;  /* 0x0000002000347944 */ /* 0x000fea0003c00000 */
[----:B------:R-:W-:Y:S05]  /*0530*/  BRA `(.L_x_2402) ;  /* 0x0000000000487947 */ /* 0x000fea0003800000 */
.L_x_2401:
        /* <DEDUP_REMOVED lines=18> */
.L_x_2402:
[----:B------:R-:W-:Y:S05]  /*0660*/  BSYNC B1 ;  /* 0x0000000000017941 */ /* 0x000fea0003800000 */
.L_x_2400:
[----:B------:R-:W-:Y:S01]  /*0670*/  ULDC.64 UR4, c[0x0][0x6f0] ;  /* 0x0001bc0000047ab9 */ /* 0x000fe20000000a00 */
[----:B------:R-:W-:Y:S02]  /*0680*/  SHF.R.S32.HI R5, RZ, 0x1f, R21 ;  /* 0x0000001fff057819 */ /* 0x000fe40000011415 */
[----:B------:R-:W-:-:S04]  /*0690*/  ISETP.NE.U32.AND P1, PT, R21, UR4, PT ;  /* 0x0000000415007c0c */ /* 0x000fc8000bf25070 */
[----:B------:R-:W-:-:S04]  /*06a0*/  ISETP.NE.AND.EX P1, PT, R5, UR5, PT, P1 ;  /* 0x0000000505007c0c */ /* 0x000fc8000bf25310 */
[----:B------:R-:W-:-:S05]  /*06b0*/  SEL R6, RZ, 0xffffffff, P1 ;  /* 0xffffffffff067807 */ /* 0x000fca0000800000 */
[----:B------:R-:W-:-:S05]  /*06c0*/  IMAD.IADD R21, R21, 0x1, R6 ;  /* 0x0000000115157824 */ /* 0x000fca00078e0206 */
[----:B------:R-:W-:-:S07]  /*06d0*/  LEA R21, R21, R0, 0x2 ;  /* 0x0000000015157211 */ /* 0x000fce00078e10ff */
.L_x_2403:
[----:B------:R-:W0:Y:S02]  /*06e0*/  LDS R6, [R21] ;  /* 0x0000000015067984 */ /* 0x000e240000000800 */
[----:B0-----:R-:W-:-:S06]  /*06f0*/  FADD R7, R6, 1 ;  /* 0x3f80000006077421 */ /* 0x001fcc0000000000 */
[----:B------:R-:W0:Y:S02]  /*0700*/  ATOMS.CAST.SPIN R7, [R21], R6, R7 ;  /* 0x000000061507738d */ /* 0x000e240001800007 */
[----:B0-----:R-:W-:-:S13]  /*0710*/  ISETP.EQ.U32.AND P1, PT, R7, 0x1, PT ;  /* 0x000000010700780c */ /* 0x001fda0003f22070 */
[----:B------:R-:W-:Y:S05]  /*0720*/  @!P1 BRA `(.L_x_2403) ;  /* 0xfffffffc00ec9947 */ /* 0x000fea000383ffff */
.L_x_2399:
[----:B------:R-:W-:Y:S05]  /*0730*/  BSYNC B0 ;  /* 0x0000000000007941 */ /* 0x000fea0003800000 */
.L_x_2398:
[----:B------:R-:W-:Y:S05]  /*0740*/  @!P0 BRA `(.L_x_2404) ;  /* 0xfffffff800d88947 */ /* 0x000fea000383ffff */
[----:B------:R-:W-:Y:S05]  /*0750*/  BRA `(.L_x_2396) ;  /* 0x0000001c003c7947 */ /* 0x000fea0003800000 */
.L_x_2397:
        /* <DEDUP_REMOVED lines=8> */
.L_x_2435:
        /* <DEDUP_REMOVED lines=12> */
.L_x_2418:
        /* <DEDUP_REMOVED lines=10> */
[----:B------:R-:W-:Y:S05]  /*0940*/  CALL.REL.NOINC `($__internal_61_$__cuda_sm20_div_s64) ;  /* 0x0000001c002c7944 */ /* 0x000fea0003c00000 */
        /* <DEDUP_REMOVED lines=10> */
.L_x_2407:
        /* <DEDUP_REMOVED lines=22> */
.L_x_2408:
[----:B------:R-:W-:Y:S05]  /*0b50*/  BSYNC B0 ;  /* 0x0000000000007941 */ /* 0x000fea0003800000 */
.L_x_2406:
        /* <DEDUP_REMOVED lines=27> */
.L_x_2410:
        /* <DEDUP_REMOVED lines=22> */
.L_x_2411:
[----:B------:R-:W-:Y:S05]  /*0e70*/  BSYNC B0 ;  /* 0x0000000000007941 */ /* 0x000fea0003800000 */
.L_x_2409:
        /* <DEDUP_REMOVED lines=16> */
[----:B------:R-:W-:Y:S05]  /*0f80*/  CALL.REL.NOINC `($__internal_61_$__cuda_sm20_div_s64) ;  /* 0x00000014009c7944 */ /* 0x000fea0003c00000 */
        /* <DEDUP_REMOVED lines=12> */
.L_x_2413:
        /* <DEDUP_REMOVED lines=22> */
.L_x_2414:
[----:B------:R-:W-:Y:S05]  /*11b0*/  BSYNC B0 ;  /* 0x0000000000007941 */ /* 0x000fea0003800000 */
.L_x_2412:
        /* <DEDUP_REMOVED lines=28> */
.L_x_2416:
        /* <DEDUP_REMOVED lines=23> */
.L_x_2417:
[----:B------:R-:W-:Y:S05]  /*14f0*/  BSYNC B0 ;  /* 0x0000000000007941 */ /* 0x000fea0003800000 */
.L_x_2415:
        /* <DEDUP_REMOVED lines=12> */
.L_x_2405:
        /* <DEDUP_REMOVED lines=14> */
[----:B------:R-:W-:Y:S05]  /*16a0*/  CALL.REL.NOINC `($__internal_61_$__cuda_sm20_div_s64) ;  /* 0x0000000c00d47944 */ /* 0x000fea0003c00000 */
        /* <DEDUP_REMOVED lines=9> */
.L_x_2421:
        /* <DEDUP_REMOVED lines=23> */
.L_x_2422:
[----:B------:R-:W-:Y:S05]  /*18b0*/  BSYNC B0 ;  /* 0x0000000000007941 */ /* 0x000fea0003800000 */
.L_x_2420:
        /* <DEDUP_REMOVED lines=27> */
.L_x_2424:
        /* <DEDUP_REMOVED lines=23> */
.L_x_2425:
[----:B------:R-:W-:Y:S05]  /*1be0*/  BSYNC B0 ;  /* 0x0000000000007941 */ /* 0x000fea0003800000 */
.L_x_2423:
        /* <DEDUP_REMOVED lines=27> */
.L_x_2427:
        /* <DEDUP_REMOVED lines=23> */
.L_x_2428:
[----:B------:R-:W-:Y:S05]  /*1f10*/  BSYNC B0 ;  /* 0x0000000000007941 */ /* 0x000fea0003800000 */
.L_x_2426:
[----:B------:R-:W0:Y:S02]  /*1f20*/  LDC.64 R2, c[0x0][R3+0x2c8] ;  /* 0x0000b20003027b82 */ /* 0x000e240000000a00 */
[-C--:B0-----:R-:W-:Y:S02]  /*1f30*/  IMAD R0, R3, R24.reuse, RZ ;  /* 0x0000001803007224 */ /* 0x081fe400078e02ff */
[----:B------:R-:W-:-:S04]  /*1f40*/  IMAD.WIDE.U32 R18, R2, R24, R18 ;  /* 0x0000001802127225 */ /* 0x000fc800078e0012 */
[----:B------:R-:W-:-:S05]  /*1f50*/  IMAD R9, R2, R9, R0 ;  /* 0x0000000902097224 */ /* 0x000fca00078e0200 */
[----:B------:R-:W-:-:S07]  /*1f60*/  IADD3 R19, R19, R9, RZ ;  /* 0x0000000913137210 */ /* 0x000fce0007ffe0ff */
.L_x_2419:
        /* <DEDUP_REMOVED lines=33> */
[----:B------:R-:W-:Y:S05]  /*2180*/  CALL.REL.NOINC `($__internal_61_$__cuda_sm20_div_s64) ;  /* 0x00000004001c7944 */ /* 0x000fea0003c00000 */
[----:B------:R-:W-:Y:S05]  /*2190*/  BRA `(.L_x_2433) ;  /* 0x0000000000487947 */ /* 0x000fea0003800000 */
.L_x_2432:
        /* <DEDUP_REMOVED lines=18> */
.L_x_2433:
[----:B------:R-:W-:Y:S05]  /*22c0*/  BSYNC B1 ;  /* 0x0000000000017941 */ /* 0x000fea0003800000 */
.L_x_2431:
        /* <DEDUP_REMOVED lines=10> */
.L_x_2434:
[----:B------:R-:W0:Y:S02]  /*2370*/  LDS R2, [R21] ;  /* 0x0000000015027984 */ /* 0x000e240000000800 */
[----:B0-----:R-:W-:-:S06]  /*2380*/  FADD R3, R2, 1 ;  /* 0x3f80000002037421 */ /* 0x001fcc0000000000 */
[----:B------:R-:W0:Y:S02]  /*2390*/  ATOMS.CAST.SPIN R3, [R21], R2, R3 ;  /* 0x000000021503738d */ /* 0x000e240001800003 */
[----:B0-----:R-:W-:-:S13]  /*23a0*/  ISETP.EQ.U32.AND P0, PT, R3, 0x1, PT ;  /* 0x000000010300780c */ /* 0x001fda0003f02070 */
[----:B------:R-:W-:Y:S05]  /*23b0*/  @!P0 BRA `(.L_x_2434) ;  /* 0xfffffffc00ec8947 */ /* 0x000fea000383ffff */
.L_x_2430:
[----:B------:R-:W-:Y:S05]  /*23c0*/  BSYNC B0 ;  /* 0x0000000000007941 */ /* 0x000fea0003800000 */
.L_x_2429:
        /* <DEDUP_REMOVED lines=8> */
.L_x_2396:
        /* <DEDUP_REMOVED lines=12> */
.L_x_2436:
        /* <DEDUP_REMOVED lines=15> */
        .weak           $__internal_61_$__cuda_sm20_div_s64
        .type           $__internal_61_$__cuda_sm20_div_s64,@function
        .size           $__internal_61_$__cuda_sm20_div_s64,(.L_x_3591 - $__internal_61_$__cuda_sm20_div_s64)
$__internal_61_$__cuda_sm20_div_s64:
        /* <DEDUP_REMOVED lines=83> */
[----:B------:R-:W-:Y:S06]  /*2b30*/  RET.REL.NODEC R24 `(_ZN2at4cuda17kernelHistogram1DIfilLi1ELi2ELin1ELNS0_23CUDAHistogramMemoryTypeE0EZNS0_21CUDA_tensor_histogramIfiLb1EEEbNS_6TensorES4_S4_lNS_14AccumulateTypeIT0_Lb1EE4typeES8_NS0_13TensorArgTypeES9_S9_EUllE0_EEvNS0_6detail10TensorInfoIT_T1_EESF_NSC_IKS6_SE_EElS8_S8_SE_T6_) ;  /* 0xffffffd418307950 */ /* 0x000fec0003c3ffff */
.L_x_2437:
        /* <DEDUP_REMOVED lines=12> */
.L_x_3591:


//--------------------- .text._ZN2at4cuda17kernelHistogram1DIfilLi1ELi2ELin1ELNS0_23CUDAHistogramMemoryTypeE1EZNS0_21CUDA_tensor_histogramIfiLb1EEEbNS_6TensorES4_S4_lNS_14AccumulateTypeIT0_Lb1EE4typeES8_NS0_13TensorArgTypeES9_S9_EUllE_EEvNS0_6detail10TensorInfoIT_T1_EESF_NSC_IKS6_SE_EElS8_S8_SE_T6_ --------------------------
	.section	.text._ZN2at4cuda17kernelHistogram1DIfilLi1ELi2ELin1ELNS0_23CUDAHistogramMemoryTypeE1EZNS0_21CUDA_tensor_histogramIfiLb1EEEbNS_6TensorES4_S4_lNS_14AccumulateTypeIT0_Lb1EE4typeES8_NS0_13TensorArgTypeES9_S9_EUllE_EEvNS0_6detail10TensorInfoIT_T1_EESF_NSC_IKS6_SE_EElS8_S8_SE_T6_,"ax",@progbits
	.align	128
        .global         _ZN2at4cuda17kernelHistogram1DIfilLi1ELi2ELin1ELNS0_23CUDAHistogramMemoryTypeE1EZNS0_21CUDA_tensor_histogramIfiLb1EEEbNS_6TensorES4_S4_lNS_14AccumulateTypeIT0_Lb1EE4typeES8_NS0_13TensorArgTypeES9_S9_EUllE_EEvNS0_6detail10TensorInfoIT_T1_EESF_NSC_IKS6_SE_EElS8_S8_SE_T6_
        .type           _ZN2at4cuda17kernelHistogram1DIfilLi1ELi2ELin1ELNS0_23CUDAHistogramMemoryTypeE1EZNS0_21CUDA_tensor_histogramIfiLb1EEEbNS_6TensorES4_S4_lNS_14AccumulateTypeIT0_Lb1EE4typeES8_NS0_13TensorArgTypeES9_S9_EUllE_EEvNS0_6detail10TensorInfoIT_T1_EESF_NSC_IKS6_SE_EElS8_S8_SE_T6_,@function
        .size           _ZN2at4cuda17kernelHistogram1DIfilLi1ELi2ELin1ELNS0_23CUDAHistogramMemoryTypeE1EZNS0_21CUDA_tensor_histogramIfiLb1EEEbNS_6TensorES4_S4_lNS_14AccumulateTypeIT0_Lb1EE4typeES8_NS0_13TensorArgTypeES9_S9_EUllE_EEvNS0_6detail10TensorInfoIT_T1_EESF_NSC_IKS6_SE_EElS8_S8_SE_T6_,(.L_x_3592 - _ZN2at4cuda17kernelHistogram1DIfilLi1ELi2ELin1ELNS0_23CUDAHistogramMemoryTypeE1EZNS0_21CUDA_tensor_histogramIfiLb1EEEbNS_6TensorES4_S4_lNS_14AccumulateTypeIT0_Lb1EE4typeES8_NS0_13TensorArgTypeES9_S9_EUllE_EEvNS0_6detail10TensorInfoIT_T1_EESF_NSC_IKS6_SE_EElS8_S8_SE_T6_)
        .other          _ZN2at4cuda17kernelHistogram1DIfilLi1ELi2ELin1ELNS0_23CUDAHistogramMemoryTypeE1EZNS0_21CUDA_tensor_histogramIfiLb1EEEbNS_6TensorES4_S4_lNS_14AccumulateTypeIT0_Lb1EE4typeES8_NS0_13TensorArgTypeES9_S9_EUllE_EEvNS0_6detail10TensorInfoIT_T1_EESF_NSC_IKS6_SE_EElS8_S8_SE_T6_,@"STO_CUDA_ENTRY STV_DEFAULT"
_ZN2at4cuda17kernelHistogram1DIfilLi1ELi2ELin1ELNS0_23CUDAHistogramMemoryTypeE1EZNS0_21CUDA_tensor_histogramIfiLb1EEEbNS_6TensorES4_S4_lNS_14AccumulateTypeIT0_Lb1EE4typeES8_NS0_13TensorArgTypeES9_S9_EUllE_EEvNS0_6detail10TensorInfoIT_T1_EESF_NSC_IKS6_SE_EElS8_S8_SE_T6_:
.text._ZN2at4cuda17kernelHistogram1DIfilLi1ELi2ELin1ELNS0_23CUDAHistogramMemoryTypeE1EZNS0_21CUDA_tensor_histogramIfiLb1EEEbNS_6TensorES4_S4_lNS_14AccumulateTypeIT0_Lb1EE4typeES8_NS0_13TensorArgTypeES9_S9_EUllE_EEvNS0_6detail10TensorInfoIT_T1_EESF_NSC_IKS6_SE_EElS8_S8_SE_T6_:
        /* <DEDUP_REMOVED lines=31> */
.L_x_2445:
        /* <DEDUP_REMOVED lines=28> */
[----:B------:R-:W-:Y:S05]  /*03b0*/  CALL.REL.NOINC `($__internal_62_$__cuda_sm20_div_s64) ;  /* 0x0000002000547944 */ /* 0x000fea0003c00000 */
[----:B------:R-:W-:Y:S01]  /*03c0*/  IMAD.MOV.U32 R3, RZ, RZ, R6 ;  /* 0x000000ffff037224 */ /* 0x000fe200078e0006 */
[----:B------:R-:W-:Y:S06]  /*03d0*/  BRA `(.L_x_2444) ;  /* 0x0000000000487947 */ /* 0x000fec0003800000 */
.L_x_2443:
        /* <DEDUP_REMOVED lines=18> */
.L_x_2444:
[----:B------:R-:W-:Y:S05]  /*0500*/  BSYNC B2 ;  /* 0x0000000000027941 */ /* 0x000fea0003800000 */
.L_x_2442:
        /* <DEDUP_REMOVED lines=20> */
.L_x_2441:
[----:B------:R-:W-:Y:S05]  /*0650*/  BSYNC B1 ;  /* 0x0000000000017941 */ /* 0x000fea0003800000 */
.L_x_2440:
[----:B------:R-:W-:-:S04]  /*0660*/  IADD3 R0, P0, R0, UR4, RZ ;  /* 0x0000000400007c10 */ /* 0x000fc8000ff1e0ff */
[----:B------:R-:W-:Y:S02]  /*0670*/  IADD3.X R2, RZ, R2, RZ, P0, !PT ;  /* 0x00000002ff027210 */ /* 0x000fe400007fe4ff */
[----:B------:R-:W-:-:S04]  /*0680*/  ISETP.GE.U32.AND P0, PT, R0, UR26, PT ;  /* 0x0000001a00007c0c */ /* 0x000fc8000bf06070 */
[----:B------:R-:W-:-:S13]  /*0690*/  ISETP.GE.AND.EX P0, PT, R2, UR27, PT, P0 ;  /* 0x0000001b02007c0c */ /* 0x000fda000bf06300 */
[----:B------:R-:W-:Y:S05]  /*06a0*/  @!P0 BRA `(.L_x_2445) ;  /* 0xfffffff800d08947 */ /* 0x000fea000383ffff */
[----:B------:R-:W-:Y:S05]  /*06b0*/  BSYNC B0 ;  /* 0x0000000000007941 */ /* 0x000fea0003800000 */
.L_x_2439:
[----:B------:R-:W-:Y:S05]  /*06c0*/  EXIT ;  /* 0x000000000000794d */ /* 0x000fea0003800000 */
.L_x_2438:
[----:B------:R-:W-:-:S04]  /*06d0*/  LOP3.LUT R3, RZ, R4, RZ, 0x33, !PT ;  /* 0x00000004ff037212 */ /* 0x000fc800078e33ff */
[----:B------:R-:W-:-:S05]  /*06e0*/  VIMNMX R3, R3, -0x3, !PT ;  /* 0xfffffffd03037848 */ /* 0x000fca0007fe0100 */
[----:B------:R-:W-:-:S04]  /*06f0*/  IMAD.IADD R4, R3, 0x1, R4 ;  /* 0x0000000103047824 */ /* 0x000fc800078e0204 */
[C---:B------:R-:W-:Y:S01]  /*0700*/  VIADD R9, R4.reuse, 0x2 ;  /* 0x0000000204097836 */ /* 0x040fe20000000000 */
[----:B------:R-:W-:-:S04]  /*0710*/  IADD3 R10, R4, 0x1, RZ ;  /* 0x00000001040a7810 */ /* 0x000fc80007ffe0ff */
[----:B------:R-:W-:-:S05]  /*0720*/  LOP3.LUT R9, R9, 0x3, RZ, 0xc0, !PT ;  /* 0x0000000309097812 */ /* 0x000fca00078ec0ff */
[----:B------:R-:W-:-:S07]  /*0730*/  IMAD.IADD R11, R4, 0x1, -R9 ;  /* 0x00000001040b7824 */ /* 0x000fce00078e0a09 */
.L_x_2475:
        /* <DEDUP_REMOVED lines=13> */
.L_x_2459:
        /* <DEDUP_REMOVED lines=9> */
[----:B------:R-:W-:Y:S05]  /*08a0*/  CALL.REL.NOINC `($__internal_62_$__cuda_sm20_div_s64) ;  /* 0x0000001c00187944 */ /* 0x000fea0003c00000 */
        /* <DEDUP_REMOVED lines=11> */
.L_x_2448:
        /* <DEDUP_REMOVED lines=22> */
.L_x_2449:
[----:B------:R-:W-:Y:S05]  /*0ac0*/  BSYNC B0 ;  /* 0x0000000000007941 */ /* 0x000fea0003800000 */
.L_x_2447:
        /* <DEDUP_REMOVED lines=16> */
[----:B------:R-:W-:Y:S05]  /*0bd0*/  CALL.REL.NOINC `($__internal_62_$__cuda_sm20_div_s64) ;  /* 0x00000018004c7944 */ /* 0x000fea0003c00000 */
        /* <DEDUP_REMOVED lines=12> */
.L_x_2451:
        /* <DEDUP_REMOVED lines=23> */
.L_x_2452:
[----:B------:R-:W-:Y:S05]  /*0e10*/  BSYNC B0 ;  /* 0x0000000000007941 */ /* 0x000fea0003800000 */
.L_x_2450:
        /* <DEDUP_REMOVED lines=16> */
[----:B------:R-:W-:Y:S05]  /*0f20*/  CALL.REL.NOINC `($__internal_62_$__cuda_sm20_div_s64) ;  /* 0x0000001400787944 */ /* 0x000fea0003c00000 */
        /* <DEDUP_REMOVED lines=11> */
.L_x_2454:
        /* <DEDUP_REMOVED lines=23> */
.L_x_2455:
[----:B------:R-:W-:Y:S05]  /*1150*/  BSYNC B0 ;  /* 0x0000000000007941 */ /* 0x000fea0003800000 */
.L_x_2453:
        /* <DEDUP_REMOVED lines=30> */
.L_x_2457:
        /* <DEDUP_REMOVED lines=23> */
.L_x_2458:
[----:B------:R-:W-:Y:S05]  /*14b0*/  BSYNC B0 ;  /* 0x0000000000007941 */ /* 0x000fea0003800000 */
.L_x_2456:
        /* <DEDUP_REMOVED lines=10> */
.L_x_2446:
        /* <DEDUP_REMOVED lines=25> */
.L_x_2462:
        /* <DEDUP_REMOVED lines=23> */
.L_x_2463:
[----:B------:R-:W-:Y:S05]  /*1860*/  BSYNC B0 ;  /* 0x0000000000007941 */ /* 0x000fea0003800000 */
.L_x_2461:
        /* <DEDUP_REMOVED lines=29> */
.L_x_2465:
        /* <DEDUP_REMOVED lines=23> */
.L_x_2466:
[----:B------:R-:W-:Y:S05]  /*1bb0*/  BSYNC B0 ;  /* 0x0000000000007941 */ /* 0x000fea0003800000 */
.L_x_2464:
        /* <DEDUP_REMOVED lines=29> */
.L_x_2468:
        /* <DEDUP_REMOVED lines=23> */
.L_x_2469:
[----:B------:R-:W-:Y:S05]  /*1f00*/  BSYNC B0 ;  /* 0x0000000000007941 */ /* 0x000fea0003800000 */
.L_x_2467:
[----:B------:R-:W0:Y:S01]  /*1f10*/  LDC.64 R18, c[0x0][R18+0x2c8] ;  /* 0x0000b20012127b82 */ /* 0x000e220000000a00 */
[----:B------:R-:W-:Y:S02]  /*1f20*/  IMAD.MOV.U32 R15, RZ, RZ, R13 ;  /* 0x000000ffff0f7224 */ /* 0x000fe400078e000d */
[-C--:B0-----:R-:W-:Y:S02]  /*1f30*/  IMAD R4, R19, R16.reuse, RZ ;  /* 0x0000001013047224 */ /* 0x081fe400078e02ff */
[----:B------:R-:W-:-:S04]  /*1f40*/  IMAD.WIDE.U32 R14, R18, R16, R14 ;  /* 0x00000010120e7225 */ /* 0x000fc800078e000e */
[----:B------:R-:W-:-:S05]  /*1f50*/  IMAD R3, R18, R3, R4 ;  /* 0x0000000312037224 */ /* 0x000fca00078e0204 */
[----:B------:R-:W-:-:S07]  /*1f60*/  IADD3 R13, R15, R3, RZ ;  /* 0x000000030f0d7210 */ /* 0x000fce0007ffe0ff */
.L_x_2460:
        /* <DEDUP_REMOVED lines=36> */
.L_x_2473:
        /* <DEDUP_REMOVED lines=18> */
.L_x_2474:
[----:B------:R-:W-:Y:S05]  /*22d0*/  BSYNC B1 ;  /* 0x0000000000017941 */ /* 0x000fea0003800000 */
.L_x_2472:
        /* <DEDUP_REMOVED lines=25> */
.L_x_2471:
[----:B------:R-:W-:Y:S05]  /*2470*/  BSYNC B0 ;  /* 0x0000000000007941 */ /* 0x000fea0003800000 */
.L_x_2470:
        /* <DEDUP_REMOVED lines=9> */
        .weak           $__internal_62_$__cuda_sm20_div_s64
        .type           $__internal_62_$__cuda_sm20_div_s64,@function
        .size           $__internal_62_$__cuda_sm20_div_s64,(.L_x_3592 - $__internal_62_$__cuda_sm20_div_s64)
$__internal_62_$__cuda_sm20_div_s64:
        /* <DEDUP_REMOVED lines=83> */
[----:B------:R-:W-:Y:S06]  /*2a40*/  RET.REL.NODEC R16 `(_ZN2at4cuda17kernelHistogram1DIfilLi1ELi2ELin1ELNS0_23CUDAHistogramMemoryTypeE1EZNS0_21CUDA_tensor_histogramIfiLb1EEEbNS_6TensorES4_S4_lNS_14AccumulateTypeIT0_Lb1EE4typeES8_NS0_13TensorArgTypeES9_S9_EUllE_EEvNS0_6detail10TensorInfoIT_T1_EESF_NSC_IKS6_SE_EElS8_S8_SE_T6_) ;  /* 0xffffffd4106c7950 */ /* 0x000fec0003c3ffff */
.L_x_2476:
        /* <DEDUP_REMOVED lines=11> */
.L_x_3592:


//--------------------- .text._ZN2at4cuda17kernelHistogram1DIfilLi1ELi2ELin1ELNS0_23CUDAHistogramMemoryTypeE0EZNS0_21CUDA_tensor_histogramIfiLb1EEEbNS_6TensorES4_S4_lNS_14AccumulateTypeIT0_Lb1EE4typeES8_NS0_13TensorArgTypeES9_S9_EUllE_EEvNS0_6detail10TensorInfoIT_T1_EESF_NSC_IKS6_SE_EElS8_S8_SE_T6_ --------------------------
	.section	.text._ZN2at4cuda17kernelHistogram1DIfilLi1ELi2ELin1ELNS0_23CUDAHistogramMemoryTypeE0EZNS0_21CUDA_tensor_histogramIfiLb1EEEbNS_6TensorES4_S4_lNS_14AccumulateTypeIT0_Lb1EE4typeES8_NS0_13TensorArgTypeES9_S9_EUllE_EEvNS0_6detail10TensorInfoIT_T1_EESF_NSC_IKS6_SE_EElS8_S8_SE_T6_,"ax",@progbits
	.align	128
        .global         _ZN2at4cuda17kernelHistogram1DIfilLi1ELi2ELin1ELNS0_23CUDAHistogramMemoryTypeE0EZNS0_21CUDA_tensor_histogramIfiLb1EEEbNS_6TensorES4_S4_lNS_14AccumulateTypeIT0_Lb1EE4typeES8_NS0_13TensorArgTypeES9_S9_EUllE_EEvNS0_6detail10TensorInfoIT_T1_EESF_NSC_IKS6_SE_EElS8_S8_SE_T6_
        .type           _ZN2at4cuda17kernelHistogram1DIfilLi1ELi2ELin1ELNS0_23CUDAHistogramMemoryTypeE0EZNS0_21CUDA_tensor_histogramIfiLb1EEEbNS_6TensorES4_S4_lNS_14AccumulateTypeIT0_Lb1EE4typeES8_NS0_13TensorArgTypeES9_S9_EUllE_EEvNS0_6detail10TensorInfoIT_T1_EESF_NSC_IKS6_SE_EElS8_S8_SE_T6_,@function
        .size           _ZN2at4cuda17kernelHistogram1DIfilLi1ELi2ELin1ELNS0_23CUDAHistogramMemoryTypeE0EZNS0_21CUDA_tensor_histogramIfiLb1EEEbNS_6TensorES4_S4_lNS_14AccumulateTypeIT0_Lb1EE4typeES8_NS0_13TensorArgTypeES9_S9_EUllE_EEvNS0_6detail10TensorInfoIT_T1_EESF_NSC_IKS6_SE_EElS8_S8_SE_T6_,(.L_x_3593 - _ZN2at4cuda17kernelHistogram1DIfilLi1ELi2ELin1ELNS0_23CUDAHistogramMemoryTypeE0EZNS0_21CUDA_tensor_histogramIfiLb1EEEbNS_6TensorES4_S4_lNS_14AccumulateTypeIT0_Lb1EE4typeES8_NS0_13TensorArgTypeES9_S9_EUllE_EEvNS0_6detail10TensorInfoIT_T1_EESF_NSC_IKS6_SE_EElS8_S8_SE_T6_)
        .other          _ZN2at4cuda17kernelHistogram1DIfilLi1ELi2ELin1ELNS0_23CUDAHistogramMemoryTypeE0EZNS0_21CUDA_tensor_histogramIfiLb1EEEbNS_6TensorES4_S4_lNS_14AccumulateTypeIT0_Lb1EE4typeES8_NS0_13TensorArgTypeES9_S9_EUllE_EEvNS0_6detail10TensorInfoIT_T1_EESF_NSC_IKS6_SE_EElS8_S8_SE_T6_,@"STO_CUDA_ENTRY STV_DEFAULT"
_ZN2at4cuda17kernelHistogram1DIfilLi1ELi2ELin1ELNS0_23CUDAHistogramMemoryTypeE0EZNS0_21CUDA_tensor_histogramIfiLb1EEEbNS_6TensorES4_S4_lNS_14AccumulateTypeIT0_Lb1EE4typeES8_NS0_13TensorArgTypeES9_S9_EUllE_EEvNS0_6detail10TensorInfoIT_T1_EESF_NSC_IKS6_SE_EElS8_S8_SE_T6_:
.text._ZN2at4cuda17kernelHistogram1DIfilLi1ELi2ELin1ELNS0_23CUDAHistogramMemoryTypeE0EZNS0_21CUDA_tensor_histogramIfiLb1EEEbNS_6TensorES4_S4_lNS_14AccumulateTypeIT0_Lb1EE4typeES8_NS0_13TensorArgTypeES9_S9_EUllE_EEvNS0_6detail10TensorInfoIT_T1_EESF_NSC_IKS6_SE_EElS8_S8_SE_T6_:
        /* <DEDUP_REMOVED lines=13> */
.L_x_2479:
[----:B------:R-:W-:Y:S02]  /*00d0*/  LEA R2, R5, R0, 0x2 ;  /* 0x0000000005027211 */ /* 0x000fe400078e10ff */
[----:B-1----:R-:W-:-:S03]  /*00e0*/  IADD3 R5, P0, R4, R5, RZ ;  /* 0x0000000504057210 */ /* 0x002fc60007f1e0ff */
[----:B------:R0:W-:Y:S02]  /*00f0*/  STS [R2], RZ ;  /* 0x000000ff02007388 */ /* 0x0001e40000000800 */
[----:B------:R-:W-:Y:S01]  /*0100*/  IMAD.X R3, RZ, RZ, R3, P0 ;  /* 0x000000ffff037224 */ /* 0x000fe200000e0603 */
[----:B------:R-:W-:-:S04]  /*0110*/  ISETP.GE.U32.AND P0, PT, R5, UR4, PT ;  /* 0x0000000405007c0c */ /* 0x000fc8000bf06070 */
[----:B------:R-:W-:-:S13]  /*0120*/  ISETP.GE.AND.EX P0, PT, R3, UR5, PT, P0 ;  /* 0x0000000503007c0c */ /* 0x000fda000bf06300 */
[----:B0-----:R-:W-:Y:S05]  /*0130*/  @!P0 BRA `(.L_x_2479) ;  /* 0xfffffffc00e48947 */ /* 0x001fea000383ffff */
.L_x_2478:
[----:B------:R-:W-:Y:S05]  /*0140*/  BSYNC B0 ;  /* 0x0000000000007941 */ /* 0x000fea0003800000 */
.L_x_2477:
        /* <DEDUP_REMOVED lines=22> */
.L_x_2488:
        /* <DEDUP_REMOVED lines=34> */
[----:B------:R-:W-:Y:S05]  /*04d0*/  CALL.REL.NOINC `($__internal_63_$__cuda_sm20_div_s64) ;  /* 0x00000020008c7944 */ /* 0x000fea0003c00000 */
[----:B------:R-:W-:Y:S05]  /*04e0*/  BRA `(.L_x_2486) ;  /* 0x0000000000487947 */ /* 0x000fea0003800000 */
.L_x_2485:
        /* <DEDUP_REMOVED lines=18> */
.L_x_2486:
[----:B------:R-:W-:Y:S05]  /*0610*/  BSYNC B1 ;  /* 0x0000000000017941 */ /* 0x000fea0003800000 */
.L_x_2484:
        /* <DEDUP_REMOVED lines=16> */
.L_x_2487:
[----:B------:R-:W0:Y:S02]  /*0720*/  LDS R6, [R21] ;  /* 0x0000000015067984 */ /* 0x000e240000000800 */
[----:B0----5:R-:W-:-:S06]  /*0730*/  FADD R7, R9, R6 ;  /* 0x0000000609077221 */ /* 0x021fcc0000000000 */
[----:B------:R-:W0:Y:S02]  /*0740*/  ATOMS.CAST.SPIN R7, [R21], R6, R7 ;  /* 0x000000061507738d */ /* 0x000e240001800007 */
[----:B0-----:R-:W-:-:S13]  /*0750*/  ISETP.EQ.U32.AND P0, PT, R7, 0x1, PT ;  /* 0x000000010700780c */ /* 0x001fda0003f02070 */
[----:B------:R-:W-:Y:S05]  /*0760*/  @!P0 BRA `(.L_x_2487) ;  /* 0xfffffffc00ec8947 */ /* 0x000fea000383ffff */
.L_x_2483:
[----:B------:R-:W-:Y:S05]  /*0770*/  BSYNC B0 ;  /* 0x0000000000007941 */ /* 0x000fea0003800000 */
.L_x_2482:
[----:B------:R-:W-:Y:S01]  /*0780*/  IADD3 R3, P0, R4, R3, RZ ;  /* 0x0000000304037210 */ /* 0x000fe20007f1e0ff */
[----:B------:R-:W-:-:S04]  /*0790*/  ULDC.64 UR4, c[0x0][0x708] ;  /* 0x0001c20000047ab9 */ /* 0x000fc80000000a00 */
[----:B------:R-:W-:Y:S01]  /*07a0*/  IMAD.X R2, RZ, RZ, R2, P0 ;  /* 0x000000ffff027224 */ /* 0x000fe200000e0602 */
[----:B------:R-:W-:-:S04]  /*07b0*/  ISETP.GE.U32.AND P0, PT, R3, UR4, PT ;  /* 0x0000000403007c0c */ /* 0x000fc8000bf06070 */
[----:B------:R-:W-:-:S13]  /*07c0*/  ISETP.GE.AND.EX P0, PT, R2, UR5, PT, P0 ;  /* 0x0000000502007c0c */ /* 0x000fda000bf06300 */
[----:B------:R-:W-:Y:S05]  /*07d0*/  @!P0 BRA `(.L_x_2488) ;  /* 0xfffffff800b48947 */ /* 0x000fea000383ffff */
[----:B------:R-:W-:Y:S05]  /*07e0*/  BRA `(.L_x_2480) ;  /* 0x0000001c005c7947 */ /* 0x000fea0003800000 */
.L_x_2481:
        /* <DEDUP_REMOVED lines=9> */
.L_x_2519:
        /* <DEDUP_REMOVED lines=9> */
.L_x_2502:
        /* <DEDUP_REMOVED lines=14> */
[----:B------:R-:W-:Y:S05]  /*09f0*/  CALL.REL.NOINC `($__internal_63_$__cuda_sm20_div_s64) ;  /* 0x0000001c00447944 */ /* 0x000fea0003c00000 */
        /* <DEDUP_REMOVED lines=10> */
.L_x_2491:
        /* <DEDUP_REMOVED lines=22> */
.L_x_2492:
[----:B------:R-:W-:Y:S05]  /*0c00*/  BSYNC B0 ;  /* 0x0000000000007941 */ /* 0x000fea0003800000 */
.L_x_2490:
        /* <DEDUP_REMOVED lines=15> */
[----:B------:R-:W-:Y:S05]  /*0d00*/  CALL.REL.NOINC `($__internal_63_$__cuda_sm20_div_s64) ;  /* 0x0000001800807944 */ /* 0x000fea0003c00000 */
        /* <DEDUP_REMOVED lines=11> */
.L_x_2494:
        /* <DEDUP_REMOVED lines=22> */
.L_x_2495:
[----:B------:R-:W-:Y:S05]  /*0f20*/  BSYNC B0 ;  /* 0x0000000000007941 */ /* 0x000fea0003800000 */
.L_x_2493:
        /* <DEDUP_REMOVED lines=29> */
.L_x_2497:
        /* <DEDUP_REMOVED lines=22> */
.L_x_2498:
[----:B------:R-:W-:Y:S05]  /*1260*/  BSYNC B0 ;  /* 0x0000000000007941 */ /* 0x000fea0003800000 */
.L_x_2496:
        /* <DEDUP_REMOVED lines=28> */
.L_x_2500:
        /* <DEDUP_REMOVED lines=23> */
.L_x_2501:
[----:B------:R-:W-:Y:S05]  /*15a0*/  BSYNC B0 ;  /* 0x0000000000007941 */ /* 0x000fea0003800000 */
.L_x_2499:
        /* <DEDUP_REMOVED lines=9> */
.L_x_2489:
        /* <DEDUP_REMOVED lines=14> */
[----:B------:R-:W-:Y:S05]  /*1720*/  CALL.REL.NOINC `($__internal_63_$__cuda_sm20_div_s64) ;  /* 0x0000000c00f87944 */ /* 0x000fea0003c00000 */
        /* <DEDUP_REMOVED lines=9> */
.L_x_2505:
        /* <DEDUP_REMOVED lines=23> */
.L_x_2506:
[----:B------:R-:W-:Y:S05]  /*1930*/  BSYNC B0 ;  /* 0x0000000000007941 */ /* 0x000fea0003800000 */
.L_x_2504:
        /* <DEDUP_REMOVED lines=27> */
.L_x_2508:
        /* <DEDUP_REMOVED lines=23> */
.L_x_2509:
[----:B------:R-:W-:Y:S05]  /*1c60*/  BSYNC B0 ;  /* 0x0000000000007941 */ /* 0x000fea0003800000 */
.L_x_2507:
        /* <DEDUP_REMOVED lines=27> */
.L_x_2511:
        /* <DEDUP_REMOVED lines=23> */
.L_x_2512:
[----:B------:R-:W-:Y:S05]  /*1f90*/  BSYNC B0 ;  /* 0x0000000000007941 */ /* 0x000fea0003800000 */
.L_x_2510:
[----:B------:R-:W0:Y:S02]  /*1fa0*/  LDC.64 R2, c[0x0][R3+0x2c8] ;  /* 0x0000b20003027b82 */ /* 0x000e240000000a00 */
[-C--:B0-----:R-:W-:Y:S02]  /*1fb0*/  IMAD R0, R3, R24.reuse, RZ ;  /* 0x0000001803007224 */ /* 0x081fe400078e02ff */
[----:B------:R-:W-:-:S04]  /*1fc0*/  IMAD.WIDE.U32 R18, R2, R24, R18 ;  /* 0x0000001802127225 */ /* 0x000fc800078e0012 */
[----:B------:R-:W-:-:S04]  /*1fd0*/  IMAD R9, R2, R9, R0 ;  /* 0x0000000902097224 */ /* 0x000fc800078e0200 */
[----:B------:R-:W-:-:S07]  /*1fe0*/  IMAD.IADD R19, R19, 0x1, R9 ;  /* 0x0000000113137824 */ /* 0x000fce00078e0209 */
.L_x_2503:
        /* <DEDUP_REMOVED lines=33> */
[----:B------:R-:W-:Y:S05]  /*2200*/  CALL.REL.NOINC `($__internal_63_$__cuda_sm20_div_s64) ;  /* 0x0000000400407944 */ /* 0x000fea0003c00000 */
[----:B------:R-:W-:Y:S05]  /*2210*/  BRA `(.L_x_2517) ;  /* 0x0000000000487947 */ /* 0x000fea0003800000 */
.L_x_2516:
        /* <DEDUP_REMOVED lines=18> */
.L_x_2517:
[----:B------:R-:W-:Y:S05]  /*2340*/  BSYNC B1 ;  /* 0x0000000000017941 */ /* 0x000fea0003800000 */
.L_x_2515:
        /* <DEDUP_REMOVED lines=19> */
.L_x_2518:
[----:B------:R-:W0:Y:S02]  /*2480*/  LDS R2, [R21] ;  /* 0x0000000015027984 */ /* 0x000e240000000800 */
[----:B0----5:R-:W-:-:S06]  /*2490*/  FADD R3, R17, R2 ;  /* 0x0000000211037221 */ /* 0x021fcc0000000000 */
[----:B------:R-:W0:Y:S02]  /*24a0*/  ATOMS.CAST.SPIN R3, [R21], R2, R3 ;  /* 0x000000021503738d */ /* 0x000e240001800003 */
[----:B0-----:R-:W-:-:S13]  /*24b0*/  ISETP.EQ.U32.AND P0, PT, R3, 0x1, PT ;  /* 0x000000010300780c */ /* 0x001fda0003f02070 */
[----:B------:R-:W-:Y:S05]  /*24c0*/  @!P0 BRA `(.L_x_2518) ;  /* 0xfffffffc00ec8947 */ /* 0x000fea000383ffff */
.L_x_2514:
[----:B------:R-:W-:Y:S05]  /*24d0*/  BSYNC B0 ;  /* 0x0000000000007941 */ /* 0x000fea0003800000 */
.L_x_2513:
        /* <DEDUP_REMOVED lines=8> */
.L_x_2480:
        /* <DEDUP_REMOVED lines=12> */
.L_x_2520:
        /* <DEDUP_REMOVED lines=15> */
        .weak           $__internal_63_$__cuda_sm20_div_s64
        .type           $__internal_63_$__cuda_sm20_div_s64,@function
        .size           $__internal_63_$__cuda_sm20_div_s64,(.L_x_3593 - $__internal_63_$__cuda_sm20_div_s64)
$__internal_63_$__cuda_sm20_div_s64:
        /* <DEDUP_REMOVED lines=83> */
[----:B------:R-:W-:Y:S06]  /*2c40*/  RET.REL.NODEC R24 `(_ZN2at4cuda17kernelHistogram1DIfilLi1ELi2ELin1ELNS0_23CUDAHistogramMemoryTypeE0EZNS0_21CUDA_tensor_histogramIfiLb1EEEbNS_6TensorES4_S4_lNS_14AccumulateTypeIT0_Lb1EE4typeES8_NS0_13TensorArgTypeES9_S9_EUllE_EEvNS0_6detail10TensorInfoIT_T1_EESF_NSC_IKS6_SE_EElS8_S8_SE_T6_) ;  /* 0xffffffd018ec7950 */ /* 0x000fec0003c3ffff */
.L_x_2521:
        /* <DEDUP_REMOVED lines=11> */
.L_x_3593:


//--------------------- .text._ZN2at4cuda17kernelHistogram1DIdalLi1ELi2ELin1ELNS0_23CUDAHistogramMemoryTypeE1EZNS0_21CUDA_tensor_histogramIdaLb1EEEbNS_6TensorES4_S4_lNS_14AccumulateTypeIT0_Lb1EE4typeES8_NS0_13TensorArgTypeES9_S9_EUllE0_EEvNS0_6detail10TensorInfoIT_T1_EESF_NSC_IKS6_SE_EElS8_S8_SE_T6_ --------------------------
	.section	.text._ZN2at4cuda17kernelHistogram1DIdalLi1ELi2ELin1ELNS0_23CUDAHistogramMemoryTypeE1EZNS0_21CUDA_tensor_histogramIdaLb1EEEbNS_6TensorES4_S4_lNS_14AccumulateTypeIT0_Lb1EE4typeES8_NS0_13TensorArgTypeES9_S9_EUllE0_EEvNS0_6detail10TensorInfoIT_T1_EESF_NSC_IKS6_SE_EElS8_S8_SE_T6_,"ax",@progbits
	.align	128
        .global         _ZN2at4cuda17kernelHistogram1DIdalLi1ELi2ELin1ELNS0_23CUDAHistogramMemoryTypeE1EZNS0_21CUDA_tensor_histogramIdaLb1EEEbNS_6TensorES4_S4_lNS_14AccumulateTypeIT0_Lb1EE4typeES8_NS0_13TensorArgTypeES9_S9_EUllE0_EEvNS0_6detail10TensorInfoIT_T1_EESF_NSC_IKS6_SE_EElS8_S8_SE_T6_
        .type           _ZN2at4cuda17kernelHistogram1DIdalLi1ELi2ELin1ELNS0_23CUDAHistogramMemoryTypeE1EZNS0_21CUDA_tensor_histogramIdaLb1EEEbNS_6TensorES4_S4_lNS_14AccumulateTypeIT0_Lb1EE4typeES8_NS0_13TensorArgTypeES9_S9_EUllE0_EEvNS0_6detail10TensorInfoIT_T1_EESF_NSC_IKS6_SE_EElS8_S8_SE_T6_,@function
        .size           _ZN2at4cuda17kernelHistogram1DIdalLi1ELi2ELin1ELNS0_23CUDAHistogramMemoryTypeE1EZNS0_21CUDA_tensor_histogramIdaLb1EEEbNS_6TensorES4_S4_lNS_14AccumulateTypeIT0_Lb1EE4typeES8_NS0_13TensorArgTypeES9_S9_EUllE0_EEvNS0_6detail10TensorInfoIT_T1_EESF_NSC_IKS6_SE_EElS8_S8_SE_T6_,(.L_x_3594 - _ZN2at4cuda17kernelHistogram1DIdalLi1ELi2ELin1ELNS0_23CUDAHistogramMemoryTypeE1EZNS0_21CUDA_tensor_histogramIdaLb1EEEbNS_6TensorES4_S4_lNS_14AccumulateTypeIT0_Lb1EE4typeES8_NS0_13TensorArgTypeES9_S9_EUllE0_EEvNS0_6detail10TensorInfoIT_T1_EESF_NSC_IKS6_SE_EElS8_S8_SE_T6_)
        .other          _ZN2at4cuda17kernelHistogram1DIdalLi1ELi2ELin1ELNS0_23CUDAHistogramMemoryTypeE1EZNS0_21CUDA_tensor_histogramIdaLb1EEEbNS_6TensorES4_S4_lNS_14AccumulateTypeIT0_Lb1EE4typeES8_NS0_13TensorArgTypeES9_S9_EUllE0_EEvNS0_6detail10TensorInfoIT_T1_EESF_NSC_IKS6_SE_EElS8_S8_SE_T6_,@"STO_CUDA_ENTRY STV_DEFAULT"
_ZN2at4cuda17kernelHistogram1DIdalLi1ELi2ELin1ELNS0_23CUDAHistogramMemoryTypeE1EZNS0_21CUDA_tensor_histogramIdaLb1EEEbNS_6TensorES4_S4_lNS_14AccumulateTypeIT0_Lb1EE4typeES8_NS0_13TensorArgTypeES9_S9_EUllE0_EEvNS0_6detail10TensorInfoIT_T1_EESF_NSC_IKS6_SE_EElS8_S8_SE_T6_:
.text._ZN2at4cuda17kernelHistogram1DIdalLi1ELi2ELin1ELNS0_23CUDAHistogramMemoryTypeE1EZNS0_21CUDA_tensor_histogramIdaLb1EEEbNS_6TensorES4_S4_lNS_14AccumulateTypeIT0_Lb1EE4typeES8_NS0_13TensorArgTypeES9_S9_EUllE0_EEvNS0_6detail10TensorInfoIT_T1_EESF_NSC_IKS6_SE_EElS8_S8_SE_T6_:
        /* <DEDUP_REMOVED lines=28> */
[----:B------:R-:W-:-:S05]  /*01c0*/  ULDC.64 UR16, c[0x0][0x210] ;  /* 0x0000840000107ab9 */ /* 0x000fca0000000a00 */
.L_x_2529:
[----:B------:R-:W-:Y:S02]  /*01d0*/  IMAD R3, R2, UR10, RZ ;  /* 0x0000000a02037c24 */ /* 0x000fe4000f8e02ff */
[----:B0-----:R-:W-:-:S04]  /*01e0*/  IMAD.WIDE.U32 R4, R0, UR10, R12 ;  /* 0x0000000a00047c25 */ /* 0x001fc8000f8e000c */
[----:B------:R-:W-:-:S04]  /*01f0*/  IMAD R3, R0, UR11, R3 ;  /* 0x0000000b00037c24 */ /* 0x000fc8000f8e0203 */
[----:B------:R-:W-:-:S05]  /*0200*/  IMAD.IADD R5, R5, 0x1, R3 ;  /* 0x0000000105057824 */ /* 0x000fca00078e0203 */
[----:B------:R-:W1:Y:S01]  /*0210*/  LDG.E.S8 R3, desc[UR8][R4.64] ;  /* 0x0000000804037981 */ /* 0x000e62000c1e1300 */
[----:B------:R-:W-:Y:S01]  /*0220*/  IADD3 R0, P0, R0, UR4, RZ ;  /* 0x0000000400007c10 */ /* 0x000fe2000ff1e0ff */
[----:B------:R-:W-:Y:S05]  /*0230*/  YIELD ;  /* 0x0000000000007946 */ /* 0x000fea0003800000 */
[----:B------:R-:W-:Y:S01]  /*0240*/  IADD3.X R2, RZ, R2, RZ, P0, !PT ;  /* 0x00000002ff027210 */ /* 0x000fe200007fe4ff */
[----:B------:R-:W-:Y:S01]  /*0250*/  BSSY B1, `(.L_x_2524) ;  /* 0x000003a000017945 */ /* 0x000fe20003800000 */
[----:B------:R-:W-:-:S04]  /*0260*/  ISETP.GE.U32.AND P0, PT, R0, UR20, PT ;  /* 0x0000001400007c0c */ /* 0x000fc8000bf06070 */
[----:B------:R-:W-:Y:S02]  /*0270*/  ISETP.GE.AND.EX P0, PT, R2, UR21, PT, P0 ;  /* 0x0000001502007c0c */ /* 0x000fe4000bf06300 */
        /* <DEDUP_REMOVED lines=19> */
[----:B------:R-:W-:Y:S05]  /*03b0*/  CALL.REL.NOINC `($__internal_64_$__cuda_sm20_div_s64) ;  /* 0x0000002000087944 */ /* 0x000fea0003c00000 */
[----:B------:R-:W-:Y:S05]  /*03c0*/  BRA `(.L_x_2528) ;  /* 0x0000000000487947 */ /* 0x000fea0003800000 */
.L_x_2527:
        /* <DEDUP_REMOVED lines=18> */
.L_x_2528:
[----:B------:R-:W-:Y:S05]  /*04f0*/  BSYNC B2 ;  /* 0x0000000000027941 */ /* 0x000fea0003800000 */
.L_x_2526:
        /* <DEDUP_REMOVED lines=15> */
.L_x_2525:
[----:B------:R-:W-:Y:S05]  /*05f0*/  BSYNC B1 ;  /* 0x0000000000017941 */ /* 0x000fea0003800000 */
.L_x_2524:
[----:B------:R-:W-:Y:S05]  /*0600*/  @!P0 BRA `(.L_x_2529) ;  /* 0xfffffff800f08947 */ /* 0x000fea000383ffff */
[----:B------:R-:W-:Y:S05]  /*0610*/  BSYNC B0 ;  /* 0x0000000000007941 */ /* 0x000fea0003800000 */
.L_x_2523:
[----:B------:R-:W-:Y:S05]  /*0620*/  EXIT ;  /* 0x000000000000794d */ /* 0x000fea0003800000 */
.L_x_2522:
[----:B------:R-:W-:-:S04]  /*0630*/  LOP3.LUT R3, RZ, R4, RZ, 0x33, !PT ;  /* 0x00000004ff037212 */ /* 0x000fc800078e33ff */
[----:B------:R-:W-:-:S05]  /*0640*/  VIMNMX R3, R3, -0x3, !PT ;  /* 0xfffffffd03037848 */ /* 0x000fca0007fe0100 */
[----:B------:R-:W-:-:S04]  /*0650*/  IMAD.IADD R4, R3, 0x1, R4 ;  /* 0x0000000103047824 */ /* 0x000fc800078e0204 */
[C---:B------:R-:W-:Y:S01]  /*0660*/  VIADD R9, R4.reuse, 0x2 ;  /* 0x0000000204097836 */ /* 0x040fe20000000000 */
[----:B------:R-:W-:-:S04]  /*0670*/  IADD3 R10, R4, 0x1, RZ ;  /* 0x00000001040a7810 */ /* 0x000fc80007ffe0ff */
[----:B------:R-:W-:-:S05]  /*0680*/  LOP3.LUT R9, R9, 0x3, RZ, 0xc0, !PT ;  /* 0x0000000309097812 */ /* 0x000fca00078ec0ff */
[----:B------:R-:W-:-:S07]  /*0690*/  IMAD.IADD R11, R4, 0x1, -R9 ;  /* 0x00000001040b7824 */ /* 0x000fce00078e0a09 */
.L_x_2559:
        /* <DEDUP_REMOVED lines=13> */
.L_x_2543:
        /* <DEDUP_REMOVED lines=9> */
[----:B------:R-:W-:Y:S05]  /*0800*/  CALL.REL.NOINC `($__internal_64_$__cuda_sm20_div_s64) ;  /* 0x0000001800f47944 */ /* 0x000fea0003c00000 */
        /* <DEDUP_REMOVED lines=11> */
.L_x_2532:
        /* <DEDUP_REMOVED lines=22> */
.L_x_2533:
[----:B------:R-:W-:Y:S05]  /*0a20*/  BSYNC B0 ;  /* 0x0000000000007941 */ /* 0x000fea0003800000 */
.L_x_2531:
        /* <DEDUP_REMOVED lines=16> */
[----:B------:R-:W-:Y:S05]  /*0b30*/  CALL.REL.NOINC `($__internal_64_$__cuda_sm20_div_s64) ;  /* 0x0000001800287944 */ /* 0x000fea0003c00000 */
        /* <DEDUP_REMOVED lines=12> */
.L_x_2535:
        /* <DEDUP_REMOVED lines=23> */
.L_x_2536:
[----:B------:R-:W-:Y:S05]  /*0d70*/  BSYNC B0 ;  /* 0x0000000000007941 */ /* 0x000fea0003800000 */
.L_x_2534:
        /* <DEDUP_REMOVED lines=28> */
.L_x_2538:
        /* <DEDUP_REMOVED lines=23> */
.L_x_2539:
[----:B------:R-:W-:Y:S05]  /*10b0*/  BSYNC B0 ;  /* 0x0000000000007941 */ /* 0x000fea0003800000 */
.L_x_2537:
        /* <DEDUP_REMOVED lines=18> */
[----:B------:R-:W-:Y:S05]  /*11e0*/  CALL.REL.NOINC `($__internal_64_$__cuda_sm20_div_s64) ;  /* 0x00000010007c7944 */ /* 0x000fea0003c00000 */
        /* <DEDUP_REMOVED lines=11> */
.L_x_2541:
        /* <DEDUP_REMOVED lines=23> */
.L_x_2542:
[----:B------:R-:W-:Y:S05]  /*1410*/  BSYNC B0 ;  /* 0x0000000000007941 */ /* 0x000fea0003800000 */
.L_x_2540:
        /* <DEDUP_REMOVED lines=10> */
.L_x_2530:
        /* <DEDUP_REMOVED lines=25> */
.L_x_2546:
        /* <DEDUP_REMOVED lines=23> */
.L_x_2547:
[----:B------:R-:W-:Y:S05]  /*17c0*/  BSYNC B0 ;  /* 0x0000000000007941 */ /* 0x000fea0003800000 */
.L_x_2545:
        /* <DEDUP_REMOVED lines=29> */
.L_x_2549:
        /* <DEDUP_REMOVED lines=23> */
.L_x_2550:
[----:B------:R-:W-:Y:S05]  /*1b10*/  BSYNC B0 ;  /* 0x0000000000007941 */ /* 0x000fea0003800000 */
.L_x_2548:
        /* <DEDUP_REMOVED lines=29> */
.L_x_2552:
        /* <DEDUP_REMOVED lines=23> */
.L_x_2553:
[----:B------:R-:W-:Y:S05]  /*1e60*/  BSYNC B0 ;  /* 0x0000000000007941 */ /* 0x000fea0003800000 */
.L_x_2551:
[----:B------:R-:W0:Y:S01]  /*1e70*/  LDC.64 R18, c[0x0][R18+0x2c8] ;  /* 0x0000b20012127b82 */ /* 0x000e220000000a00 */
[----:B------:R-:W-:Y:S01]  /*1e80*/  MOV R15, R13 ;  /* 0x0000000d000f7202 */ /* 0x000fe20000000f00 */
[-C--:B0-----:R-:W-:Y:S02]  /*1e90*/  IMAD R4, R19, R16.reuse, RZ ;  /* 0x0000001013047224 */ /* 0x081fe400078e02ff */
[----:B------:R-:W-:-:S04]  /*1ea0*/  IMAD.WIDE.U32 R14, R18, R16, R14 ;  /* 0x00000010120e7225 */ /* 0x000fc800078e000e */
[----:B------:R-:W-:-:S04]  /*1eb0*/  IMAD R3, R18, R3, R4 ;  /* 0x0000000312037224 */ /* 0x000fc800078e0204 */
[----:B------:R-:W-:-:S07]  /*1ec0*/  IMAD.IADD R13, R15, 0x1, R3 ;  /* 0x000000010f0d7824 */ /* 0x000fce00078e0203 */
.L_x_2544:
[----:B------:R-:W-:Y:S01]  /*1ed0*/  MOV R15, R13 ;  /* 0x0000000d000f7202 */ /* 0x000fe20000000f00 */
[----:B------:R-:W-:Y:S01]  /*1ee0*/  ULDC.64 UR12, c[0x0][0x620] ;  /* 0x00018800000c7ab9 */ /* 0x000fe20000000a00 */
[----:B------:R-:W-:Y:S01]  /*1ef0*/  ULDC.64 UR10, c[0x0][0x550] ;  /* 0x00015400000a7ab9 */ /* 0x000fe20000000a00 */
[----:B------:R-:W-:Y:S02]  /*1f00*/  IMAD R3, R8, UR12, RZ ;  /* 0x0000000c08037c24 */ /* 0x000fe4000f8e02ff */
[----:B------:R-:W-:-:S04]  /*1f10*/  IMAD.WIDE.U32 R4, R12, UR12, R14 ;  /* 0x0000000c0c047c25 */ /* 0x000fc8000f8e000e */
[----:B------:R-:W-:Y:S01]  /*1f20*/  IMAD R3, R12, UR13, R3 ;  /* 0x0000000d0c037c24 */ /* 0x000fe2000f8e0203 */
[----:B------:R-:W-:Y:S01]  /*1f30*/  IADD3 R4, P0, R4, UR10, RZ ;  /* 0x0000000a04047c10 */ /* 0x000fe2000ff1e0ff */
        /* <DEDUP_REMOVED lines=25> */
[----:B------:R-:W-:Y:S05]  /*20d0*/  CALL.REL.NOINC `($__internal_64_$__cuda_sm20_div_s64) ;  /* 0x0000000000c07944 */ /* 0x000fea0003c00000 */
[----:B------:R-:W-:Y:S05]  /*20e0*/  BRA `(.L_x_2558) ;  /* 0x0000000000487947 */ /* 0x000fea0003800000 */
.L_x_2557:
        /* <DEDUP_REMOVED lines=18> */
.L_x_2558:
[----:B------:R-:W-:Y:S05]  /*2210*/  BSYNC B1 ;  /* 0x0000000000017941 */ /* 0x000fea0003800000 */
.L_x_2556:
        /* <DEDUP_REMOVED lines=18> */
.L_x_2555:
[----:B------:R-:W-:Y:S05]  /*2340*/  BSYNC B0 ;  /* 0x0000000000007941 */ /* 0x000fea0003800000 */
.L_x_2554:
        /* <DEDUP_REMOVED lines=9> */
        .weak           $__internal_64_$__cuda_sm20_div_s64
        .type           $__internal_64_$__cuda_sm20_div_s64,@function
        .size           $__internal_64_$__cuda_sm20_div_s64,(.L_x_3594 - $__internal_64_$__cuda_sm20_div_s64)
$__internal_64_$__cuda_sm20_div_s64:
        /* <DEDUP_REMOVED lines=83> */
[----:B------:R-:W-:Y:S06]  /*2910*/  RET.REL.NODEC R16 `(_ZN2at4cuda17kernelHistogram1DIdalLi1ELi2ELin1ELNS0_23CUDAHistogramMemoryTypeE1EZNS0_21CUDA_tensor_histogramIdaLb1EEEbNS_6TensorES4_S4_lNS_14AccumulateTypeIT0_Lb1EE4typeES8_NS0_13TensorArgTypeES9_S9_EUllE0_EEvNS0_6detail10TensorInfoIT_T1_EESF_NSC_IKS6_SE_EElS8_S8_SE_T6_) ;  /* 0xffffffd410b87950 */ /* 0x000fec0003c3ffff */
.L_x_2560:
        /* <DEDUP_REMOVED lines=14> */
.L_x_3594:


//--------------------- .text._ZN2at4cuda17kernelHistogram1DIdalLi1ELi2ELin1ELNS0_23CUDAHistogramMemoryTypeE0EZNS0_21CUDA_tensor_histogramIdaLb1EEEbNS_6TensorES4_S4_lNS_14AccumulateTypeIT0_Lb1EE4typeES8_NS0_13TensorArgTypeES9_S9_EUllE0_EEvNS0_6detail10TensorInfoIT_T1_EESF_NSC_IKS6_SE_EElS8_S8_SE_T6_ --------------------------
	.section	.text._ZN2at4cuda17kernelHistogram1DIdalLi1ELi2ELin1ELNS0_23CUDAHistogramMemoryTypeE0EZNS0_21CUDA_tensor_histogramIdaLb1EEEbNS_6TensorES4_S4_lNS_14AccumulateTypeIT0_Lb1EE4typeES8_NS0_13TensorArgTypeES9_S9_EUllE0_EEvNS0_6detail10TensorInfoIT_T1_EESF_NSC_IKS6_SE_EElS8_S8_SE_T6_,"ax",@progbits
	.align	128
        .global         _ZN2at4cuda17kernelHistogram1DIdalLi1ELi2ELin1ELNS0_23CUDAHistogramMemoryTypeE0EZNS0_21CUDA_tensor_histogramIdaLb1EEEbNS_6TensorES4_S4_lNS_14AccumulateTypeIT0_Lb1EE4typeES8_NS0_13TensorArgTypeES9_S9_EUllE0_EEvNS0_6detail10TensorInfoIT_T1_EESF_NSC_IKS6_SE_EElS8_S8_SE_T6_
        .type           _ZN2at4cuda17kernelHistogram1DIdalLi1ELi2ELin1ELNS0_23CUDAHistogramMemoryTypeE0EZNS0_21CUDA_tensor_histogramIdaLb1EEEbNS_6TensorES4_S4_lNS_14AccumulateTypeIT0_Lb1EE4typeES8_NS0_13TensorArgTypeES9_S9_EUllE0_EEvNS0_6detail10TensorInfoIT_T1_EESF_NSC_IKS6_SE_EElS8_S8_SE_T6_,@function
        .size           _ZN2at4cuda17kernelHistogram1DIdalLi1ELi2ELin1ELNS0_23CUDAHistogramMemoryTypeE0EZNS0_21CUDA_tensor_histogramIdaLb1EEEbNS_6TensorES4_S4_lNS_14AccumulateTypeIT0_Lb1EE4typeES8_NS0_13TensorArgTypeES9_S9_EUllE0_EEvNS0_6detail10TensorInfoIT_T1_EESF_NSC_IKS6_SE_EElS8_S8_SE_T6_,(.L_x_3595 - _ZN2at4cuda17kernelHistogram1DIdalLi1ELi2ELin1ELNS0_23CUDAHistogramMemoryTypeE0EZNS0_21CUDA_tensor_histogramIdaLb1EEEbNS_6TensorES4_S4_lNS_14AccumulateTypeIT0_Lb1EE4typeES8_NS0_13TensorArgTypeES9_S9_EUllE0_EEvNS0_6detail10TensorInfoIT_T1_EESF_NSC_IKS6_SE_EElS8_S8_SE_T6_)
        .other          _ZN2at4cuda17kernelHistogram1DIdalLi1ELi2ELin1ELNS0_23CUDAHistogramMemoryTypeE0EZNS0_21CUDA_tensor_histogramIdaLb1EEEbNS_6TensorES4_S4_lNS_14AccumulateTypeIT0_Lb1EE4typeES8_NS0_13TensorArgTypeES9_S9_EUllE0_EEvNS0_6detail10TensorInfoIT_T1_EESF_NSC_IKS6_SE_EElS8_S8_SE_T6_,@"STO_CUDA_ENTRY STV_DEFAULT"
_ZN2at4cuda17kernelHistogram1DIdalLi1ELi2ELin1ELNS0_23CUDAHistogramMemoryTypeE0EZNS0_21CUDA_tensor_histogramIdaLb1EEEbNS_6TensorES4_S4_lNS_14AccumulateTypeIT0_Lb1EE4typeES8_NS0_13TensorArgTypeES9_S9_EUllE0_EEvNS0_6detail10TensorInfoIT_T1_EESF_NSC_IKS6_SE_EElS8_S8_SE_T6_:
.text._ZN2at4cuda17kernelHistogram1DIdalLi1ELi2ELin1ELNS0_23CUDAHistogramMemoryTypeE0EZNS0_21CUDA_tensor_histogramIdaLb1EEEbNS_6TensorES4_S4_lNS_14AccumulateTypeIT0_Lb1EE4typeES8_NS0_13TensorArgTypeES9_S9_EUllE0_EEvNS0_6detail10TensorInfoIT_T1_EESF_NSC_IKS6_SE_EElS8_S8_SE_T6_:
        /* <DEDUP_REMOVED lines=13> */
.L_x_2563:
[----:B------:R-:W-:Y:S02]  /*00d0*/  LEA R2, R5, R0, 0x3 ;  /* 0x0000000005027211 */ /* 0x000fe400078e18ff */
[----:B-1----:R-:W-:-:S03]  /*00e0*/  IADD3 R5, P0, R4, R5, RZ ;  /* 0x0000000504057210 */ /* 0x002fc60007f1e0ff */
[----:B------:R0:W-:Y:S02]  /*00f0*/  STS.64 [R2], RZ ;  /* 0x000000ff02007388 */ /* 0x0001e40000000a00 */
[----:B------:R-:W-:Y:S01]  /*0100*/  IMAD.X R3, RZ, RZ, R3, P0 ;  /* 0x000000ffff037224 */ /* 0x000fe200000e0603 */
[----:B------:R-:W-:-:S04]  /*0110*/  ISETP.GE.U32.AND P0, PT, R5, UR4, PT ;  /* 0x0000000405007c0c */ /* 0x000fc8000bf06070 */
[----:B------:R-:W-:-:S13]  /*0120*/  ISETP.GE.AND.EX P0, PT, R3, UR5, PT, P0 ;  /* 0x0000000503007c0c */ /* 0x000fda000bf06300 */
[----:B0-----:R-:W-:Y:S05]  /*0130*/  @!P0 BRA `(.L_x_2563) ;  /* 0xfffffffc00e48947 */ /* 0x001fea000383ffff */
.L_x_2562:
[----:B------:R-:W-:Y:S05]  /*0140*/  BSYNC B0 ;  /* 0x0000000000007941 */ /* 0x000fea0003800000 */
.L_x_2561:
        /* <DEDUP_REMOVED lines=22> */
.L_x_2572:
[----:B------:R-:W0:Y:S01]  /*02b0*/  LDC.64 R8, c[0x0][0x550] ;  /* 0x00015400ff087b82 */ /* 0x000e220000000a00 */
[----:B------:R-:W-:Y:S05]  /*02c0*/  YIELD ;  /* 0x0000000000007946 */ /* 0x000fea0003800000 */
[----:B------:R-:W-:Y:S01]  /*02d0*/  ULDC.64 UR4, c[0x0][0x620] ;  /* 0x0001880000047ab9 */ /* 0x000fe20000000a00 */
[----:B------:R-:W-:Y:S01]  /*02e0*/  ULDC.64 UR8, c[0x0][0x708] ;  /* 0x0001c20000087ab9 */ /* 0x000fe20000000a00 */
[----:B------:R-:W-:Y:S01]  /*02f0*/  IMAD R10, R2, UR4, RZ ;  /* 0x00000004020a7c24 */ /* 0x000fe2000f8e02ff */
[----:B------:R-:W1:Y:S03]  /*0300*/  LDC.64 R14, c[0x0][0x6f8] ;  /* 0x0001be00ff0e7b82 */ /* 0x000e660000000a00 */
[----:B------:R-:W-:-:S02]  /*0310*/  IMAD R5, R3, UR5, R10 ;  /* 0x0000000503057c24 */ /* 0x000fc4000f8e020a */
        /* <DEDUP_REMOVED lines=30> */
[----:B------:R-:W-:Y:S05]  /*0500*/  CALL.REL.NOINC `($__internal_65_$__cuda_sm20_div_s64) ;  /* 0x0000002000307944 */ /* 0x000fea0003c00000 */
[----:B------:R-:W-:Y:S05]  /*0510*/  BRA `(.L_x_2570) ;  /* 0x0000000000487947 */ /* 0x000fea0003800000 */
.L_x_2569:
        /* <DEDUP_REMOVED lines=18> */
.L_x_2570:
[----:B------:R-:W-:Y:S05]  /*0640*/  BSYNC B1 ;  /* 0x0000000000017941 */ /* 0x000fea0003800000 */
.L_x_2568:
[----:B------:R-:W-:Y:S01]  /*0650*/  ULDC.64 UR4, c[0x0][0x6f0] ;  /* 0x0001bc0000047ab9 */ /* 0x000fe20000000a00 */
[----:B------:R-:W-:Y:S02]  /*0660*/  SHF.R.S32.HI R5, RZ, 0x1f, R21 ;  /* 0x0000001fff057819 */ /* 0x000fe40000011415 */
[----:B------:R-:W-:-:S04]  /*0670*/  ISETP.NE.U32.AND P1, PT, R21, UR4, PT ;  /* 0x0000000415007c0c */ /* 0x000fc8000bf25070 */
[----:B------:R-:W-:-:S04]  /*0680*/  ISETP.NE.AND.EX P1, PT, R5, UR5, PT, P1 ;  /* 0x0000000505007c0c */ /* 0x000fc8000bf25310 */
[----:B------:R-:W-:-:S05]  /*0690*/  SEL R8, RZ, 0xffffffff, P1 ;  /* 0xffffffffff087807 */ /* 0x000fca0000800000 */
[----:B------:R-:W-:-:S05]  /*06a0*/  IMAD.IADD R21, R21, 0x1, R8 ;  /* 0x0000000115157824 */ /* 0x000fca00078e0208 */
[----:B------:R-:W-:-:S07]  /*06b0*/  LEA R21, R21, R0, 0x3 ;  /* 0x0000000015157211 */ /* 0x000fce00078e18ff */
.L_x_2571:
[----:B------:R-:W0:Y:S02]  /*06c0*/  LDS.64 R8, [R21] ;  /* 0x0000000015087984 */ /* 0x000e240000000a00 */
[----:B0-----:R-:W-:-:S10]  /*06d0*/  DADD R10, R8, 1 ;  /* 0x3ff00000080a7429 */ /* 0x001fd40000000000 */
[----:B------:R-:W0:Y:S02]  /*06e0*/  ATOMS.CAST.SPIN.64 R10, [R21], R8, R10 ;  /* 0x00000008150a738d */ /* 0x000e24000180040a */
[----:B0-----:R-:W-:-:S04]  /*06f0*/  ISETP.EQ.U32.AND P1, PT, R10, 0x1, PT ;  /* 0x000000010a00780c */ /* 0x001fc80003f22070 */
[----:B------:R-:W-:-:S13]  /*0700*/  ISETP.EQ.U32.AND.EX P1, PT, R11, RZ, PT, P1 ;  /* 0x000000ff0b00720c */ /* 0x000fda0003f22110 */
[----:B------:R-:W-:Y:S05]  /*0710*/  @!P1 BRA `(.L_x_2571) ;  /* 0xfffffffc00e89947 */ /* 0x000fea000383ffff */
.L_x_2567:
[----:B------:R-:W-:Y:S05]  /*0720*/  BSYNC B0 ;  /* 0x0000000000007941 */ /* 0x000fea0003800000 */
.L_x_2566:
[----:B------:R-:W-:Y:S05]  /*0730*/  @!P0 BRA `(.L_x_2572) ;  /* 0xfffffff800dc8947 */ /* 0x000fea000383ffff */
[----:B------:R-:W-:Y:S05]  /*0740*/  BRA `(.L_x_2564) ;  /* 0x0000001c00347947 */ /* 0x000fea0003800000 */
.L_x_2565:
        /* <DEDUP_REMOVED lines=8> */
.L_x_2603:
        /* <DEDUP_REMOVED lines=12> */
.L_x_2586:
        /* <DEDUP_REMOVED lines=10> */
[----:B------:R-:W-:Y:S05]  /*0930*/  CALL.REL.NOINC `($__internal_65_$__cuda_sm20_div_s64) ;  /* 0x0000001c00247944 */ /* 0x000fea0003c00000 */
        /* <DEDUP_REMOVED lines=10> */
.L_x_2575:
        /* <DEDUP_REMOVED lines=22> */
.L_x_2576:
[----:B------:R-:W-:Y:S05]  /*0b40*/  BSYNC B0 ;  /* 0x0000000000007941 */ /* 0x000fea0003800000 */
.L_x_2574:
        /* <DEDUP_REMOVED lines=27> */
.L_x_2578:
        /* <DEDUP_REMOVED lines=22> */
.L_x_2579:
[----:B------:R-:W-:Y:S05]  /*0e60*/  BSYNC B0 ;  /* 0x0000000000007941 */ /* 0x000fea0003800000 */
.L_x_2577:
        /* <DEDUP_REMOVED lines=16> */
[----:B------:R-:W-:Y:S05]  /*0f70*/  CALL.REL.NOINC `($__internal_65_$__cuda_sm20_div_s64) ;  /* 0x0000001400947944 */ /* 0x000fea0003c00000 */
        /* <DEDUP_REMOVED lines=12> */
.L_x_2581:
        /* <DEDUP_REMOVED lines=22> */
.L_x_2582:
[----:B------:R-:W-:Y:S05]  /*11a0*/  BSYNC B0 ;  /* 0x0000000000007941 */ /* 0x000fea0003800000 */
.L_x_2580:
        /* <DEDUP_REMOVED lines=27> */
.L_x_2584:
        /* <DEDUP_REMOVED lines=23> */
.L_x_2585:
[----:B------:R-:W-:Y:S05]  /*14d0*/  BSYNC B0 ;  /* 0x0000000000007941 */ /* 0x000fea0003800000 */
.L_x_2583:
        /* <DEDUP_REMOVED lines=11> */
.L_x_2573:
        /* <DEDUP_REMOVED lines=24> */
.L_x_2589:
        /* <DEDUP_REMOVED lines=23> */
.L_x_2590:
[----:B------:R-:W-:Y:S05]  /*1880*/  BSYNC B0 ;  /* 0x0000000000007941 */ /* 0x000fea0003800000 */
.L_x_2588:
        /* <DEDUP_REMOVED lines=27> */
.L_x_2592:
        /* <DEDUP_REMOVED lines=23> */
.L_x_2593:
[----:B------:R-:W-:Y:S05]  /*1bb0*/  BSYNC B0 ;  /* 0x0000000000007941 */ /* 0x000fea0003800000 */
.L_x_2591:
        /* <DEDUP_REMOVED lines=27> */
.L_x_2595:
        /* <DEDUP_REMOVED lines=23> */
.L_x_2596:
[----:B------:R-:W-:Y:S05]  /*1ee0*/  BSYNC B0 ;  /* 0x0000000000007941 */ /* 0x000fea0003800000 */
.L_x_2594:
[----:B------:R-:W0:Y:S02]  /*1ef0*/  LDC.64 R10, c[0x0][R10+0x2c8] ;  /* 0x0000b2000a0a7b82 */ /* 0x000e240000000a00 */
[-C--:B0-----:R-:W-:Y:S02]  /*1f00*/  IMAD R8, R11, R22.reuse, RZ ;  /* 0x000000160b087224 */ /* 0x081fe400078e02ff */
[----:B------:R-:W-:-:S04]  /*1f10*/  IMAD.WIDE.U32 R18, R10, R22, R18 ;  /* 0x000000160a127225 */ /* 0x000fc800078e0012 */
[----:B------:R-:W-:-:S04]  /*1f20*/  IMAD R9, R10, R9, R8 ;  /* 0x000000090a097224 */ /* 0x000fc800078e0208 */
[----:B------:R-:W-:-:S07]  /*1f30*/  IMAD.IADD R19, R19, 0x1, R9 ;  /* 0x0000000113137824 */ /* 0x000fce00078e0209 */
.L_x_2587:
[----:B------:R-:W-:Y:S01]  /*1f40*/  ULDC.64 UR8, c[0x0][0x620] ;  /* 0x0001880000087ab9 */ /* 0x000fe20000000a00 */
[----:B------:R-:W-:Y:S01]  /*1f50*/  ULDC.64 UR4, c[0x0][0x550] ;  /* 0x0001540000047ab9 */ /* 0x000fe20000000a00 */
[----:B------:R-:W-:Y:S01]  /*1f60*/  IMAD.WIDE.U32 R8, R16, UR8, R18 ;  /* 0x0000000810087c25 */ /* 0x000fe2000f8e0012 */
[----:B------:R-:W0:Y:S03]  /*1f70*/  LDC.64 R14, c[0x0][0x6f8] ;  /* 0x0001be00ff0e7b82 */ /* 0x000e260000000a00 */
[----:B------:R-:W-:Y:S01]  /*1f80*/  IMAD R11, R17, UR8, RZ ;  /* 0x00000008110b7c24 */ /* 0x000fe2000f8e02ff */
[----:B------:R-:W-:-:S03]  /*1f90*/  IADD3 R8, P0, R8, UR4, RZ ;  /* 0x0000000408087c10 */ /* 0x000fc6000ff1e0ff */
[----:B------:R-:W-:-:S05]  /*1fa0*/  IMAD R11, R16, UR9, R11 ;  /* 0x00000009100b7c24 */ /* 0x000fca000f8e020b */
        /* <DEDUP_REMOVED lines=25> */
[----:B------:R-:W-:Y:S05]  /*2140*/  CALL.REL.NOINC `($__internal_65_$__cuda_sm20_div_s64) ;  /* 0x0000000400207944 */ /* 0x000fea0003c00000 */
[----:B------:R-:W-:Y:S05]  /*2150*/  BRA `(.L_x_2601) ;  /* 0x0000000000487947 */ /* 0x000fea0003800000 */
.L_x_2600:
        /* <DEDUP_REMOVED lines=18> */
.L_x_2601:
[----:B------:R-:W-:Y:S05]  /*2280*/  BSYNC B1 ;  /* 0x0000000000017941 */ /* 0x000fea0003800000 */
.L_x_2599:
        /* <DEDUP_REMOVED lines=10> */
.L_x_2602:
[----:B------:R-:W0:Y:S02]  /*2330*/  LDS.64 R8, [R21] ;  /* 0x0000000015087984 */ /* 0x000e240000000a00 */
[----:B0-----:R-:W-:-:S10]  /*2340*/  DADD R10, R8, 1 ;  /* 0x3ff00000080a7429 */ /* 0x001fd40000000000 */
[----:B------:R-:W0:Y:S02]  /*2350*/  ATOMS.CAST.SPIN.64 R10, [R21], R8, R10 ;  /* 0x00000008150a738d */ /* 0x000e24000180040a */
[----:B0-----:R-:W-:-:S04]  /*2360*/  ISETP.EQ.U32.AND P0, PT, R10, 0x1, PT ;  /* 0x000000010a00780c */ /* 0x001fc80003f02070 */
[----:B------:R-:W-:-:S13]  /*2370*/  ISETP.EQ.U32.AND.EX P0, PT, R11, RZ, PT, P0 ;  /* 0x000000ff0b00720c */ /* 0x000fda0003f02100 */
[----:B------:R-:W-:Y:S05]  /*2380*/  @!P0 BRA `(.L_x_2602) ;  /* 0xfffffffc00e88947 */ /* 0x000fea000383ffff */
.L_x_2598:
[----:B------:R-:W-:Y:S05]  /*2390*/  BSYNC B0 ;  /* 0x0000000000007941 */ /* 0x000fea0003800000 */
.L_x_2597:
        /* <DEDUP_REMOVED lines=8> */
.L_x_2564:
        /* <DEDUP_REMOVED lines=12> */
.L_x_2604:
        /* <DEDUP_REMOVED lines=15> */
        .weak           $__internal_65_$__cuda_sm20_div_s64
        .type           $__internal_65_$__cuda_sm20_div_s64,@function
        .size           $__internal_65_$__cuda_sm20_div_s64,(.L_x_3595 - $__internal_65_$__cuda_sm20_div_s64)
$__internal_65_$__cuda_sm20_div_s64:
        /* <DEDUP_REMOVED lines=83> */
[----:B------:R-:W-:Y:S06]  /*2b00*/  RET.REL.NODEC R24 `(_ZN2at4cuda17kernelHistogram1DIdalLi1ELi2ELin1ELNS0_23CUDAHistogramMemoryTypeE0EZNS0_21CUDA_tensor_histogramIdaLb1EEEbNS_6TensorES4_S4_lNS_14AccumulateTypeIT0_Lb1EE4typeES8_NS0_13TensorArgTypeES9_S9_EUllE0_EEvNS0_6detail10TensorInfoIT_T1_EESF_NSC_IKS6_SE_EElS8_S8_SE_T6_) ;  /* 0xffffffd4183c7950 */ /* 0x000fec0003c3ffff */
.L_x_2605:
        /* <DEDUP_REMOVED lines=15> */
.L_x_3595:


//--------------------- .text._ZN2at4cuda17kernelHistogram1DIdalLi1ELi2ELin1ELNS0_23CUDAHistogramMemoryTypeE1EZNS0_21CUDA_tensor_histogramIdaLb1EEEbNS_6TensorES4_S4_lNS_14AccumulateTypeIT0_Lb1EE4typeES8_NS0_13TensorArgTypeES9_S9_EUllE_EEvNS0_6detail10TensorInfoIT_T1_EESF_NSC_IKS6_SE_EElS8_S8_SE_T6_ --------------------------
	.section	.text._ZN2at4cuda17kernelHistogram1DIdalLi1ELi2ELin1ELNS0_23CUDAHistogramMemoryTypeE1EZNS0_21CUDA_tensor_histogramIdaLb1EEEbNS_6TensorES4_S4_lNS_14AccumulateTypeIT0_Lb1EE4typeES8_NS0_13TensorArgTypeES9_S9_EUllE_EEvNS0_6detail10TensorInfoIT_T1_EESF_NSC_IKS6_SE_EElS8_S8_SE_T6_,"ax",@progbits
	.align	128
        .global         _ZN2at4cuda17kernelHistogram1DIdalLi1ELi2ELin1ELNS0_23CUDAHistogramMemoryTypeE1EZNS0_21CUDA_tensor_histogramIdaLb1EEEbNS_6TensorES4_S4_lNS_14AccumulateTypeIT0_Lb1EE4typeES8_NS0_13TensorArgTypeES9_S9_EUllE_EEvNS0_6detail10TensorInfoIT_T1_EESF_NSC_IKS6_SE_EElS8_S8_SE_T6_
        .type           _ZN2at4cuda17kernelHistogram1DIdalLi1ELi2ELin1ELNS0_23CUDAHistogramMemoryTypeE1EZNS0_21CUDA_tensor_histogramIdaLb1EEEbNS_6TensorES4_S4_lNS_14AccumulateTypeIT0_Lb1EE4typeES8_NS0_13TensorArgTypeES9_S9_EUllE_EEvNS0_6detail10TensorInfoIT_T1_EESF_NSC_IKS6_SE_EElS8_S8_SE_T6_,@function
        .size           _ZN2at4cuda17kernelHistogram1DIdalLi1ELi2ELin1ELNS0_23CUDAHistogramMemoryTypeE1EZNS0_21CUDA_tensor_histogramIdaLb1EEEbNS_6TensorES4_S4_lNS_14AccumulateTypeIT0_Lb1EE4typeES8_NS0_13TensorArgTypeES9_S9_EUllE_EEvNS0_6detail10TensorInfoIT_T1_EESF_NSC_IKS6_SE_EElS8_S8_SE_T6_,(.L_x_3596 - _ZN2at4cuda17kernelHistogram1DIdalLi1ELi2ELin1ELNS0_23CUDAHistogramMemoryTypeE1EZNS0_21CUDA_tensor_histogramIdaLb1EEEbNS_6TensorES4_S4_lNS_14AccumulateTypeIT0_Lb1EE4typeES8_NS0_13TensorArgTypeES9_S9_EUllE_EEvNS0_6detail10TensorInfoIT_T1_EESF_NSC_IKS6_SE_EElS8_S8_SE_T6_)
        .other          _ZN2at4cuda17kernelHistogram1DIdalLi1ELi2ELin1ELNS0_23CUDAHistogramMemoryTypeE1EZNS0_21CUDA_tensor_histogramIdaLb1EEEbNS_6TensorES4_S4_lNS_14AccumulateTypeIT0_Lb1EE4typeES8_NS0_13TensorArgTypeES9_S9_EUllE_EEvNS0_6detail10TensorInfoIT_T1_EESF_NSC_IKS6_SE_EElS8_S8_SE_T6_,@"STO_CUDA_ENTRY STV_DEFAULT"
_ZN2at4cuda17kernelHistogram1DIdalLi1ELi2ELin1ELNS0_23CUDAHistogramMemoryTypeE1EZNS0_21CUDA_tensor_histogramIdaLb1EEEbNS_6TensorES4_S4_lNS_14AccumulateTypeIT0_Lb1EE4typeES8_NS0_13TensorArgTypeES9_S9_EUllE_EEvNS0_6detail10TensorInfoIT_T1_EESF_NSC_IKS6_SE_EElS8_S8_SE_T6_:
.text._ZN2at4cuda17kernelHistogram1DIdalLi1ELi2ELin1ELNS0_23CUDAHistogramMemoryTypeE1EZNS0_21CUDA_tensor_histogramIdaLb1EEEbNS_6TensorES4_S4_lNS_14AccumulateTypeIT0_Lb1EE4typeES8_NS0_13TensorArgTypeES9_S9_EUllE_EEvNS0_6detail10TensorInfoIT_T1_EESF_NSC_IKS6_SE_EElS8_S8_SE_T6_:
        /* <DEDUP_REMOVED lines=29> */
[----:B------:R-:W-:Y:S01]  /*01d0*/  ULDC.64 UR18, c[0x0][0x7e0] ;  /* 0x0001f80000127ab9 */ /* 0x000fe20000000a00 */
[----:B------:R-:W-:-:S05]  /*01e0*/  ULDC.64 UR20, c[0x0][0x710] ;  /* 0x0001c40000147ab9 */ /* 0x000fca0000000a00 */
.L_x_2613:
[----:B------:R-:W-:Y:S02]  /*01f0*/  IMAD R3, R2, UR10, RZ ;  /* 0x0000000a02037c24 */ /* 0x000fe4000f8e02ff */
[----:B0-----:R-:W-:-:S04]  /*0200*/  IMAD.WIDE.U32 R4, R0, UR10, R12 ;  /* 0x0000000a00047c25 */ /* 0x001fc8000f8e000c */
[----:B------:R-:W-:-:S04]  /*0210*/  IMAD R3, R0, UR11, R3 ;  /* 0x0000000b00037c24 */ /* 0x000fc8000f8e0203 */
[----:B------:R-:W-:-:S05]  /*0220*/  IMAD.IADD R5, R5, 0x1, R3 ;  /* 0x0000000105057824 */ /* 0x000fca00078e0203 */
[----:B------:R-:W1:Y:S01]  /*0230*/  LDG.E.S8 R3, desc[UR8][R4.64] ;  /* 0x0000000804037981 */ /* 0x000e62000c1e1300 */
        /* <DEDUP_REMOVED lines=21> */
[----:B------:R-:W-:Y:S05]  /*0390*/  CALL.REL.NOINC `($__internal_66_$__cuda_sm20_div_s64) ;  /* 0x0000002000487944 */ /* 0x000fea0003c00000 */
[----:B------:R-:W-:Y:S05]  /*03a0*/  BRA `(.L_x_2612) ;  /* 0x0000000000487947 */ /* 0x000fea0003800000 */
.L_x_2611:
        /* <DEDUP_REMOVED lines=18> */
.L_x_2612:
[----:B------:R-:W-:Y:S05]  /*04d0*/  BSYNC B2 ;  /* 0x0000000000027941 */ /* 0x000fea0003800000 */
.L_x_2610:
        /* <DEDUP_REMOVED lines=20> */
.L_x_2609:
[----:B------:R-:W-:Y:S05]  /*0620*/  BSYNC B1 ;  /* 0x0000000000017941 */ /* 0x000fea0003800000 */
.L_x_2608:
[----:B------:R-:W-:-:S05]  /*0630*/  IADD3 R0, P0, R0, UR4, RZ ;  /* 0x0000000400007c10 */ /* 0x000fca000ff1e0ff */
[----:B------:R-:W-:Y:S01]  /*0640*/  IMAD.X R2, RZ, RZ, R2, P0 ;  /* 0x000000ffff027224 */ /* 0x000fe200000e0602 */
[----:B------:R-:W-:-:S04]  /*0650*/  ISETP.GE.U32.AND P0, PT, R0, UR24, PT ;  /* 0x0000001800007c0c */ /* 0x000fc8000bf06070 */
[----:B------:R-:W-:-:S13]  /*0660*/  ISETP.GE.AND.EX P0, PT, R2, UR25, PT, P0 ;  /* 0x0000001902007c0c */ /* 0x000fda000bf06300 */
[----:B------:R-:W-:Y:S05]  /*0670*/  @!P0 BRA `(.L_x_2613) ;  /* 0xfffffff800dc8947 */ /* 0x000fea000383ffff */
[----:B------:R-:W-:Y:S05]  /*0680*/  BSYNC B0 ;  /* 0x0000000000007941 */ /* 0x000fea0003800000 */
.L_x_2607:
[----:B------:R-:W-:Y:S05]  /*0690*/  EXIT ;  /* 0x000000000000794d */ /* 0x000fea0003800000 */
.L_x_2606:
[----:B------:R-:W-:-:S04]  /*06a0*/  LOP3.LUT R3, RZ, R4, RZ, 0x33, !PT ;  /* 0x00000004ff037212 */ /* 0x000fc800078e33ff */
[----:B------:R-:W-:-:S04]  /*06b0*/  VIMNMX R3, R3, -0x3, !PT ;  /* 0xfffffffd03037848 */ /* 0x000fc80007fe0100 */
[----:B------:R-:W-:-:S05]  /*06c0*/  IADD3 R4, R3, R4, RZ ;  /* 0x0000000403047210 */ /* 0x000fca0007ffe0ff */
[C---:B------:R-:W-:Y:S02]  /*06d0*/  VIADD R9, R4.reuse, 0x2 ;  /* 0x0000000204097836 */ /* 0x040fe40000000000 */
[----:B------:R-:W-:-:S03]  /*06e0*/  VIADD R10, R4, 0x1 ;  /* 0x00000001040a7836 */ /* 0x000fc60000000000 */
[----:B------:R-:W-:-:S04]  /*06f0*/  LOP3.LUT R9, R9, 0x3, RZ, 0xc0, !PT ;  /* 0x0000000309097812 */ /* 0x000fc800078ec0ff */
[----:B------:R-:W-:-:S07]  /*0700*/  IADD3 R11, R4, -R9, RZ ;  /* 0x80000009040b7210 */ /* 0x000fce0007ffe0ff */
.L_x_2643:
        /* <DEDUP_REMOVED lines=13> */
.L_x_2627:
        /* <DEDUP_REMOVED lines=9> */
[----:B------:R-:W-:Y:S05]  /*0870*/  CALL.REL.NOINC `($__internal_66_$__cuda_sm20_div_s64) ;  /* 0x0000001c00107944 */ /* 0x000fea0003c00000 */
        /* <DEDUP_REMOVED lines=11> */
.L_x_2616:
        /* <DEDUP_REMOVED lines=22> */
.L_x_2617:
[----:B------:R-:W-:Y:S05]  /*0a90*/  BSYNC B0 ;  /* 0x0000000000007941 */ /* 0x000fea0003800000 */
.L_x_2615:
        /* <DEDUP_REMOVED lines=16> */
[----:B------:R-:W-:Y:S05]  /*0ba0*/  CALL.REL.NOINC `($__internal_66_$__cuda_sm20_div_s64) ;  /* 0x0000001800447944 */ /* 0x000fea0003c00000 */
[----:B------:R-:W-:Y:S01]  /*0bb0*/  IADD3 R7, P0, RZ, -R6, RZ ;  /* 0x80000006ff077210 */ /* 0x000fe20007f1e0ff */
[----:B------:R-:W-:Y:S02]  /*0bc0*/  IMAD.MOV.U32 R12, RZ, RZ, R30 ;  /* 0x000000ffff0c7224 */ /* 0x000fe400078e001e */
[----:B------:R-:W-:Y:S01]  /*0bd0*/  IMAD.MOV.U32 R13, RZ, RZ, R31 ;  /* 0x000000ffff0d7224 */ /* 0x000fe200078e001f */
[----:B------:R-:W-:Y:S01]  /*0be0*/  IADD3.X R3, RZ, ~R5, RZ, P0, !PT ;  /* 0x80000005ff037210 */ /* 0x000fe200007fe4ff */
[----:B------:R-:W-:-:S04]  /*0bf0*/  IMAD.WIDE.U32 R12, R26, R7, R12 ;  /* 0x000000071a0c7225 */ /* 0x000fc800078e000c */
[----:B------:R-:W-:Y:S01]  /*0c00*/  IMAD R3, R3, R26, RZ ;  /* 0x0000001a03037224 */ /* 0x000fe200078e02ff */
[----:B------:R-:W-:Y:S02]  /*0c10*/  MOV R31, R12 ;  /* 0x0000000c001f7202 */ /* 0x000fe40000000f00 */
[----:B------:R-:W-:Y:S01]  /*0c20*/  MOV R26, R6 ;  /* 0x00000006001a7202 */ /* 0x000fe20000000f00 */
[----:B------:R-:W-:Y:S02]  /*0c30*/  IMAD R3, R27, R7, R3 ;  /* 0x000000071b037224 */ /* 0x000fe400078e0203 */
[----:B------:R-:W-:Y:S02]  /*0c40*/  IMAD.MOV.U32 R27, RZ, RZ, R5 ;  /* 0x000000ffff1b7224 */ /* 0x000fe400078e0005 */
[----:B------:R-:W-:Y:S01]  /*0c50*/  IMAD.IADD R3, R13, 0x1, R3 ;  /* 0x000000010d037824 */ /* 0x000fe200078e0203 */
[----:B------:R-:W-:Y:S06]  /*0c60*/  BRA `(.L_x_2620) ;  /* 0x00000000005c7947 */ /* 0x000fec0003800000 */
.L_x_2619:
        /* <DEDUP_REMOVED lines=23> */
.L_x_2620:
[----:B------:R-:W-:Y:S05]  /*0de0*/  BSYNC B0 ;  /* 0x0000000000007941 */ /* 0x000fea0003800000 */
.L_x_2618:
        /* <DEDUP_REMOVED lines=16> */
[----:B------:R-:W-:Y:S05]  /*0ef0*/  CALL.REL.NOINC `($__internal_66_$__cuda_sm20_div_s64) ;  /* 0x0000001400707944 */ /* 0x000fea0003c00000 */
        /* <DEDUP_REMOVED lines=11> */
.L_x_2622:
        /* <DEDUP_REMOVED lines=23> */
.L_x_2623:
[----:B------:R-:W-:Y:S05]  /*1120*/  BSYNC B0 ;  /* 0x0000000000007941 */ /* 0x000fea0003800000 */
.L_x_2621:
        /* <DEDUP_REMOVED lines=30> */
.L_x_2625:
        /* <DEDUP_REMOVED lines=23> */
.L_x_2626:
[----:B------:R-:W-:Y:S05]  /*1480*/  BSYNC B0 ;  /* 0x0000000000007941 */ /* 0x000fea0003800000 */
.L_x_2624:
        /* <DEDUP_REMOVED lines=10> */
.L_x_2614:
        /* <DEDUP_REMOVED lines=25> */
.L_x_2630:
        /* <DEDUP_REMOVED lines=23> */
.L_x_2631:
[----:B------:R-:W-:Y:S05]  /*1830*/  BSYNC B0 ;  /* 0x0000000000007941 */ /* 0x000fea0003800000 */
.L_x_2629:
        /* <DEDUP_REMOVED lines=29> */
.L_x_2633:
        /* <DEDUP_REMOVED lines=23> */
.L_x_2634:
[----:B------:R-:W-:Y:S05]  /*1b80*/  BSYNC B0 ;  /* 0x0000000000007941 */ /* 0x000fea0003800000 */
.L_x_2632:
        /* <DEDUP_REMOVED lines=29> */
.L_x_2636:
        /* <DEDUP_REMOVED lines=23> */
.L_x_2637:
[----:B------:R-:W-:Y:S05]  /*1ed0*/  BSYNC B0 ;  /* 0x0000000000007941 */ /* 0x000fea0003800000 */
.L_x_2635:
[----:B------:R-:W0:Y:S01]  /*1ee0*/  LDC.64 R18, c[0x0][R18+0x2c8] ;  /* 0x0000b20012127b82 */ /* 0x000e220000000a00 */
[----:B------:R-:W-:Y:S02]  /*1ef0*/  IMAD.MOV.U32 R15, RZ, RZ, R13 ;  /* 0x000000ffff0f7224 */ /* 0x000fe400078e000d */
[-C--:B0-----:R-:W-:Y:S02]  /*1f00*/  IMAD R4, R19, R16.reuse, RZ ;  /* 0x0000001013047224 */ /* 0x081fe400078e02ff */
[----:B------:R-:W-:-:S04]  /*1f10*/  IMAD.WIDE.U32 R14, R18, R16, R14 ;  /* 0x00000010120e7225 */ /* 0x000fc800078e000e */
[----:B------:R-:W-:-:S05]  /*1f20*/  IMAD R3, R18, R3, R4 ;  /* 0x0000000312037224 */ /* 0x000fca00078e0204 */
[----:B------:R-:W-:-:S07]  /*1f30*/  IADD3 R13, R15, R3, RZ ;  /* 0x000000030f0d7210 */ /* 0x000fce0007ffe0ff */
.L_x_2628:
[----:B------:R-:W-:Y:S01]  /*1f40*/  IMAD.MOV.U32 R15, RZ, RZ, R13 ;  /* 0x000000ffff0f7224 */ /* 0x000fe200078e000d */
        /* <DEDUP_REMOVED lines=31> */
[----:B------:R-:W-:Y:S05]  /*2140*/  CALL.REL.NOINC `($__internal_66_$__cuda_sm20_div_s64) ;  /* 0x0000000000dc7944 */ /* 0x000fea0003c00000 */
[----:B------:R-:W-:Y:S05]  /*2150*/  BRA `(.L_x_2642) ;  /* 0x0000000000487947 */ /* 0x000fea0003800000 */
.L_x_2641:
        /* <DEDUP_REMOVED lines=18> */
.L_x_2642:
[----:B------:R-:W-:Y:S05]  /*2280*/  BSYNC B1 ;  /* 0x0000000000017941 */ /* 0x000fea0003800000 */
.L_x_2640:
        /* <DEDUP_REMOVED lines=25> */
.L_x_2639:
[----:B------:R-:W-:Y:S05]  /*2420*/  BSYNC B0 ;  /* 0x0000000000007941 */ /* 0x000fea0003800000 */
.L_x_2638:
        /* <DEDUP_REMOVED lines=9> */
        .weak           $__internal_66_$__cuda_sm20_div_s64
        .type           $__internal_66_$__cuda_sm20_div_s64,@function
        .size           $__internal_66_$__cuda_sm20_div_s64,(.L_x_3596 - $__internal_66_$__cuda_sm20_div_s64)
$__internal_66_$__cuda_sm20_div_s64:
        /* <DEDUP_REMOVED lines=83> */
[----:B------:R-:W-:Y:S06]  /*29f0*/  RET.REL.NODEC R16 `(_ZN2at4cuda17kernelHistogram1DIdalLi1ELi2ELin1ELNS0_23CUDAHistogramMemoryTypeE1EZNS0_21CUDA_tensor_histogramIdaLb1EEEbNS_6TensorES4_S4_lNS_14AccumulateTypeIT0_Lb1EE4typeES8_NS0_13TensorArgTypeES9_S9_EUllE_EEvNS0_6detail10TensorInfoIT_T1_EESF_NSC_IKS6_SE_EElS8_S8_SE_T6_) ;  /* 0xffffffd410807950 */ /* 0x000fec0003c3ffff */
.L_x_2644:
        /* <DEDUP_REMOVED lines=16> */
.L_x_3596:


//--------------------- .text._ZN2at4cuda17kernelHistogram1DIdalLi1ELi2ELin1ELNS0_23CUDAHistogramMemoryTypeE0EZNS0_21CUDA_tensor_histogramIdaLb1EEEbNS_6TensorES4_S4_lNS_14AccumulateTypeIT0_Lb1EE4typeES8_NS0_13TensorArgTypeES9_S9_EUllE_EEvNS0_6detail10TensorInfoIT_T1_EESF_NSC_IKS6_SE_EElS8_S8_SE_T6_ --------------------------
	.section	.text._ZN2at4cuda17kernelHistogram1DIdalLi1ELi2ELin1ELNS0_23CUDAHistogramMemoryTypeE0EZNS0_21CUDA_tensor_histogramIdaLb1EEEbNS_6TensorES4_S4_lNS_14AccumulateTypeIT0_Lb1EE4typeES8_NS0_13TensorArgTypeES9_S9_EUllE_EEvNS0_6detail10TensorInfoIT_T1_EESF_NSC_IKS6_SE_EElS8_S8_SE_T6_,"ax",@progbits
	.align	128
        .global         _ZN2at4cuda17kernelHistogram1DIdalLi1ELi2ELin1ELNS0_23CUDAHistogramMemoryTypeE0EZNS0_21CUDA_tensor_histogramIdaLb1EEEbNS_6TensorES4_S4_lNS_14AccumulateTypeIT0_Lb1EE4typeES8_NS0_13TensorArgTypeES9_S9_EUllE_EEvNS0_6detail10TensorInfoIT_T1_EESF_NSC_IKS6_SE_EElS8_S8_SE_T6_
        .type           _ZN2at4cuda17kernelHistogram1DIdalLi1ELi2ELin1ELNS0_23CUDAHistogramMemoryTypeE0EZNS0_21CUDA_tensor_histogramIdaLb1EEEbNS_6TensorES4_S4_lNS_14AccumulateTypeIT0_Lb1EE4typeES8_NS0_13TensorArgTypeES9_S9_EUllE_EEvNS0_6detail10TensorInfoIT_T1_EESF_NSC_IKS6_SE_EElS8_S8_SE_T6_,@function
        .size           _ZN2at4cuda17kernelHistogram1DIdalLi1ELi2ELin1ELNS0_23CUDAHistogramMemoryTypeE0EZNS0_21CUDA_tensor_histogramIdaLb1EEEbNS_6TensorES4_S4_lNS_14AccumulateTypeIT0_Lb1EE4typeES8_NS0_13TensorArgTypeES9_S9_EUllE_EEvNS0_6detail10TensorInfoIT_T1_EESF_NSC_IKS6_SE_EElS8_S8_SE_T6_,(.L_x_3597 - _ZN2at4cuda17kernelHistogram1DIdalLi1ELi2ELin1ELNS0_23CUDAHistogramMemoryTypeE0EZNS0_21CUDA_tensor_histogramIdaLb1EEEbNS_6TensorES4_S4_lNS_14AccumulateTypeIT0_Lb1EE4typeES8_NS0_13TensorArgTypeES9_S9_EUllE_EEvNS0_6detail10TensorInfoIT_T1_EESF_NSC_IKS6_SE_EElS8_S8_SE_T6_)
        .other          _ZN2at4cuda17kernelHistogram1DIdalLi1ELi2ELin1ELNS0_23CUDAHistogramMemoryTypeE0EZNS0_21CUDA_tensor_histogramIdaLb1EEEbNS_6TensorES4_S4_lNS_14AccumulateTypeIT0_Lb1EE4typeES8_NS0_13TensorArgTypeES9_S9_EUllE_EEvNS0_6detail10TensorInfoIT_T1_EESF_NSC_IKS6_SE_EElS8_S8_SE_T6_,@"STO_CUDA_ENTRY STV_DEFAULT"
_ZN2at4cuda17kernelHistogram1DIdalLi1ELi2ELin1ELNS0_23CUDAHistogramMemoryTypeE0EZNS0_21CUDA_tensor_histogramIdaLb1EEEbNS_6TensorES4_S4_lNS_14AccumulateTypeIT0_Lb1EE4typeES8_NS0_13TensorArgTypeES9_S9_EUllE_EEvNS0_6detail10TensorInfoIT_T1_EESF_NSC_IKS6_SE_EElS8_S8_SE_T6_:
.text._ZN2at4cuda17kernelHistogram1DIdalLi1ELi2ELin1ELNS0_23CUDAHistogramMemoryTypeE0EZNS0_21CUDA_tensor_histogramIdaLb1EEEbNS_6TensorES4_S4_lNS_14AccumulateTypeIT0_Lb1EE4typeES8_NS0_13TensorArgTypeES9_S9_EUllE_EEvNS0_6detail10TensorInfoIT_T1_EESF_NSC_IKS6_SE_EElS8_S8_SE_T6_:
        /* <DEDUP_REMOVED lines=13> */
.L_x_2647:
[----:B------:R-:W-:Y:S02]  /*00d0*/  LEA R2, R5, R0, 0x3 ;  /* 0x0000000005027211 */ /* 0x000fe400078e18ff */
[----:B-1----:R-:W-:-:S03]  /*00e0*/  IADD3 R5, P0, R4, R5, RZ ;  /* 0x0000000504057210 */ /* 0x002fc60007f1e0ff */
[----:B------:R0:W-:Y:S02]  /*00f0*/  STS.64 [R2], RZ ;  /* 0x000000ff02007388 */ /* 0x0001e40000000a00 */
[----:B------:R-:W-:Y:S01]  /*0100*/  IMAD.X R3, RZ, RZ, R3, P0 ;  /* 0x000000ffff037224 */ /* 0x000fe200000e0603 */
[----:B------:R-:W-:-:S04]  /*0110*/  ISETP.GE.U32.AND P0, PT, R5, UR4, PT ;  /* 0x0000000405007c0c */ /* 0x000fc8000bf06070 */
[----:B------:R-:W-:-:S13]  /*0120*/  ISETP.GE.AND.EX P0, PT, R3, UR5, PT, P0 ;  /* 0x0000000503007c0c */ /* 0x000fda000bf06300 */
[----:B0-----:R-:W-:Y:S05]  /*0130*/  @!P0 BRA `(.L_x_2647) ;  /* 0xfffffffc00e48947 */ /* 0x001fea000383ffff */
.L_x_2646:
[----:B------:R-:W-:Y:S05]  /*0140*/  BSYNC B0 ;  /* 0x0000000000007941 */ /* 0x000fea0003800000 */
.L_x_2645:
        /* <DEDUP_REMOVED lines=22> */
.L_x_2656:
[----:B------:R-:W0:Y:S01]  /*02b0*/  LDC.64 R8, c[0x0][0x550] ;  /* 0x00015400ff087b82 */ /* 0x000e220000000a00 */
[----:B------:R-:W-:Y:S05]  /*02c0*/  YIELD ;  /* 0x0000000000007946 */ /* 0x000fea0003800000 */
[----:B------:R-:W-:Y:S02]  /*02d0*/  ULDC.64 UR4, c[0x0][0x620] ;  /* 0x0001880000047ab9 */ /* 0x000fe40000000a00 */
[----:B------:R-:W-:Y:S01]  /*02e0*/  IMAD R10, R2, UR4, RZ ;  /* 0x00000004020a7c24 */ /* 0x000fe2000f8e02ff */
[----:B------:R-:W1:Y:S03]  /*02f0*/  LDC.64 R14, c[0x0][0x6f8] ;  /* 0x0001be00ff0e7b82 */ /* 0x000e660000000a00 */
[----:B------:R-:W-:-:S02]  /*0300*/  IMAD R5, R3, UR5, R10 ;  /* 0x0000000503057c24 */ /* 0x000fc4000f8e020a */
        /* <DEDUP_REMOVED lines=26> */
[----:B------:R-:W-:Y:S05]  /*04b0*/  CALL.REL.NOINC `($__internal_67_$__cuda_sm20_div_s64) ;  /* 0x00000020008c7944 */ /* 0x000fea0003c00000 */
[----:B------:R-:W-:Y:S05]  /*04c0*/  BRA `(.L_x_2654) ;  /* 0x0000000000487947 */ /* 0x000fea0003800000 */
.L_x_2653:
        /* <DEDUP_REMOVED lines=18> */
.L_x_2654:
[----:B------:R-:W-:Y:S05]  /*05f0*/  BSYNC B1 ;  /* 0x0000000000017941 */ /* 0x000fea0003800000 */
.L_x_2652:
        /* <DEDUP_REMOVED lines=16> */
.L_x_2655:
[----:B------:R-:W0:Y:S02]  /*0700*/  LDS.64 R8, [R21] ;  /* 0x0000000015087984 */ /* 0x000e240000000a00 */
[----:B0----5:R-:W-:-:S10]  /*0710*/  DADD R10, R14, R8 ;  /* 0x000000000e0a7229 */ /* 0x021fd40000000008 */
[----:B------:R-:W0:Y:S02]  /*0720*/  ATOMS.CAST.SPIN.64 R10, [R21], R8, R10 ;  /* 0x00000008150a738d */ /* 0x000e24000180040a */
[----:B0-----:R-:W-:-:S04]  /*0730*/  ISETP.EQ.U32.AND P0, PT, R10, 0x1, PT ;  /* 0x000000010a00780c */ /* 0x001fc80003f02070 */
[----:B------:R-:W-:-:S13]  /*0740*/  ISETP.EQ.U32.AND.EX P0, PT, R11, RZ, PT, P0 ;  /* 0x000000ff0b00720c */ /* 0x000fda0003f02100 */
[----:B------:R-:W-:Y:S05]  /*0750*/  @!P0 BRA `(.L_x_2655) ;  /* 0xfffffffc00e88947 */ /* 0x000fea000383ffff */
.L_x_2651:
[----:B------:R-:W-:Y:S05]  /*0760*/  BSYNC B0 ;  /* 0x0000000000007941 */ /* 0x000fea0003800000 */
.L_x_2650:
[----:B------:R-:W-:Y:S01]  /*0770*/  IADD3 R3, P0, R4, R3, RZ ;  /* 0x0000000304037210 */ /* 0x000fe20007f1e0ff */
[----:B------:R-:W-:-:S04]  /*0780*/  ULDC.64 UR4, c[0x0][0x708] ;  /* 0x0001c20000047ab9 */ /* 0x000fc80000000a00 */
[----:B------:R-:W-:Y:S01]  /*0790*/  IMAD.X R2, RZ, RZ, R2, P0 ;  /* 0x000000ffff027224 */ /* 0x000fe200000e0602 */
[----:B------:R-:W-:-:S04]  /*07a0*/  ISETP.GE.U32.AND P0, PT, R3, UR4, PT ;  /* 0x0000000403007c0c */ /* 0x000fc8000bf06070 */
[----:B------:R-:W-:-:S13]  /*07b0*/  ISETP.GE.AND.EX P0, PT, R2, UR5, PT, P0 ;  /* 0x0000000502007c0c */ /* 0x000fda000bf06300 */
[----:B------:R-:W-:Y:S05]  /*07c0*/  @!P0 BRA `(.L_x_2656) ;  /* 0xfffffff800b88947 */ /* 0x000fea000383ffff */
[----:B------:R-:W-:Y:S05]  /*07d0*/  BRA `(.L_x_2648) ;  /* 0x0000001c00587947 */ /* 0x000fea0003800000 */
.L_x_2649:
        /* <DEDUP_REMOVED lines=9> */
.L_x_2687:
        /* <DEDUP_REMOVED lines=9> */
.L_x_2670:
        /* <DEDUP_REMOVED lines=14> */
[----:B------:R-:W-:Y:S05]  /*09e0*/  CALL.REL.NOINC `($__internal_67_$__cuda_sm20_div_s64) ;  /* 0x0000001c00407944 */ /* 0x000fea0003c00000 */
        /* <DEDUP_REMOVED lines=10> */
.L_x_2659:
        /* <DEDUP_REMOVED lines=22> */
.L_x_2660:
[----:B------:R-:W-:Y:S05]  /*0bf0*/  BSYNC B0 ;  /* 0x0000000000007941 */ /* 0x000fea0003800000 */
.L_x_2658:
        /* <DEDUP_REMOVED lines=15> */
[----:B------:R-:W-:Y:S05]  /*0cf0*/  CALL.REL.NOINC `($__internal_67_$__cuda_sm20_div_s64) ;  /* 0x00000018007c7944 */ /* 0x000fea0003c00000 */
        /* <DEDUP_REMOVED lines=11> */
.L_x_2662:
        /* <DEDUP_REMOVED lines=22> */
.L_x_2663:
[----:B------:R-:W-:Y:S05]  /*0f10*/  BSYNC B0 ;  /* 0x0000000000007941 */ /* 0x000fea0003800000 */
.L_x_2661:
        /* <DEDUP_REMOVED lines=29> */
.L_x_2665:
        /* <DEDUP_REMOVED lines=22> */
.L_x_2666:
[----:B------:R-:W-:Y:S05]  /*1250*/  BSYNC B0 ;  /* 0x0000000000007941 */ /* 0x000fea0003800000 */
.L_x_2664:
        /* <DEDUP_REMOVED lines=28> */
.L_x_2668:
        /* <DEDUP_REMOVED lines=23> */
.L_x_2669:
[----:B------:R-:W-:Y:S05]  /*1590*/  BSYNC B0 ;  /* 0x0000000000007941 */ /* 0x000fea0003800000 */
.L_x_2667:
        /* <DEDUP_REMOVED lines=8> */
.L_x_2657:
        /* <DEDUP_REMOVED lines=14> */
[----:B------:R-:W-:Y:S05]  /*1700*/  CALL.REL.NOINC `($__internal_67_$__cuda_sm20_div_s64) ;  /* 0x0000000c00f87944 */ /* 0x000fea0003c00000 */
        /* <DEDUP_REMOVED lines=9> */
.L_x_2673:
        /* <DEDUP_REMOVED lines=23> */
.L_x_2674:
[----:B------:R-:W-:Y:S05]  /*1910*/  BSYNC B0 ;  /* 0x0000000000007941 */ /* 0x000fea0003800000 */
.L_x_2672:
        /* <DEDUP_REMOVED lines=27> */
.L_x_2676:
        /* <DEDUP_REMOVED lines=23> */
.L_x_2677:
[----:B------:R-:W-:Y:S05]  /*1c40*/  BSYNC B0 ;  /* 0x0000000000007941 */ /* 0x000fea0003800000 */
.L_x_2675:
        /* <DEDUP_REMOVED lines=27> */
.L_x_2679:
        /* <DEDUP_REMOVED lines=23> */
.L_x_2680:
[----:B------:R-:W-:Y:S05]  /*1f70*/  BSYNC B0 ;  /* 0x0000000000007941 */ /* 0x000fea0003800000 */
.L_x_2678:
[----:B------:R-:W0:Y:S02]  /*1f80*/  LDC.64 R10, c[0x0][R10+0x2c8] ;  /* 0x0000b2000a0a7b82 */ /* 0x000e240000000a00 */
[-C--:B0-----:R-:W-:Y:S02]  /*1f90*/  IMAD R8, R11, R22.reuse, RZ ;  /* 0x000000160b087224 */ /* 0x081fe400078e02ff */
[----:B------:R-:W-:-:S04]  /*1fa0*/  IMAD.WIDE.U32 R18, R10, R22, R18 ;  /* 0x000000160a127225 */ /* 0x000fc800078e0012 */
[----:B------:R-:W-:-:S05]  /*1fb0*/  IMAD R9, R10, R9, R8 ;  /* 0x000000090a097224 */ /* 0x000fca00078e0208 */
[----:B------:R-:W-:-:S07]  /*1fc0*/  IADD3 R19, R19, R9, RZ ;  /* 0x0000000913137210 */ /* 0x000fce0007ffe0ff */
.L_x_2671:
        /* <DEDUP_REMOVED lines=32> */
[----:B------:R-:W-:Y:S05]  /*21d0*/  CALL.REL.NOINC `($__internal_67_$__cuda_sm20_div_s64) ;  /* 0x0000000400447944 */ /* 0x000fea0003c00000 */
[----:B------:R-:W-:Y:S05]  /*21e0*/  BRA `(.L_x_2685) ;  /* 0x0000000000487947 */ /* 0x000fea0003800000 */
.L_x_2684:
        /* <DEDUP_REMOVED lines=18> */
.L_x_2685:
[----:B------:R-:W-:Y:S05]  /*2310*/  BSYNC B1 ;  /* 0x0000000000017941 */ /* 0x000fea0003800000 */
.L_x_2683:
        /* <DEDUP_REMOVED lines=19> */
.L_x_2686:
[----:B------:R-:W0:Y:S02]  /*2450*/  LDS.64 R8, [R21] ;  /* 0x0000000015087984 */ /* 0x000e240000000a00 */
[----:B0----5:R-:W-:-:S10]  /*2460*/  DADD R10, R14, R8 ;  /* 0x000000000e0a7229 */ /* 0x021fd40000000008 */
[----:B------:R-:W0:Y:S02]  /*2470*/  ATOMS.CAST.SPIN.64 R10, [R21], R8, R10 ;  /* 0x00000008150a738d */ /* 0x000e24000180040a */
[----:B0-----:R-:W-:-:S04]  /*2480*/  ISETP.EQ.U32.AND P0, PT, R10, 0x1, PT ;  /* 0x000000010a00780c */ /* 0x001fc80003f02070 */
[----:B------:R-:W-:-:S13]  /*2490*/  ISETP.EQ.U32.AND.EX P0, PT, R11, RZ, PT, P0 ;  /* 0x000000ff0b00720c */ /* 0x000fda0003f02100 */
[----:B------:R-:W-:Y:S05]  /*24a0*/  @!P0 BRA `(.L_x_2686) ;  /* 0xfffffffc00e88947 */ /* 0x000fea000383ffff */
.L_x_2682:
[----:B------:R-:W-:Y:S05]  /*24b0*/  BSYNC B0 ;  /* 0x0000000000007941 */ /* 0x000fea0003800000 */
.L_x_2681:
        /* <DEDUP_REMOVED lines=8> */
.L_x_2648:
        /* <DEDUP_REMOVED lines=12> */
.L_x_2688:
        /* <DEDUP_REMOVED lines=15> */
        .weak           $__internal_67_$__cuda_sm20_div_s64
        .type           $__internal_67_$__cuda_sm20_div_s64,@function
        .size           $__internal_67_$__cuda_sm20_div_s64,(.L_x_3597 - $__internal_67_$__cuda_sm20_div_s64)
$__internal_67_$__cuda_sm20_div_s64:
        /* <DEDUP_REMOVED lines=83> */
[----:B------:R-:W-:Y:S06]  /*2c20*/  RET.REL.NODEC R24 `(_ZN2at4cuda17kernelHistogram1DIdalLi1ELi2ELin1ELNS0_23CUDAHistogramMemoryTypeE0EZNS0_21CUDA_tensor_histogramIdaLb1EEEbNS_6TensorES4_S4_lNS_14AccumulateTypeIT0_Lb1EE4typeES8_NS0_13TensorArgTypeES9_S9_EUllE_EEvNS0_6detail10TensorInfoIT_T1_EESF_NSC_IKS6_SE_EElS8_S8_SE_T6_) ;  /* 0xffffffd018f47950 */ /* 0x000fec0003c3ffff */
.L_x_2689:
        /* <DEDUP_REMOVED lines=13> */
.L_x_3597:


//--------------------- .text._ZN2at4cuda17kernelHistogram1DIlalLi1ELi2ELin1ELNS0_23CUDAHistogramMemoryTypeE1EZNS0_21CUDA_tensor_histogramIlaLb0EEEbNS_6TensorES4_S4_lNS_14AccumulateTypeIT0_Lb1EE4typeES8_NS0_13TensorArgTypeES9_S9_EUllE0_EEvNS0_6detail10TensorInfoIT_T1_EESF_NSC_IKS6_SE_EElS8_S8_SE_T6_ --------------------------
	.section	.text._ZN2at4cuda17kernelHistogram1DIlalLi1ELi2ELin1ELNS0_23CUDAHistogramMemoryTypeE1EZNS0_21CUDA_tensor_histogramIlaLb0EEEbNS_6TensorES4_S4_lNS_14AccumulateTypeIT0_Lb1EE4typeES8_NS0_13TensorArgTypeES9_S9_EUllE0_EEvNS0_6detail10TensorInfoIT_T1_EESF_NSC_IKS6_SE_EElS8_S8_SE_T6_,"ax",@progbits
	.align	128
        .global         _ZN2at4cuda17kernelHistogram1DIlalLi1ELi2ELin1ELNS0_23CUDAHistogramMemoryTypeE1EZNS0_21CUDA_tensor_histogramIlaLb0EEEbNS_6TensorES4_S4_lNS_14AccumulateTypeIT0_Lb1EE4typeES8_NS0_13TensorArgTypeES9_S9_EUllE0_EEvNS0_6detail10TensorInfoIT_T1_EESF_NSC_IKS6_SE_EElS8_S8_SE_T6_
        .type           _ZN2at4cuda17kernelHistogram1DIlalLi1ELi2ELin1ELNS0_23CUDAHistogramMemoryTypeE1EZNS0_21CUDA_tensor_histogramIlaLb0EEEbNS_6TensorES4_S4_lNS_14AccumulateTypeIT0_Lb1EE4typeES8_NS0_13TensorArgTypeES9_S9_EUllE0_EEvNS0_6detail10TensorInfoIT_T1_EESF_NSC_IKS6_SE_EElS8_S8_SE_T6_,@function
        .size           _ZN2at4cuda17kernelHistogram1DIlalLi1ELi2ELin1ELNS0_23CUDAHistogramMemoryTypeE1EZNS0_21CUDA_tensor_histogramIlaLb0EEEbNS_6TensorES4_S4_lNS_14AccumulateTypeIT0_Lb1EE4typeES8_NS0_13TensorArgTypeES9_S9_EUllE0_EEvNS0_6detail10TensorInfoIT_T1_EESF_NSC_IKS6_SE_EElS8_S8_SE_T6_,(.L_x_3598 - _ZN2at4cuda17kernelHistogram1DIlalLi1ELi2ELin1ELNS0_23CUDAHistogramMemoryTypeE1EZNS0_21CUDA_tensor_histogramIlaLb0EEEbNS_6TensorES4_S4_lNS_14AccumulateTypeIT0_Lb1EE4typeES8_NS0_13TensorArgTypeES9_S9_EUllE0_EEvNS0_6detail10TensorInfoIT_T1_EESF_NSC_IKS6_SE_EElS8_S8_SE_T6_)
        .other          _ZN2at4cuda17kernelHistogram1DIlalLi1ELi2ELin1ELNS0_23CUDAHistogramMemoryTypeE1EZNS0_21CUDA_tensor_histogramIlaLb0EEEbNS_6TensorES4_S4_lNS_14AccumulateTypeIT0_Lb1EE4typeES8_NS0_13TensorArgTypeES9_S9_EUllE0_EEvNS0_6detail10TensorInfoIT_T1_EESF_NSC_IKS6_SE_EElS8_S8_SE_T6_,@"STO_CUDA_ENTRY STV_DEFAULT"
_ZN2at4cuda17kernelHistogram1DIlalLi1ELi2ELin1ELNS0_23CUDAHistogramMemoryTypeE1EZNS0_21CUDA_tensor_histogramIlaLb0EEEbNS_6TensorES4_S4_lNS_14AccumulateTypeIT0_Lb1EE4typeES8_NS0_13TensorArgTypeES9_S9_EUllE0_EEvNS0_6detail10TensorInfoIT_T1_EESF_NSC_IKS6_SE_EElS8_S8_SE_T6_:
.text._ZN2at4cuda17kernelHistogram1DIlalLi1ELi2ELin1ELNS0_23CUDAHistogramMemoryTypeE1EZNS0_21CUDA_tensor_histogramIlaLb0EEEbNS_6TensorES4_S4_lNS_14AccumulateTypeIT0_Lb1EE4typeES8_NS0_13TensorArgTypeES9_S9_EUllE0_EEvNS0_6detail10TensorInfoIT_T1_EESF_NSC_IKS6_SE_EElS8_S8_SE_T6_:
        /* <DEDUP_REMOVED lines=29> */
.L_x_2697:
        /* <DEDUP_REMOVED lines=30> */
[----:B------:R-:W-:Y:S05]  /*03b0*/  CALL.REL.NOINC `($__internal_68_$__cuda_sm20_div_s64) ;  /* 0x0000002000087944 */ /* 0x000fea0003c00000 */
[----:B------:R-:W-:Y:S05]  /*03c0*/  BRA `(.L_x_2696) ;  /* 0x0000000000487947 */ /* 0x000fea0003800000 */
.L_x_2695:
        /* <DEDUP_REMOVED lines=18> */
.L_x_2696:
[----:B------:R-:W-:Y:S05]  /*04f0*/  BSYNC B2 ;  /* 0x0000000000027941 */ /* 0x000fea0003800000 */
.L_x_2694:
        /* <DEDUP_REMOVED lines=15> */
.L_x_2693:
[----:B------:R-:W-:Y:S05]  /*05f0*/  BSYNC B1 ;  /* 0x0000000000017941 */ /* 0x000fea0003800000 */
.L_x_2692:
[----:B------:R-:W-:Y:S05]  /*0600*/  @!P0 BRA `(.L_x_2697) ;  /* 0xfffffff800f08947 */ /* 0x000fea000383ffff */
[----:B------:R-:W-:Y:S05]  /*0610*/  BSYNC B0 ;  /* 0x0000000000007941 */ /* 0x000fea0003800000 */
.L_x_2691:
[----:B------:R-:W-:Y:S05]  /*0620*/  EXIT ;  /* 0x000000000000794d */ /* 0x000fea0003800000 */
.L_x_2690:
[----:B------:R-:W-:-:S04]  /*0630*/  LOP3.LUT R3, RZ, R4, RZ, 0x33, !PT ;  /* 0x00000004ff037212 */ /* 0x000fc800078e33ff */
[----:B------:R-:W-:-:S05]  /*0640*/  VIMNMX R3, R3, -0x3, !PT ;  /* 0xfffffffd03037848 */ /* 0x000fca0007fe0100 */
[----:B------:R-:W-:-:S04]  /*0650*/  IMAD.IADD R4, R3, 0x1, R4 ;  /* 0x0000000103047824 */ /* 0x000fc800078e0204 */
[C---:B------:R-:W-:Y:S01]  /*0660*/  VIADD R9, R4.reuse, 0x2 ;  /* 0x0000000204097836 */ /* 0x040fe20000000000 */
[----:B------:R-:W-:-:S04]  /*0670*/  IADD3 R10, R4, 0x1, RZ ;  /* 0x00000001040a7810 */ /* 0x000fc80007ffe0ff */
[----:B------:R-:W-:-:S05]  /*0680*/  LOP3.LUT R9, R9, 0x3, RZ, 0xc0, !PT ;  /* 0x0000000309097812 */ /* 0x000fca00078ec0ff */
[----:B------:R-:W-:-:S07]  /*0690*/  IMAD.IADD R11, R4, 0x1, -R9 ;  /* 0x00000001040b7824 */ /* 0x000fce00078e0a09 */
.L_x_2727:
        /* <DEDUP_REMOVED lines=13> */
.L_x_2711:
        /* <DEDUP_REMOVED lines=9> */
[----:B------:R-:W-:Y:S05]  /*0800*/  CALL.REL.NOINC `($__internal_68_$__cuda_sm20_div_s64) ;  /* 0x0000001800f47944 */ /* 0x000fea0003c00000 */
        /* <DEDUP_REMOVED lines=11> */
.L_x_2700:
        /* <DEDUP_REMOVED lines=22> */
.L_x_2701:
[----:B------:R-:W-:Y:S05]  /*0a20*/  BSYNC B0 ;  /* 0x0000000000007941 */ /* 0x000fea0003800000 */
.L_x_2699:
        /* <DEDUP_REMOVED lines=16> */
[----:B------:R-:W-:Y:S05]  /*0b30*/  CALL.REL.NOINC `($__internal_68_$__cuda_sm20_div_s64) ;  /* 0x0000001800287944 */ /* 0x000fea0003c00000 */
        /* <DEDUP_REMOVED lines=12> */
.L_x_2703:
        /* <DEDUP_REMOVED lines=23> */
.L_x_2704:
[----:B------:R-:W-:Y:S05]  /*0d70*/  BSYNC B0 ;  /* 0x0000000000007941 */ /* 0x000fea0003800000 */
.L_x_2702:
        /* <DEDUP_REMOVED lines=28> */
.L_x_2706:
        /* <DEDUP_REMOVED lines=23> */
.L_x_2707:
[----:B------:R-:W-:Y:S05]  /*10b0*/  BSYNC B0 ;  /* 0x0000000000007941 */ /* 0x000fea0003800000 */
.L_x_2705:
        /* <DEDUP_REMOVED lines=18> */
[----:B------:R-:W-:Y:S05]  /*11e0*/  CALL.REL.NOINC `($__internal_68_$__cuda_sm20_div_s64) ;  /* 0x00000010007c7944 */ /* 0x000fea0003c00000 */
        /* <DEDUP_REMOVED lines=11> */
.L_x_2709:
        /* <DEDUP_REMOVED lines=23> */
.L_x_2710:
[----:B------:R-:W-:Y:S05]  /*1410*/  BSYNC B0 ;  /* 0x0000000000007941 */ /* 0x000fea0003800000 */
.L_x_2708:
        /* <DEDUP_REMOVED lines=10> */
.L_x_2698:
        /* <DEDUP_REMOVED lines=25> */
.L_x_2714:
        /* <DEDUP_REMOVED lines=23> */
.L_x_2715:
[----:B------:R-:W-:Y:S05]  /*17c0*/  BSYNC B0 ;  /* 0x0000000000007941 */ /* 0x000fea0003800000 */
.L_x_2713:
        /* <DEDUP_REMOVED lines=29> */
.L_x_2717:
        /* <DEDUP_REMOVED lines=23> */
.L_x_2718:
[----:B------:R-:W-:Y:S05]  /*1b10*/  BSYNC B0 ;  /* 0x0000000000007941 */ /* 0x000fea0003800000 */
.L_x_2716:
        /* <DEDUP_REMOVED lines=29> */
.L_x_2720:
        /* <DEDUP_REMOVED lines=23> */
.L_x_2721:
[----:B------:R-:W-:Y:S05]  /*1e60*/  BSYNC B0 ;  /* 0x0000000000007941 */ /* 0x000fea0003800000 */
.L_x_2719:
[----:B------:R-:W0:Y:S01]  /*1e70*/  LDC.64 R18, c[0x0][R18+0x2c8] ;  /* 0x0000b20012127b82 */ /* 0x000e220000000a00 */
[----:B------:R-:W-:Y:S01]  /*1e80*/  MOV R15, R13 ;  /* 0x0000000d000f7202 */ /* 0x000fe20000000f00 */
[-C--:B0-----:R-:W-:Y:S02]  /*1e90*/  IMAD R4, R19, R16.reuse, RZ ;  /* 0x0000001013047224 */ /* 0x081fe400078e02ff */
[----:B------:R-:W-:-:S04]  /*1ea0*/  IMAD.WIDE.U32 R14, R18, R16, R14 ;  /* 0x00000010120e7225 */ /* 0x000fc800078e000e */
[----:B------:R-:W-:-:S04]  /*1eb0*/  IMAD R3, R18, R3, R4 ;  /* 0x0000000312037224 */ /* 0x000fc800078e0204 */
[----:B------:R-:W-:-:S07]  /*1ec0*/  IMAD.IADD R13, R15, 0x1, R3 ;  /* 0x000000010f0d7824 */ /* 0x000fce00078e0203 */
.L_x_2712:
        /* <DEDUP_REMOVED lines=32> */
[----:B------:R-:W-:Y:S05]  /*20d0*/  CALL.REL.NOINC `($__internal_68_$__cuda_sm20_div_s64) ;  /* 0x0000000000c07944 */ /* 0x000fea0003c00000 */
[----:B------:R-:W-:Y:S05]  /*20e0*/  BRA `(.L_x_2726) ;  /* 0x0000000000487947 */ /* 0x000fea0003800000 */
.L_x_2725:
        /* <DEDUP_REMOVED lines=18> */
.L_x_2726:
[----:B------:R-:W-:Y:S05]  /*2210*/  BSYNC B1 ;  /* 0x0000000000017941 */ /* 0x000fea0003800000 */
.L_x_2724:
        /* <DEDUP_REMOVED lines=18> */
.L_x_2723:
[----:B------:R-:W-:Y:S05]  /*2340*/  BSYNC B0 ;  /* 0x0000000000007941 */ /* 0x000fea0003800000 */
.L_x_2722:
        /* <DEDUP_REMOVED lines=9> */
        .weak           $__internal_68_$__cuda_sm20_div_s64
        .type           $__internal_68_$__cuda_sm20_div_s64,@function
        .size           $__internal_68_$__cuda_sm20_div_s64,(.L_x_3598 - $__internal_68_$__cuda_sm20_div_s64)
$__internal_68_$__cuda_sm20_div_s64:
        /* <DEDUP_REMOVED lines=83> */
[----:B------:R-:W-:Y:S06]  /*2910*/  RET.REL.NODEC R16 `(_ZN2at4cuda17kernelHistogram1DIlalLi1ELi2ELin1ELNS0_23CUDAHistogramMemoryTypeE1EZNS0_21CUDA_tensor_histogramIlaLb0EEEbNS_6TensorES4_S4_lNS_14AccumulateTypeIT0_Lb1EE4typeES8_NS0_13TensorArgTypeES9_S9_EUllE0_EEvNS0_6detail10TensorInfoIT_T1_EESF_NSC_IKS6_SE_EElS8_S8_SE_T6_) ;  /* 0xffffffd410b87950 */ /* 0x000fec0003c3ffff */
.L_x_2728:
        /* <DEDUP_REMOVED lines=14> */
.L_x_3598:


//--------------------- .text._ZN2at4cuda17kernelHistogram1DIlalLi1ELi2ELin1ELNS0_23CUDAHistogramMemoryTypeE0EZNS0_21CUDA_tensor_histogramIlaLb0EEEbNS_6TensorES4_S4_lNS_14AccumulateTypeIT0_Lb1EE4typeES8_NS0_13TensorArgTypeES9_S9_EUllE0_EEvNS0_6detail10TensorInfoIT_T1_EESF_NSC_IKS6_SE_EElS8_S8_SE_T6_ --------------------------
	.section	.text._ZN2at4cuda17kernelHistogram1DIlalLi1ELi2ELin1ELNS0_23CUDAHistogramMemoryTypeE0EZNS0_21CUDA_tensor_histogramIlaLb0EEEbNS_6TensorES4_S4_lNS_14AccumulateTypeIT0_Lb1EE4typeES8_NS0_13TensorArgTypeES9_S9_EUllE0_EEvNS0_6detail10TensorInfoIT_T1_EESF_NSC_IKS6_SE_EElS8_S8_SE_T6_,"ax",@progbits
	.align	128
        .global         _ZN2at4cuda17kernelHistogram1DIlalLi1ELi2ELin1ELNS0_23CUDAHistogramMemoryTypeE0EZNS0_21CUDA_tensor_histogramIlaLb0EEEbNS_6TensorES4_S4_lNS_14AccumulateTypeIT0_Lb1EE4typeES8_NS0_13TensorArgTypeES9_S9_EUllE0_EEvNS0_6detail10TensorInfoIT_T1_EESF_NSC_IKS6_SE_EElS8_S8_SE_T6_
        .type           _ZN2at4cuda17kernelHistogram1DIlalLi1ELi2ELin1ELNS0_23CUDAHistogramMemoryTypeE0EZNS0_21CUDA_tensor_histogramIlaLb0EEEbNS_6TensorES4_S4_lNS_14AccumulateTypeIT0_Lb1EE4typeES8_NS0_13TensorArgTypeES9_S9_EUllE0_EEvNS0_6detail10TensorInfoIT_T1_EESF_NSC_IKS6_SE_EElS8_S8_SE_T6_,@function
        .size           _ZN2at4cuda17kernelHistogram1DIlalLi1ELi2ELin1ELNS0_23CUDAHistogramMemoryTypeE0EZNS0_21CUDA_tensor_histogramIlaLb0EEEbNS_6TensorES4_S4_lNS_14AccumulateTypeIT0_Lb1EE4typeES8_NS0_13TensorArgTypeES9_S9_EUllE0_EEvNS0_6detail10TensorInfoIT_T1_EESF_NSC_IKS6_SE_EElS8_S8_SE_T6_,(.L_x_3599 - _ZN2at4cuda17kernelHistogram1DIlalLi1ELi2ELin1ELNS0_23CUDAHistogramMemoryTypeE0EZNS0_21CUDA_tensor_histogramIlaLb0EEEbNS_6TensorES4_S4_lNS_14AccumulateTypeIT0_Lb1EE4typeES8_NS0_13TensorArgTypeES9_S9_EUllE0_EEvNS0_6detail10TensorInfoIT_T1_EESF_NSC_IKS6_SE_EElS8_S8_SE_T6_)
        .other          _ZN2at4cuda17kernelHistogram1DIlalLi1ELi2ELin1ELNS0_23CUDAHistogramMemoryTypeE0EZNS0_21CUDA_tensor_histogramIlaLb0EEEbNS_6TensorES4_S4_lNS_14AccumulateTypeIT0_Lb1EE4typeES8_NS0_13TensorArgTypeES9_S9_EUllE0_EEvNS0_6detail10TensorInfoIT_T1_EESF_NSC_IKS6_SE_EElS8_S8_SE_T6_,@"STO_CUDA_ENTRY STV_DEFAULT"
_ZN2at4cuda17kernelHistogram1DIlalLi1ELi2ELin1ELNS0_23CUDAHistogramMemoryTypeE0EZNS0_21CUDA_tensor_histogramIlaLb0EEEbNS_6TensorES4_S4_lNS_14AccumulateTypeIT0_Lb1EE4typeES8_NS0_13TensorArgTypeES9_S9_EUllE0_EEvNS0_6detail10TensorInfoIT_T1_EESF_NSC_IKS6_SE_EElS8_S8_SE_T6_:
.text._ZN2at4cuda17kernelHistogram1DIlalLi1ELi2ELin1ELNS0_23CUDAHistogramMemoryTypeE0EZNS0_21CUDA_tensor_histogramIlaLb0EEEbNS_6TensorES4_S4_lNS_14AccumulateTypeIT0_Lb1EE4typeES8_NS0_13TensorArgTypeES9_S9_EUllE0_EEvNS0_6detail10TensorInfoIT_T1_EESF_NSC_IKS6_SE_EElS8_S8_SE_T6_:
        /* <DEDUP_REMOVED lines=13> */
.L_x_2731:
[----:B------:R-:W-:Y:S02]  /*00d0*/  LEA R2, R5, R0, 0x3 ;  /* 0x0000000005027211 */ /* 0x000fe400078e18ff */
[----:B-1----:R-:W-:-:S03]  /*00e0*/  IADD3 R5, P0, R4, R5, RZ ;  /* 0x0000000504057210 */ /* 0x002fc60007f1e0ff */
[----:B------:R0:W-:Y:S02]  /*00f0*/  STS.64 [R2], RZ ;  /* 0x000000ff02007388 */ /* 0x0001e40000000a00 */
[----:B------:R-:W-:Y:S01]  /*0100*/  IMAD.X R3, RZ, RZ, R3, P0 ;  /* 0x000000ffff037224 */ /* 0x000fe200000e0603 */
[----:B------:R-:W-:-:S04]  /*0110*/  ISETP.GE.U32.AND P0, PT, R5, UR4, PT ;  /* 0x0000000405007c0c */ /* 0x000fc8000bf06070 */
[----:B------:R-:W-:-:S13]  /*0120*/  ISETP.GE.AND.EX P0, PT, R3, UR5, PT, P0 ;  /* 0x0000000503007c0c */ /* 0x000fda000bf06300 */
[----:B0-----:R-:W-:Y:S05]  /*0130*/  @!P0 BRA `(.L_x_2731) ;  /* 0xfffffffc00e48947 */ /* 0x001fea000383ffff */
.L_x_2730:
[----:B------:R-:W-:Y:S05]  /*0140*/  BSYNC B0 ;  /* 0x0000000000007941 */ /* 0x000fea0003800000 */
.L_x_2729:
        /* <DEDUP_REMOVED lines=22> */
.L_x_2740:
        /* <DEDUP_REMOVED lines=37> */
[----:B------:R-:W-:Y:S05]  /*0500*/  CALL.REL.NOINC `($__internal_69_$__cuda_sm20_div_s64) ;  /* 0x0000002000387944 */ /* 0x000fea0003c00000 */
[----:B------:R-:W-:Y:S05]  /*0510*/  BRA `(.L_x_2738) ;  /* 0x0000000000487947 */ /* 0x000fea0003800000 */
.L_x_2737:
        /* <DEDUP_REMOVED lines=18> */
.L_x_2738:
[----:B------:R-:W-:Y:S05]  /*0640*/  BSYNC B1 ;  /* 0x0000000000017941 */ /* 0x000fea0003800000 */
.L_x_2736:
[----:B------:R-:W-:Y:S01]  /*0650*/  ULDC.64 UR4, c[0x0][0x6f0] ;  /* 0x0001bc0000047ab9 */ /* 0x000fe20000000a00 */
[----:B------:R-:W-:Y:S02]  /*0660*/  SHF.R.S32.HI R5, RZ, 0x1f, R21 ;  /* 0x0000001fff057819 */ /* 0x000fe40000011415 */
[----:B------:R-:W-:-:S04]  /*0670*/  ISETP.NE.U32.AND P1, PT, R21, UR4, PT ;  /* 0x0000000415007c0c */ /* 0x000fc8000bf25070 */
[----:B------:R-:W-:-:S04]  /*0680*/  ISETP.NE.AND.EX P1, PT, R5, UR5, PT, P1 ;  /* 0x0000000505007c0c */ /* 0x000fc8000bf25310 */
[----:B------:R-:W-:-:S05]  /*0690*/  SEL R8, RZ, 0xffffffff, P1 ;  /* 0xffffffffff087807 */ /* 0x000fca0000800000 */
[----:B------:R-:W-:-:S05]  /*06a0*/  IMAD.IADD R21, R21, 0x1, R8 ;  /* 0x0000000115157824 */ /* 0x000fca00078e0208 */
[----:B------:R-:W-:-:S07]  /*06b0*/  LEA R21, R21, R0, 0x3 ;  /* 0x0000000015157211 */ /* 0x000fce00078e18ff */
.L_x_2739:
[----:B------:R-:W0:Y:S02]  /*06c0*/  LDS.64 R8, [R21] ;  /* 0x0000000015087984 */ /* 0x000e240000000a00 */
[----:B0-----:R-:W-:-:S05]  /*06d0*/  IADD3 R10, P1, R8, 0x1, RZ ;  /* 0x00000001080a7810 */ /* 0x001fca0007f3e0ff */
[----:B------:R-:W-:-:S06]  /*06e0*/  IMAD.X R11, RZ, RZ, R9, P1 ;  /* 0x000000ffff0b7224 */ /* 0x000fcc00008e0609 */
[----:B------:R-:W0:Y:S02]  /*06f0*/  ATOMS.CAST.SPIN.64 R10, [R21], R8, R10 ;  /* 0x00000008150a738d */ /* 0x000e24000180040a */
[----:B0-----:R-:W-:-:S04]  /*0700*/  ISETP.EQ.U32.AND P1, PT, R10, 0x1, PT ;  /* 0x000000010a00780c */ /* 0x001fc80003f22070 */
[----:B------:R-:W-:-:S13]  /*0710*/  ISETP.EQ.U32.AND.EX P1, PT, R11, RZ, PT, P1 ;  /* 0x000000ff0b00720c */ /* 0x000fda0003f22110 */
[----:B------:R-:W-:Y:S05]  /*0720*/  @!P1 BRA `(.L_x_2739) ;  /* 0xfffffffc00e49947 */ /* 0x000fea000383ffff */
.L_x_2735:
[----:B------:R-:W-:Y:S05]  /*0730*/  BSYNC B0 ;  /* 0x0000000000007941 */ /* 0x000fea0003800000 */
.L_x_2734:
[----:B------:R-:W-:Y:S05]  /*0740*/  @!P0 BRA `(.L_x_2740) ;  /* 0xfffffff800d88947 */ /* 0x000fea000383ffff */
[----:B------:R-:W-:Y:S05]  /*0750*/  BRA `(.L_x_2732) ;  /* 0x0000001c00387947 */ /* 0x000fea0003800000 */
.L_x_2733:
        /* <DEDUP_REMOVED lines=8> */
.L_x_2771:
        /* <DEDUP_REMOVED lines=12> */
.L_x_2754:
        /* <DEDUP_REMOVED lines=10> */
[----:B------:R-:W-:Y:S05]  /*0940*/  CALL.REL.NOINC `($__internal_69_$__cuda_sm20_div_s64) ;  /* 0x0000001c00287944 */ /* 0x000fea0003c00000 */
        /* <DEDUP_REMOVED lines=10> */
.L_x_2743:
        /* <DEDUP_REMOVED lines=22> */
.L_x_2744:
[----:B------:R-:W-:Y:S05]  /*0b50*/  BSYNC B0 ;  /* 0x0000000000007941 */ /* 0x000fea0003800000 */
.L_x_2742:
        /* <DEDUP_REMOVED lines=15> */
[----:B------:R-:W-:Y:S05]  /*0c50*/  CALL.REL.NOINC `($__internal_69_$__cuda_sm20_div_s64) ;  /* 0x0000001800647944 */ /* 0x000fea0003c00000 */
        /* <DEDUP_REMOVED lines=11> */
.L_x_2746:
        /* <DEDUP_REMOVED lines=22> */
.L_x_2747:
[----:B------:R-:W-:Y:S05]  /*0e70*/  BSYNC B0 ;  /* 0x0000000000007941 */ /* 0x000fea0003800000 */
.L_x_2745:
        /* <DEDUP_REMOVED lines=29> */
.L_x_2749:
        /* <DEDUP_REMOVED lines=22> */
.L_x_2750:
[----:B------:R-:W-:Y:S05]  /*11b0*/  BSYNC B0 ;  /* 0x0000000000007941 */ /* 0x000fea0003800000 */
.L_x_2748:
        /* <DEDUP_REMOVED lines=27> */
.L_x_2752:
        /* <DEDUP_REMOVED lines=23> */
.L_x_2753:
[----:B------:R-:W-:Y:S05]  /*14e0*/  BSYNC B0 ;  /* 0x0000000000007941 */ /* 0x000fea0003800000 */
.L_x_2751:
        /* <DEDUP_REMOVED lines=11> */
.L_x_2741:
        /* <DEDUP_REMOVED lines=24> */
.L_x_2757:
        /* <DEDUP_REMOVED lines=23> */
.L_x_2758:
[----:B------:R-:W-:Y:S05]  /*1890*/  BSYNC B0 ;  /* 0x0000000000007941 */ /* 0x000fea0003800000 */
.L_x_2756:
        /* <DEDUP_REMOVED lines=17> */
[----:B------:R-:W-:Y:S05]  /*19b0*/  CALL.REL.NOINC `($__internal_69_$__cuda_sm20_div_s64) ;  /* 0x0000000c000c7944 */ /* 0x000fea0003c00000 */
        /* <DEDUP_REMOVED lines=9> */
.L_x_2760:
        /* <DEDUP_REMOVED lines=23> */
.L_x_2761:
[----:B------:R-:W-:Y:S05]  /*1bc0*/  BSYNC B0 ;  /* 0x0000000000007941 */ /* 0x000fea0003800000 */
.L_x_2759:
        /* <DEDUP_REMOVED lines=27> */
.L_x_2763:
        /* <DEDUP_REMOVED lines=23> */
.L_x_2764:
[----:B------:R-:W-:Y:S05]  /*1ef0*/  BSYNC B0 ;  /* 0x0000000000007941 */ /* 0x000fea0003800000 */
.L_x_2762:
[----:B------:R-:W0:Y:S02]  /*1f00*/  LDC.64 R10, c[0x0][R10+0x2c8] ;  /* 0x0000b2000a0a7b82 */ /* 0x000e240000000a00 */
[-C--:B0-----:R-:W-:Y:S02]  /*1f10*/  IMAD R8, R11, R22.reuse, RZ ;  /* 0x000000160b087224 */ /* 0x081fe400078e02ff */
[----:B------:R-:W-:-:S04]  /*1f20*/  IMAD.WIDE.U32 R18, R10, R22, R18 ;  /* 0x000000160a127225 */ /* 0x000fc800078e0012 */
[----:B------:R-:W-:-:S05]  /*1f30*/  IMAD R9, R10, R9, R8 ;  /* 0x000000090a097224 */ /* 0x000fca00078e0208 */
[----:B------:R-:W-:-:S07]  /*1f40*/  IADD3 R19, R19, R9, RZ ;  /* 0x0000000913137210 */ /* 0x000fce0007ffe0ff */
.L_x_2755:
        /* <DEDUP_REMOVED lines=34> */
.L_x_2768:
        /* <DEDUP_REMOVED lines=18> */
.L_x_2769:
[----:B------:R-:W-:Y:S05]  /*2290*/  BSYNC B1 ;  /* 0x0000000000017941 */ /* 0x000fea0003800000 */
.L_x_2767:
        /* <DEDUP_REMOVED lines=10> */
.L_x_2770:
[----:B------:R-:W0:Y:S02]  /*2340*/  LDS.64 R8, [R21] ;  /* 0x0000000015087984 */ /* 0x000e240000000a00 */
[----:B0-----:R-:W-:-:S04]  /*2350*/  IADD3 R10, P0, R8, 0x1, RZ ;  /* 0x00000001080a7810 */ /* 0x001fc80007f1e0ff */
[----:B------:R-:W-:-:S06]  /*2360*/  IADD3.X R11, RZ, R9, RZ, P0, !PT ;  /* 0x00000009ff0b7210 */ /* 0x000fcc00007fe4ff */
[----:B------:R-:W0:Y:S02]  /*2370*/  ATOMS.CAST.SPIN.64 R10, [R21], R8, R10 ;  /* 0x00000008150a738d */ /* 0x000e24000180040a */
[----:B0-----:R-:W-:-:S04]  /*2380*/  ISETP.EQ.U32.AND P0, PT, R10, 0x1, PT ;  /* 0x000000010a00780c */ /* 0x001fc80003f02070 */
[----:B------:R-:W-:-:S13]  /*2390*/  ISETP.EQ.U32.AND.EX P0, PT, R11, RZ, PT, P0 ;  /* 0x000000ff0b00720c */ /* 0x000fda0003f02100 */
[----:B------:R-:W-:Y:S05]  /*23a0*/  @!P0 BRA `(.L_x_2770) ;  /* 0xfffffffc00e48947 */ /* 0x000fea000383ffff */
.L_x_2766:
[----:B------:R-:W-:Y:S05]  /*23b0*/  BSYNC B0 ;  /* 0x0000000000007941 */ /* 0x000fea0003800000 */
.L_x_2765:
        /* <DEDUP_REMOVED lines=8> */
.L_x_2732:
        /* <DEDUP_REMOVED lines=12> */
.L_x_2772:
        /* <DEDUP_REMOVED lines=15> */
        .weak           $__internal_69_$__cuda_sm20_div_s64
        .type           $__internal_69_$__cuda_sm20_div_s64,@function
        .size           $__internal_69_$__cuda_sm20_div_s64,(.L_x_3599 - $__internal_69_$__cuda_sm20_div_s64)
$__internal_69_$__cuda_sm20_div_s64:
        /* <DEDUP_REMOVED lines=83> */
[----:B------:R-:W-:Y:S06]  /*2b20*/  RET.REL.NODEC R24 `(_ZN2at4cuda17kernelHistogram1DIlalLi1ELi2ELin1ELNS0_23CUDAHistogramMemoryTypeE0EZNS0_21CUDA_tensor_histogramIlaLb0EEEbNS_6TensorES4_S4_lNS_14AccumulateTypeIT0_Lb1EE4typeES8_NS0_13TensorArgTypeES9_S9_EUllE0_EEvNS0_6detail10TensorInfoIT_T1_EESF_NSC_IKS6_SE_EElS8_S8_SE_T6_) ;  /* 0xffffffd418347950 */ /* 0x000fec0003c3ffff */
.L_x_2773:
        /* <DEDUP_REMOVED lines=13> */
.L_x_3599:


//--------------------- .text._ZN2at4cuda17kernelHistogram1DIlalLi1ELi2ELin1ELNS0_23CUDAHistogramMemoryTypeE1EZNS0_21CUDA_tensor_histogramIlaLb0EEEbNS_6TensorES4_S4_lNS_14AccumulateTypeIT0_Lb1EE4typeES8_NS0_13TensorArgTypeES9_S9_EUllE_EEvNS0_6detail10TensorInfoIT_T1_EESF_NSC_IKS6_SE_EElS8_S8_SE_T6_ --------------------------
	.section	.text._ZN2at4cuda17kernelHistogram1DIlalLi1ELi2ELin1ELNS0_23CUDAHistogramMemoryTypeE1EZNS0_21CUDA_tensor_histogramIlaLb0EEEbNS_6TensorES4_S4_lNS_14AccumulateTypeIT0_Lb1EE4typeES8_NS0_13TensorArgTypeES9_S9_EUllE_EEvNS0_6detail10TensorInfoIT_T1_EESF_NSC_IKS6_SE_EElS8_S8_SE_T6_,"ax",@progbits
	.align	128
        .global         _ZN2at4cuda17kernelHistogram1DIlalLi1ELi2ELin1ELNS0_23CUDAHistogramMemoryTypeE1EZNS0_21CUDA_tensor_histogramIlaLb0EEEbNS_6TensorES4_S4_lNS_14AccumulateTypeIT0_Lb1EE4typeES8_NS0_13TensorArgTypeES9_S9_EUllE_EEvNS0_6detail10TensorInfoIT_T1_EESF_NSC_IKS6_SE_EElS8_S8_SE_T6_
        .type           _ZN2at4cuda17kernelHistogram1DIlalLi1ELi2ELin1ELNS0_23CUDAHistogramMemoryTypeE1EZNS0_21CUDA_tensor_histogramIlaLb0EEEbNS_6TensorES4_S4_lNS_14AccumulateTypeIT0_Lb1EE4typeES8_NS0_13TensorArgTypeES9_S9_EUllE_EEvNS0_6detail10TensorInfoIT_T1_EESF_NSC_IKS6_SE_EElS8_S8_SE_T6_,@function
        .size           _ZN2at4cuda17kernelHistogram1DIlalLi1ELi2ELin1ELNS0_23CUDAHistogramMemoryTypeE1EZNS0_21CUDA_tensor_histogramIlaLb0EEEbNS_6TensorES4_S4_lNS_14AccumulateTypeIT0_Lb1EE4typeES8_NS0_13TensorArgTypeES9_S9_EUllE_EEvNS0_6detail10TensorInfoIT_T1_EESF_NSC_IKS6_SE_EElS8_S8_SE_T6_,(.L_x_3600 - _ZN2at4cuda17kernelHistogram1DIlalLi1ELi2ELin1ELNS0_23CUDAHistogramMemoryTypeE1EZNS0_21CUDA_tensor_histogramIlaLb0EEEbNS_6TensorES4_S4_lNS_14AccumulateTypeIT0_Lb1EE4typeES8_NS0_13TensorArgTypeES9_S9_EUllE_EEvNS0_6detail10TensorInfoIT_T1_EESF_NSC_IKS6_SE_EElS8_S8_SE_T6_)
        .other          _ZN2at4cuda17kernelHistogram1DIlalLi1ELi2ELin1ELNS0_23CUDAHistogramMemoryTypeE1EZNS0_21CUDA_tensor_histogramIlaLb0EEEbNS_6TensorES4_S4_lNS_14AccumulateTypeIT0_Lb1EE4typeES8_NS0_13TensorArgTypeES9_S9_EUllE_EEvNS0_6detail10TensorInfoIT_T1_EESF_NSC_IKS6_SE_EElS8_S8_SE_T6_,@"STO_CUDA_ENTRY STV_DEFAULT"
_ZN2at4cuda17kernelHistogram1DIlalLi1ELi2ELin1ELNS0_23CUDAHistogramMemoryTypeE1EZNS0_21CUDA_tensor_histogramIlaLb0EEEbNS_6TensorES4_S4_lNS_14AccumulateTypeIT0_Lb1EE4typeES8_NS0_13TensorArgTypeES9_S9_EUllE_EEvNS0_6detail10TensorInfoIT_T1_EESF_NSC_IKS6_SE_EElS8_S8_SE_T6_:
.text._ZN2at4cuda17kernelHistogram1DIlalLi1ELi2ELin1ELNS0_23CUDAHistogramMemoryTypeE1EZNS0_21CUDA_tensor_histogramIlaLb0EEEbNS_6TensorES4_S4_lNS_14AccumulateTypeIT0_Lb1EE4typeES8_NS0_13TensorArgTypeES9_S9_EUllE_EEvNS0_6detail10TensorInfoIT_T1_EESF_NSC_IKS6_SE_EElS8_S8_SE_T6_:
        /* <DEDUP_REMOVED lines=31> */
.L_x_2781:
        /* <DEDUP_REMOVED lines=26> */
[----:B------:R-:W-:Y:S05]  /*0390*/  CALL.REL.NOINC `($__internal_70_$__cuda_sm20_div_s64) ;  /* 0x0000002000487944 */ /* 0x000fea0003c00000 */
[----:B------:R-:W-:Y:S05]  /*03a0*/  BRA `(.L_x_2780) ;  /* 0x0000000000487947 */ /* 0x000fea0003800000 */
.L_x_2779:
        /* <DEDUP_REMOVED lines=18> */
.L_x_2780:
[----:B------:R-:W-:Y:S05]  /*04d0*/  BSYNC B2 ;  /* 0x0000000000027941 */ /* 0x000fea0003800000 */
.L_x_2778:
        /* <DEDUP_REMOVED lines=20> */
.L_x_2777:
[----:B------:R-:W-:Y:S05]  /*0620*/  BSYNC B1 ;  /* 0x0000000000017941 */ /* 0x000fea0003800000 */
.L_x_2776:
[----:B------:R-:W-:-:S05]  /*0630*/  IADD3 R0, P0, R0, UR4, RZ ;  /* 0x0000000400007c10 */ /* 0x000fca000ff1e0ff */
[----:B------:R-:W-:Y:S01]  /*0640*/  IMAD.X R2, RZ, RZ, R2, P0 ;  /* 0x000000ffff027224 */ /* 0x000fe200000e0602 */
[----:B------:R-:W-:-:S04]  /*0650*/  ISETP.GE.U32.AND P0, PT, R0, UR24, PT ;  /* 0x0000001800007c0c */ /* 0x000fc8000bf06070 */
[----:B------:R-:W-:-:S13]  /*0660*/  ISETP.GE.AND.EX P0, PT, R2, UR25, PT, P0 ;  /* 0x0000001902007c0c */ /* 0x000fda000bf06300 */
[----:B------:R-:W-:Y:S05]  /*0670*/  @!P0 BRA `(.L_x_2781) ;  /* 0xfffffff800dc8947 */ /* 0x000fea000383ffff */
[----:B------:R-:W-:Y:S05]  /*0680*/  BSYNC B0 ;  /* 0x0000000000007941 */ /* 0x000fea0003800000 */
.L_x_2775:
[----:B------:R-:W-:Y:S05]  /*0690*/  EXIT ;  /* 0x000000000000794d */ /* 0x000fea0003800000 */
.L_x_2774:
[----:B------:R-:W-:-:S04]  /*06a0*/  LOP3.LUT R3, RZ, R4, RZ, 0x33, !PT ;  /* 0x00000004ff037212 */ /* 0x000fc800078e33ff */
[----:B------:R-:W-:-:S04]  /*06b0*/  VIMNMX R3, R3, -0x3, !PT ;  /* 0xfffffffd03037848 */ /* 0x000fc80007fe0100 */
[----:B------:R-:W-:-:S05]  /*06c0*/  IADD3 R4, R3, R4, RZ ;  /* 0x0000000403047210 */ /* 0x000fca0007ffe0ff */
[C---:B------:R-:W-:Y:S02]  /*06d0*/  VIADD R9, R4.reuse, 0x2 ;  /* 0x0000000204097836 */ /* 0x040fe40000000000 */
[----:B------:R-:W-:-:S03]  /*06e0*/  VIADD R10, R4, 0x1 ;  /* 0x00000001040a7836 */ /* 0x000fc60000000000 */
[----:B------:R-:W-:-:S04]  /*06f0*/  LOP3.LUT R9, R9, 0x3, RZ, 0xc0, !PT ;  /* 0x0000000309097812 */ /* 0x000fc800078ec0ff */
[----:B------:R-:W-:-:S07]  /*0700*/  IADD3 R11, R4, -R9, RZ ;  /* 0x80000009040b7210 */ /* 0x000fce0007ffe0ff */
.L_x_2811:
        /* <DEDUP_REMOVED lines=13> */
.L_x_2795:
        /* <DEDUP_REMOVED lines=9> */
[----:B------:R-:W-:Y:S05]  /*0870*/  CALL.REL.NOINC `($__internal_70_$__cuda_sm20_div_s64) ;  /* 0x0000001c00107944 */ /* 0x000fea0003c00000 */
        /* <DEDUP_REMOVED lines=11> */
.L_x_2784:
        /* <DEDUP_REMOVED lines=22> */
.L_x_2785:
[----:B------:R-:W-:Y:S05]  /*0a90*/  BSYNC B0 ;  /* 0x0000000000007941 */ /* 0x000fea0003800000 */
.L_x_2783:
        /* <DEDUP_REMOVED lines=16> */
[----:B------:R-:W-:Y:S05]  /*0ba0*/  CALL.REL.NOINC `($__internal_70_$__cuda_sm20_div_s64) ;  /* 0x0000001800447944 */ /* 0x000fea0003c00000 */
        /* <DEDUP_REMOVED lines=12> */
.L_x_2787:
        /* <DEDUP_REMOVED lines=23> */
.L_x_2788:
[----:B------:R-:W-:Y:S05]  /*0de0*/  BSYNC B0 ;  /* 0x0000000000007941 */ /* 0x000fea0003800000 */
.L_x_2786:
        /* <DEDUP_REMOVED lines=16> */
[----:B------:R-:W-:Y:S05]  /*0ef0*/  CALL.REL.NOINC `($__internal_70_$__cuda_sm20_div_s64) ;  /* 0x0000001400707944 */ /* 0x000fea0003c00000 */
        /* <DEDUP_REMOVED lines=11> */
.L_x_2790:
        /* <DEDUP_REMOVED lines=23> */
.L_x_2791:
[----:B------:R-:W-:Y:S05]  /*1120*/  BSYNC B0 ;  /* 0x0000000000007941 */ /* 0x000fea0003800000 */
.L_x_2789:
        /* <DEDUP_REMOVED lines=30> */
.L_x_2793:
        /* <DEDUP_REMOVED lines=23> */
.L_x_2794:
[----:B------:R-:W-:Y:S05]  /*1480*/  BSYNC B0 ;  /* 0x0000000000007941 */ /* 0x000fea0003800000 */
.L_x_2792:
        /* <DEDUP_REMOVED lines=10> */
.L_x_2782:
        /* <DEDUP_REMOVED lines=25> */
.L_x_2798:
        /* <DEDUP_REMOVED lines=23> */
.L_x_2799:
[----:B------:R-:W-:Y:S05]  /*1830*/  BSYNC B0 ;  /* 0x0000000000007941 */ /* 0x000fea0003800000 */
.L_x_2797:
        /* <DEDUP_REMOVED lines=29> */
.L_x_2801:
        /* <DEDUP_REMOVED lines=23> */
.L_x_2802:
[----:B------:R-:W-:Y:S05]  /*1b80*/  BSYNC B0 ;  /* 0x0000000000007941 */ /* 0x000fea0003800000 */
.L_x_2800:
        /* <DEDUP_REMOVED lines=29> */
.L_x_2804:
        /* <DEDUP_REMOVED lines=23> */
.L_x_2805:
[----:B------:R-:W-:Y:S05]  /*1ed0*/  BSYNC B0 ;  /* 0x0000000000007941 */ /* 0x000fea0003800000 */
.L_x_2803:
[----:B------:R-:W0:Y:S01]  /*1ee0*/  LDC.64 R18, c[0x0][R18+0x2c8] ;  /* 0x0000b20012127b82 */ /* 0x000e220000000a00 */
[----:B------:R-:W-:Y:S02]  /*1ef0*/  IMAD.MOV.U32 R15, RZ, RZ, R13 ;  /* 0x000000ffff0f7224 */ /* 0x000fe400078e000d */
[-C--:B0-----:R-:W-:Y:S02]  /*1f00*/  IMAD R4, R19, R16.reuse, RZ ;  /* 0x0000001013047224 */ /* 0x081fe400078e02ff */
[----:B------:R-:W-:-:S04]  /*1f10*/  IMAD.WIDE.U32 R14, R18, R16, R14 ;  /* 0x00000010120e7225 */ /* 0x000fc800078e000e */
[----:B------:R-:W-:-:S05]  /*1f20*/  IMAD R3, R18, R3, R4 ;  /* 0x0000000312037224 */ /* 0x000fca00078e0204 */
[----:B------:R-:W-:-:S07]  /*1f30*/  IADD3 R13, R15, R3, RZ ;  /* 0x000000030f0d7210 */ /* 0x000fce0007ffe0ff */
.L_x_2796:
        /* <DEDUP_REMOVED lines=32> */
[----:B------:R-:W-:Y:S05]  /*2140*/  CALL.REL.NOINC `($__internal_70_$__cuda_sm20_div_s64) ;  /* 0x0000000000dc7944 */ /* 0x000fea0003c00000 */
[----:B------:R-:W-:Y:S05]  /*2150*/  BRA `(.L_x_2810) ;  /* 0x0000000000487947 */ /* 0x000fea0003800000 */
.L_x_2809:
        /* <DEDUP_REMOVED lines=18> */
.L_x_2810:
[----:B------:R-:W-:Y:S05]  /*2280*/  BSYNC B1 ;  /* 0x0000000000017941 */ /* 0x000fea0003800000 */
.L_x_2808:
        /* <DEDUP_REMOVED lines=25> */
.L_x_2807:
[----:B------:R-:W-:Y:S05]  /*2420*/  BSYNC B0 ;  /* 0x0000000000007941 */ /* 0x000fea0003800000 */
.L_x_2806:
        /* <DEDUP_REMOVED lines=9> */
        .weak           $__internal_70_$__cuda_sm20_div_s64
        .type           $__internal_70_$__cuda_sm20_div_s64,@function
        .size           $__internal_70_$__cuda_sm20_div_s64,(.L_x_3600 - $__internal_70_$__cuda_sm20_div_s64)
$__internal_70_$__cuda_sm20_div_s64:
        /* <DEDUP_REMOVED lines=83> */
[----:B------:R-:W-:Y:S06]  /*29f0*/  RET.REL.NODEC R16 `(_ZN2at4cuda17kernelHistogram1DIlalLi1ELi2ELin1ELNS0_23CUDAHistogramMemoryTypeE1EZNS0_21CUDA_tensor_histogramIlaLb0EEEbNS_6TensorES4_S4_lNS_14AccumulateTypeIT0_Lb1EE4typeES8_NS0_13TensorArgTypeES9_S9_EUllE_EEvNS0_6detail10TensorInfoIT_T1_EESF_NSC_IKS6_SE_EElS8_S8_SE_T6_) ;  /* 0xffffffd410807950 */ /* 0x000fec0003c3ffff */
.L_x_2812:
        /* <DEDUP_REMOVED lines=16> */
.L_x_3600:


//--------------------- .text._ZN2at4cuda17kernelHistogram1DIlalLi1ELi2ELin1ELNS0_23CUDAHistogramMemoryTypeE0EZNS0_21CUDA_tensor_histogramIlaLb0EEEbNS_6TensorES4_S4_lNS_14AccumulateTypeIT0_Lb1EE4typeES8_NS0_13TensorArgTypeES9_S9_EUllE_EEvNS0_6detail10TensorInfoIT_T1_EESF_NSC_IKS6_SE_EElS8_S8_SE_T6_ --------------------------
	.section	.text._ZN2at4cuda17kernelHistogram1DIlalLi1ELi2ELin1ELNS0_23CUDAHistogramMemoryTypeE0EZNS0_21CUDA_tensor_histogramIlaLb0EEEbNS_6TensorES4_S4_lNS_14AccumulateTypeIT0_Lb1EE4typeES8_NS0_13TensorArgTypeES9_S9_EUllE_EEvNS0_6detail10TensorInfoIT_T1_EESF_NSC_IKS6_SE_EElS8_S8_SE_T6_,"ax",@progbits
	.align	128
        .global         _ZN2at4cuda17kernelHistogram1DIlalLi1ELi2ELin1ELNS0_23CUDAHistogramMemoryTypeE0EZNS0_21CUDA_tensor_histogramIlaLb0EEEbNS_6TensorES4_S4_lNS_14AccumulateTypeIT0_Lb1EE4typeES8_NS0_13TensorArgTypeES9_S9_EUllE_EEvNS0_6detail10TensorInfoIT_T1_EESF_NSC_IKS6_SE_EElS8_S8_SE_T6_
        .type           _ZN2at4cuda17kernelHistogram1DIlalLi1ELi2ELin1ELNS0_23CUDAHistogramMemoryTypeE0EZNS0_21CUDA_tensor_histogramIlaLb0EEEbNS_6TensorES4_S4_lNS_14AccumulateTypeIT0_Lb1EE4typeES8_NS0_13TensorArgTypeES9_S9_EUllE_EEvNS0_6detail10TensorInfoIT_T1_EESF_NSC_IKS6_SE_EElS8_S8_SE_T6_,@function
        .size           _ZN2at4cuda17kernelHistogram1DIlalLi1ELi2ELin1ELNS0_23CUDAHistogramMemoryTypeE0EZNS0_21CUDA_tensor_histogramIlaLb0EEEbNS_6TensorES4_S4_lNS_14AccumulateTypeIT0_Lb1EE4typeES8_NS0_13TensorArgTypeES9_S9_EUllE_EEvNS0_6detail10TensorInfoIT_T1_EESF_NSC_IKS6_SE_EElS8_S8_SE_T6_,(.L_x_3601 - _ZN2at4cuda17kernelHistogram1DIlalLi1ELi2ELin1ELNS0_23CUDAHistogramMemoryTypeE0EZNS0_21CUDA_tensor_histogramIlaLb0EEEbNS_6TensorES4_S4_lNS_14AccumulateTypeIT0_Lb1EE4typeES8_NS0_13TensorArgTypeES9_S9_EUllE_EEvNS0_6detail10TensorInfoIT_T1_EESF_NSC_IKS6_SE_EElS8_S8_SE_T6_)
        .other          _ZN2at4cuda17kernelHistogram1DIlalLi1ELi2ELin1ELNS0_23CUDAHistogramMemoryTypeE0EZNS0_21CUDA_tensor_histogramIlaLb0EEEbNS_6TensorES4_S4_lNS_14AccumulateTypeIT0_Lb1EE4typeES8_NS0_13TensorArgTypeES9_S9_EUllE_EEvNS0_6detail10TensorInfoIT_T1_EESF_NSC_IKS6_SE_EElS8_S8_SE_T6_,@"STO_CUDA_ENTRY STV_DEFAULT"
_ZN2at4cuda17kernelHistogram1DIlalLi1ELi2ELin1ELNS0_23CUDAHistogramMemoryTypeE0EZNS0_21CUDA_tensor_histogramIlaLb0EEEbNS_6TensorES4_S4_lNS_14AccumulateTypeIT0_Lb1EE4typeES8_NS0_13TensorArgTypeES9_S9_EUllE_EEvNS0_6detail10TensorInfoIT_T1_EESF_NSC_IKS6_SE_EElS8_S8_SE_T6_:
.text._ZN2at4cuda17kernelHistogram1DIlalLi1ELi2ELin1ELNS0_23CUDAHistogramMemoryTypeE0EZNS0_21CUDA_tensor_histogramIlaLb0EEEbNS_6TensorES4_S4_lNS_14AccumulateTypeIT0_Lb1EE4typeES8_NS0_13TensorArgTypeES9_S9_EUllE_EEvNS0_6detail10TensorInfoIT_T1_EESF_NSC_IKS6_SE_EElS8_S8_SE_T6_:
        /* <DEDUP_REMOVED lines=13> */
.L_x_2815:
[----:B------:R-:W-:Y:S02]  /*00d0*/  LEA R2, R5, R0, 0x3 ;  /* 0x0000000005027211 */ /* 0x000fe400078e18ff */
[----:B-1----:R-:W-:-:S03]  /*00e0*/  IADD3 R5, P0, R4, R5, RZ ;  /* 0x0000000504057210 */ /* 0x002fc60007f1e0ff */
[----:B------:R0:W-:Y:S02]  /*00f0*/  STS.64 [R2], RZ ;  /* 0x000000ff02007388 */ /* 0x0001e40000000a00 */
[----:B------:R-:W-:Y:S01]  /*0100*/  IMAD.X R3, RZ, RZ, R3, P0 ;  /* 0x000000ffff037224 */ /* 0x000fe200000e0603 */
[----:B------:R-:W-:-:S04]  /*0110*/  ISETP.GE.U32.AND P0, PT, R5, UR4, PT ;  /* 0x0000000405007c0c */ /* 0x000fc8000bf06070 */
[----:B------:R-:W-:-:S13]  /*0120*/  ISETP.GE.AND.EX P0, PT, R3, UR5, PT, P0 ;  /* 0x0000000503007c0c */ /* 0x000fda000bf06300 */
[----:B0-----:R-:W-:Y:S05]  /*0130*/  @!P0 BRA `(.L_x_2815) ;  /* 0xfffffffc00e48947 */ /* 0x001fea000383ffff */
.L_x_2814:
[----:B------:R-:W-:Y:S05]  /*0140*/  BSYNC B0 ;  /* 0x0000000000007941 */ /* 0x000fea0003800000 */
.L_x_2813:
        /* <DEDUP_REMOVED lines=22> */
.L_x_2824:
        /* <DEDUP_REMOVED lines=32> */
[----:B------:R-:W-:Y:S05]  /*04b0*/  CALL.REL.NOINC `($__internal_71_$__cuda_sm20_div_s64) ;  /* 0x0000002000947944 */ /* 0x000fea0003c00000 */
[----:B------:R-:W-:Y:S05]  /*04c0*/  BRA `(.L_x_2822) ;  /* 0x0000000000487947 */ /* 0x000fea0003800000 */
.L_x_2821:
        /* <DEDUP_REMOVED lines=18> */
.L_x_2822:
[----:B------:R-:W-:Y:S05]  /*05f0*/  BSYNC B1 ;  /* 0x0000000000017941 */ /* 0x000fea0003800000 */
.L_x_2820:
        /* <DEDUP_REMOVED lines=16> */
.L_x_2823:
[----:B------:R-:W0:Y:S02]  /*0700*/  LDS.64 R8, [R21] ;  /* 0x0000000015087984 */ /* 0x000e240000000a00 */
[----:B0----5:R-:W-:-:S05]  /*0710*/  IADD3 R10, P0, R14, R8, RZ ;  /* 0x000000080e0a7210 */ /* 0x021fca0007f1e0ff */
[----:B------:R-:W-:-:S06]  /*0720*/  IMAD.X R11, R15, 0x1, R9, P0 ;  /* 0x000000010f0b7824 */ /* 0x000fcc00000e0609 */
[----:B------:R-:W0:Y:S02]  /*0730*/  ATOMS.CAST.SPIN.64 R10, [R21], R8, R10 ;  /* 0x00000008150a738d */ /* 0x000e24000180040a */
[----:B0-----:R-:W-:-:S04]  /*0740*/  ISETP.EQ.U32.AND P0, PT, R10, 0x1, PT ;  /* 0x000000010a00780c */ /* 0x001fc80003f02070 */
[----:B------:R-:W-:-:S13]  /*0750*/  ISETP.EQ.U32.AND.EX P0, PT, R11, RZ, PT, P0 ;  /* 0x000000ff0b00720c */ /* 0x000fda0003f02100 */
[----:B------:R-:W-:Y:S05]  /*0760*/  @!P0 BRA `(.L_x_2823) ;  /* 0xfffffffc00e48947 */ /* 0x000fea000383ffff */
.L_x_2819:
[----:B------:R-:W-:Y:S05]  /*0770*/  BSYNC B0 ;  /* 0x0000000000007941 */ /* 0x000fea0003800000 */
.L_x_2818:
[----:B------:R-:W-:Y:S01]  /*0780*/  IADD3 R3, P0, R4, R3, RZ ;  /* 0x0000000304037210 */ /* 0x000fe20007f1e0ff */
[----:B------:R-:W-:-:S04]  /*0790*/  ULDC.64 UR4, c[0x0][0x708] ;  /* 0x0001c20000047ab9 */ /* 0x000fc80000000a00 */
[----:B------:R-:W-:Y:S01]  /*07a0*/  IMAD.X R2, RZ, RZ, R2, P0 ;  /* 0x000000ffff027224 */ /* 0x000fe200000e0602 */
[----:B------:R-:W-:-:S04]  /*07b0*/  ISETP.GE.U32.AND P0, PT, R3, UR4, PT ;  /* 0x0000000403007c0c */ /* 0x000fc8000bf06070 */
[----:B------:R-:W-:-:S13]  /*07c0*/  ISETP.GE.AND.EX P0, PT, R2, UR5, PT, P0 ;  /* 0x0000000502007c0c */ /* 0x000fda000bf06300 */
[----:B------:R-:W-:Y:S05]  /*07d0*/  @!P0 BRA `(.L_x_2824) ;  /* 0xfffffff800b48947 */ /* 0x000fea000383ffff */
[----:B------:R-:W-:Y:S05]  /*07e0*/  BRA `(.L_x_2816) ;  /* 0x0000001c005c7947 */ /* 0x000fea0003800000 */
.L_x_2817:
        /* <DEDUP_REMOVED lines=9> */
.L_x_2855:
        /* <DEDUP_REMOVED lines=9> */
.L_x_2838:
        /* <DEDUP_REMOVED lines=14> */
[----:B------:R-:W-:Y:S05]  /*09f0*/  CALL.REL.NOINC `($__internal_71_$__cuda_sm20_div_s64) ;  /* 0x0000001c00447944 */ /* 0x000fea0003c00000 */
        /* <DEDUP_REMOVED lines=10> */
.L_x_2827:
        /* <DEDUP_REMOVED lines=22> */
.L_x_2828:
[----:B------:R-:W-:Y:S05]  /*0c00*/  BSYNC B0 ;  /* 0x0000000000007941 */ /* 0x000fea0003800000 */
.L_x_2826:
        /* <DEDUP_REMOVED lines=27> */
.L_x_2830:
        /* <DEDUP_REMOVED lines=22> */
.L_x_2831:
[----:B------:R-:W-:Y:S05]  /*0f20*/  BSYNC B0 ;  /* 0x0000000000007941 */ /* 0x000fea0003800000 */
.L_x_2829:
        /* <DEDUP_REMOVED lines=16> */
[----:B------:R-:W-:Y:S05]  /*1030*/  CALL.REL.NOINC `($__internal_71_$__cuda_sm20_div_s64) ;  /* 0x0000001400b47944 */ /* 0x000fea0003c00000 */
        /* <DEDUP_REMOVED lines=12> */
.L_x_2833:
        /* <DEDUP_REMOVED lines=22> */
.L_x_2834:
[----:B------:R-:W-:Y:S05]  /*1260*/  BSYNC B0 ;  /* 0x0000000000007941 */ /* 0x000fea0003800000 */
.L_x_2832:
        /* <DEDUP_REMOVED lines=28> */
.L_x_2836:
        /* <DEDUP_REMOVED lines=23> */
.L_x_2837:
[----:B------:R-:W-:Y:S05]  /*15a0*/  BSYNC B0 ;  /* 0x0000000000007941 */ /* 0x000fea0003800000 */
.L_x_2835:
        /* <DEDUP_REMOVED lines=8> */
.L_x_2825:
        /* <DEDUP_REMOVED lines=24> */
.L_x_2841:
        /* <DEDUP_REMOVED lines=23> */
.L_x_2842:
[----:B------:R-:W-:Y:S05]  /*1920*/  BSYNC B0 ;  /* 0x0000000000007941 */ /* 0x000fea0003800000 */
.L_x_2840:
        /* <DEDUP_REMOVED lines=27> */
.L_x_2844:
        /* <DEDUP_REMOVED lines=23> */
.L_x_2845:
[----:B------:R-:W-:Y:S05]  /*1c50*/  BSYNC B0 ;  /* 0x0000000000007941 */ /* 0x000fea0003800000 */
.L_x_2843:
        /* <DEDUP_REMOVED lines=27> */
.L_x_2847:
        /* <DEDUP_REMOVED lines=23> */
.L_x_2848:
[----:B------:R-:W-:Y:S05]  /*1f80*/  BSYNC B0 ;  /* 0x0000000000007941 */ /* 0x000fea0003800000 */
.L_x_2846:
[----:B------:R-:W0:Y:S02]  /*1f90*/  LDC.64 R10, c[0x0][R10+0x2c8] ;  /* 0x0000b2000a0a7b82 */ /* 0x000e240000000a00 */
[-C--:B0-----:R-:W-:Y:S02]  /*1fa0*/  IMAD R8, R11, R22.reuse, RZ ;  /* 0x000000160b087224 */ /* 0x081fe400078e02ff */
[----:B------:R-:W-:-:S04]  /*1fb0*/  IMAD.WIDE.U32 R18, R10, R22, R18 ;  /* 0x000000160a127225 */ /* 0x000fc800078e0012 */
[----:B------:R-:W-:-:S04]  /*1fc0*/  IMAD R9, R10, R9, R8 ;  /* 0x000000090a097224 */ /* 0x000fc800078e0208 */
[----:B------:R-:W-:-:S07]  /*1fd0*/  IMAD.IADD R19, R19, 0x1, R9 ;  /* 0x0000000113137824 */ /* 0x000fce00078e0209 */
.L_x_2839:
        /* <DEDUP_REMOVED lines=32> */
[----:B------:R-:W-:Y:S05]  /*21e0*/  CALL.REL.NOINC `($__internal_71_$__cuda_sm20_div_s64) ;  /* 0x0000000400487944 */ /* 0x000fea0003c00000 */
[----:B------:R-:W-:Y:S05]  /*21f0*/  BRA `(.L_x_2853) ;  /* 0x0000000000487947 */ /* 0x000fea0003800000 */
.L_x_2852:
        /* <DEDUP_REMOVED lines=18> */
.L_x_2853:
[----:B------:R-:W-:Y:S05]  /*2320*/  BSYNC B1 ;  /* 0x0000000000017941 */ /* 0x000fea0003800000 */
.L_x_2851:
        /* <DEDUP_REMOVED lines=19> */
.L_x_2854:
[----:B------:R-:W0:Y:S02]  /*2460*/  LDS.64 R8, [R21] ;  /* 0x0000000015087984 */ /* 0x000e240000000a00 */
[----:B0----5:R-:W-:-:S04]  /*2470*/  IADD3 R10, P0, R14, R8, RZ ;  /* 0x000000080e0a7210 */ /* 0x021fc80007f1e0ff */
[----:B------:R-:W-:-:S06]  /*2480*/  IADD3.X R11, R15, R9, RZ, P0, !PT ;  /* 0x000000090f0b7210 */ /* 0x000fcc00007fe4ff */
[----:B------:R-:W0:Y:S02]  /*2490*/  ATOMS.CAST.SPIN.64 R10, [R21], R8, R10 ;  /* 0x00000008150a738d */ /* 0x000e24000180040a */
[----:B0-----:R-:W-:-:S04]  /*24a0*/  ISETP.EQ.U32.AND P0, PT, R10, 0x1, PT ;  /* 0x000000010a00780c */ /* 0x001fc80003f02070 */
[----:B------:R-:W-:-:S13]  /*24b0*/  ISETP.EQ.U32.AND.EX P0, PT, R11, RZ, PT, P0 ;  /* 0x000000ff0b00720c */ /* 0x000fda0003f02100 */
[----:B------:R-:W-:Y:S05]  /*24c0*/  @!P0 BRA `(.L_x_2854) ;  /* 0xfffffffc00e48947 */ /* 0x000fea000383ffff */
.L_x_2850:
[----:B------:R-:W-:Y:S05]  /*24d0*/  BSYNC B0 ;  /* 0x0000000000007941 */ /* 0x000fea0003800000 */
.L_x_2849:
        /* <DEDUP_REMOVED lines=8> */
.L_x_2816:
        /* <DEDUP_REMOVED lines=12> */
.L_x_2856:
        /* <DEDUP_REMOVED lines=15> */
        .weak           $__internal_71_$__cuda_sm20_div_s64
        .type           $__internal_71_$__cuda_sm20_div_s64,@function
        .size           $__internal_71_$__cuda_sm20_div_s64,(.L_x_3601 - $__internal_71_$__cuda_sm20_div_s64)
$__internal_71_$__cuda_sm20_div_s64:
        /* <DEDUP_REMOVED lines=83> */
[----:B------:R-:W-:Y:S06]  /*2c40*/  RET.REL.NODEC R24 `(_ZN2at4cuda17kernelHistogram1DIlalLi1ELi2ELin1ELNS0_23CUDAHistogramMemoryTypeE0EZNS0_21CUDA_tensor_histogramIlaLb0EEEbNS_6TensorES4_S4_lNS_14AccumulateTypeIT0_Lb1EE4typeES8_NS0_13TensorArgTypeES9_S9_EUllE_EEvNS0_6detail10TensorInfoIT_T1_EESF_NSC_IKS6_SE_EElS8_S8_SE_T6_) ;  /* 0xffffffd018ec7950 */ /* 0x000fec0003c3ffff */
.L_x_2857:
        /* <DEDUP_REMOVED lines=11> */
.L_x_3601:


//--------------------- .text._ZN2at4cuda17kernelHistogram1DIfalLi1ELi2ELin1ELNS0_23CUDAHistogramMemoryTypeE1EZNS0_21CUDA_tensor_histogramIfaLb1EEEbNS_6TensorES4_S4_lNS_14AccumulateTypeIT0_Lb1EE4typeES8_NS0_13TensorArgTypeES9_S9_EUllE0_EEvNS0_6detail10TensorInfoIT_T1_EESF_NSC_IKS6_SE_EElS8_S8_SE_T6_ --------------------------
	.section	.text._ZN2at4cuda17kernelHistogram1DIfalLi1ELi2ELin1ELNS0_23CUDAHistogramMemoryTypeE1EZNS0_21CUDA_tensor_histogramIfaLb1EEEbNS_6TensorES4_S4_lNS_14AccumulateTypeIT0_Lb1EE4typeES8_NS0_13TensorArgTypeES9_S9_EUllE0_EEvNS0_6detail10TensorInfoIT_T1_EESF_NSC_IKS6_SE_EElS8_S8_SE_T6_,"ax",@progbits
	.align	128
        .global         _ZN2at4cuda17kernelHistogram1DIfalLi1ELi2ELin1ELNS0_23CUDAHistogramMemoryTypeE1EZNS0_21CUDA_tensor_histogramIfaLb1EEEbNS_6TensorES4_S4_lNS_14AccumulateTypeIT0_Lb1EE4typeES8_NS0_13TensorArgTypeES9_S9_EUllE0_EEvNS0_6detail10TensorInfoIT_T1_EESF_NSC_IKS6_SE_EElS8_S8_SE_T6_
        .type           _ZN2at4cuda17kernelHistogram1DIfalLi1ELi2ELin1ELNS0_23CUDAHistogramMemoryTypeE1EZNS0_21CUDA_tensor_histogramIfaLb1EEEbNS_6TensorES4_S4_lNS_14AccumulateTypeIT0_Lb1EE4typeES8_NS0_13TensorArgTypeES9_S9_EUllE0_EEvNS0_6detail10TensorInfoIT_T1_EESF_NSC_IKS6_SE_EElS8_S8_SE_T6_,@function
        .size           _ZN2at4cuda17kernelHistogram1DIfalLi1ELi2ELin1ELNS0_23CUDAHistogramMemoryTypeE1EZNS0_21CUDA_tensor_histogramIfaLb1EEEbNS_6TensorES4_S4_lNS_14AccumulateTypeIT0_Lb1EE4typeES8_NS0_13TensorArgTypeES9_S9_EUllE0_EEvNS0_6detail10TensorInfoIT_T1_EESF_NSC_IKS6_SE_EElS8_S8_SE_T6_,(.L_x_3602 - _ZN2at4cuda17kernelHistogram1DIfalLi1ELi2ELin1ELNS0_23CUDAHistogramMemoryTypeE1EZNS0_21CUDA_tensor_histogramIfaLb1EEEbNS_6TensorES4_S4_lNS_14AccumulateTypeIT0_Lb1EE4typeES8_NS0_13TensorArgTypeES9_S9_EUllE0_EEvNS0_6detail10TensorInfoIT_T1_EESF_NSC_IKS6_SE_EElS8_S8_SE_T6_)
        .other          _ZN2at4cuda17kernelHistogram1DIfalLi1ELi2ELin1ELNS0_23CUDAHistogramMemoryTypeE1EZNS0_21CUDA_tensor_histogramIfaLb1EEEbNS_6TensorES4_S4_lNS_14AccumulateTypeIT0_Lb1EE4typeES8_NS0_13TensorArgTypeES9_S9_EUllE0_EEvNS0_6detail10TensorInfoIT_T1_EESF_NSC_IKS6_SE_EElS8_S8_SE_T6_,@"STO_CUDA_ENTRY STV_DEFAULT"
_ZN2at4cuda17kernelHistogram1DIfalLi1ELi2ELin1ELNS0_23CUDAHistogramMemoryTypeE1EZNS0_21CUDA_tensor_histogramIfaLb1EEEbNS_6TensorES4_S4_lNS_14AccumulateTypeIT0_Lb1EE4typeES8_NS0_13TensorArgTypeES9_S9_EUllE0_EEvNS0_6detail10TensorInfoIT_T1_EESF_NSC_IKS6_SE_EElS8_S8_SE_T6_:
.text._ZN2at4cuda17kernelHistogram1DIfalLi1ELi2ELin1ELNS0_23CUDAHistogramMemoryTypeE1EZNS0_21CUDA_tensor_histogramIfaLb1EEEbNS_6TensorES4_S4_lNS_14AccumulateTypeIT0_Lb1EE4typeES8_NS0_13TensorArgTypeES9_S9_EUllE0_EEvNS0_6detail10TensorInfoIT_T1_EESF_NSC_IKS6_SE_EElS8_S8_SE_T6_:
        /* <DEDUP_REMOVED lines=29> */
.L_x_2865:
[----:B0-----:R-:W-:Y:S02]  /*01d0*/  IMAD R3, R2, UR10, RZ ;  /* 0x0000000a02037c24 */ /* 0x001fe4000f8e02ff */
        /* <DEDUP_REMOVED lines=29> */
[----:B------:R-:W-:Y:S05]  /*03b0*/  CALL.REL.NOINC `($__internal_72_$__cuda_sm20_div_s64) ;  /* 0x0000002000007944 */ /* 0x000fea0003c00000 */
[----:B------:R-:W-:Y:S05]  /*03c0*/  BRA `(.L_x_2864) ;  /* 0x0000000000487947 */ /* 0x000fea0003800000 */
.L_x_2863:
        /* <DEDUP_REMOVED lines=18> */
.L_x_2864:
[----:B------:R-:W-:Y:S05]  /*04f0*/  BSYNC B2 ;  /* 0x0000000000027941 */ /* 0x000fea0003800000 */
.L_x_2862:
        /* <DEDUP_REMOVED lines=14> */
.L_x_2861:
[----:B------:R-:W-:Y:S05]  /*05e0*/  BSYNC B1 ;  /* 0x0000000000017941 */ /* 0x000fea0003800000 */
.L_x_2860:
[----:B------:R-:W-:Y:S05]  /*05f0*/  @!P0 BRA `(.L_x_2865) ;  /* 0xfffffff800f48947 */ /* 0x000fea000383ffff */
[----:B------:R-:W-:Y:S05]  /*0600*/  BSYNC B0 ;  /* 0x0000000000007941 */ /* 0x000fea0003800000 */
.L_x_2859:
[----:B------:R-:W-:Y:S05]  /*0610*/  EXIT ;  /* 0x000000000000794d */ /* 0x000fea0003800000 */
.L_x_2858:
[----:B------:R-:W-:-:S04]  /*0620*/  LOP3.LUT R3, RZ, R4, RZ, 0x33, !PT ;  /* 0x00000004ff037212 */ /* 0x000fc800078e33ff */
[----:B------:R-:W-:-:S04]  /*0630*/  VIMNMX R3, R3, -0x3, !PT ;  /* 0xfffffffd03037848 */ /* 0x000fc80007fe0100 */
[----:B------:R-:W-:-:S05]  /*0640*/  IADD3 R4, R3, R4, RZ ;  /* 0x0000000403047210 */ /* 0x000fca0007ffe0ff */
[C---:B------:R-:W-:Y:S02]  /*0650*/  VIADD R9, R4.reuse, 0x2 ;  /* 0x0000000204097836 */ /* 0x040fe40000000000 */
[----:B------:R-:W-:-:S03]  /*0660*/  VIADD R10, R4, 0x1 ;  /* 0x00000001040a7836 */ /* 0x000fc60000000000 */
[----:B------:R-:W-:-:S04]  /*0670*/  LOP3.LUT R9, R9, 0x3, RZ, 0xc0, !PT ;  /* 0x0000000309097812 */ /* 0x000fc800078ec0ff */
[----:B------:R-:W-:-:S07]  /*0680*/  IADD3 R11, R4, -R9, RZ ;  /* 0x80000009040b7210 */ /* 0x000fce0007ffe0ff */
.L_x_2895:
        /* <DEDUP_REMOVED lines=13> */
.L_x_2879:
        /* <DEDUP_REMOVED lines=9> */
[----:B------:R-:W-:Y:S05]  /*07f0*/  CALL.REL.NOINC `($__internal_72_$__cuda_sm20_div_s64) ;  /* 0x0000001800f07944 */ /* 0x000fea0003c00000 */
        /* <DEDUP_REMOVED lines=11> */
.L_x_2868:
        /* <DEDUP_REMOVED lines=22> */
.L_x_2869:
[----:B------:R-:W-:Y:S05]  /*0a10*/  BSYNC B0 ;  /* 0x0000000000007941 */ /* 0x000fea0003800000 */
.L_x_2867:
        /* <DEDUP_REMOVED lines=16> */
[----:B------:R-:W-:Y:S05]  /*0b20*/  CALL.REL.NOINC `($__internal_72_$__cuda_sm20_div_s64) ;  /* 0x0000001800247944 */ /* 0x000fea0003c00000 */
        /* <DEDUP_REMOVED lines=12> */
.L_x_2871:
[----:B------:R-:W0:Y:S01]  /*0bf0*/  I2F.U32.RP R3, R26 ;  /* 0x0000001a00037306 */ /* 0x000e220000209000 */
[----:B------:R-:W-:Y:S01]  /*0c00*/  IMAD.MOV R7, RZ, RZ, -R26 ;  /* 0x000000ffff077224 */ /* 0x000fe200078e0a1a */
[----:B------:R-:W-:Y:S01]  /*0c10*/  ISETP.NE.U32.AND P2, PT, R26, RZ, PT ;  /* 0x000000ff1a00720c */ /* 0x000fe20003f45070 */
[----:B------:R-:W-:-:S05]  /*0c20*/  HFMA2.MMA R27, -RZ, RZ, 0, 0 ;  /* 0x00000000ff1b7435 */ /* 0x000fca00000001ff */
        /* <DEDUP_REMOVED lines=19> */
.L_x_2872:
[----:B------:R-:W-:Y:S05]  /*0d60*/  BSYNC B0 ;  /* 0x0000000000007941 */ /* 0x000fea0003800000 */
.L_x_2870:
        /* <DEDUP_REMOVED lines=16> */
[----:B------:R-:W-:Y:S05]  /*0e70*/  CALL.REL.NOINC `($__internal_72_$__cuda_sm20_div_s64) ;  /* 0x0000001400507944 */ /* 0x000fea0003c00000 */
        /* <DEDUP_REMOVED lines=11> */
.L_x_2874:
        /* <DEDUP_REMOVED lines=23> */
.L_x_2875:
[----:B------:R-:W-:Y:S05]  /*10a0*/  BSYNC B0 ;  /* 0x0000000000007941 */ /* 0x000fea0003800000 */
.L_x_2873:
        /* <DEDUP_REMOVED lines=30> */
.L_x_2877:
        /* <DEDUP_REMOVED lines=23> */
.L_x_2878:
[----:B------:R-:W-:Y:S05]  /*1400*/  BSYNC B0 ;  /* 0x0000000000007941 */ /* 0x000fea0003800000 */
.L_x_2876:
        /* <DEDUP_REMOVED lines=10> */
.L_x_2866:
        /* <DEDUP_REMOVED lines=25> */
.L_x_2882:
        /* <DEDUP_REMOVED lines=23> */
.L_x_2883:
[----:B------:R-:W-:Y:S05]  /*17b0*/  BSYNC B0 ;  /* 0x0000000000007941 */ /* 0x000fea0003800000 */
.L_x_2881:
        /* <DEDUP_REMOVED lines=29> */
.L_x_2885:
        /* <DEDUP_REMOVED lines=23> */
.L_x_2886:
[----:B------:R-:W-:Y:S05]  /*1b00*/  BSYNC B0 ;  /* 0x0000000000007941 */ /* 0x000fea0003800000 */
.L_x_2884:
        /* <DEDUP_REMOVED lines=29> */
.L_x_2888:
        /* <DEDUP_REMOVED lines=23> */
.L_x_2889:
[----:B------:R-:W-:Y:S05]  /*1e50*/  BSYNC B0 ;  /* 0x0000000000007941 */ /* 0x000fea0003800000 */
.L_x_2887:
[----:B------:R-:W0:Y:S01]  /*1e60*/  LDC.64 R18, c[0x0][R18+0x2c8] ;  /* 0x0000b20012127b82 */ /* 0x000e220000000a00 */
[----:B------:R-:W-:Y:S02]  /*1e70*/  IMAD.MOV.U32 R15, RZ, RZ, R13 ;  /* 0x000000ffff0f7224 */ /* 0x000fe400078e000d */
[-C--:B0-----:R-:W-:Y:S02]  /*1e80*/  IMAD R4, R19, R16.reuse, RZ ;  /* 0x0000001013047224 */ /* 0x081fe400078e02ff */
[----:B------:R-:W-:-:S04]  /*1e90*/  IMAD.WIDE.U32 R14, R18, R16, R14 ;  /* 0x00000010120e7225 */ /* 0x000fc800078e000e */
[----:B------:R-:W-:-:S05]  /*1ea0*/  IMAD R3, R18, R3, R4 ;  /* 0x0000000312037224 */ /* 0x000fca00078e0204 */
[----:B------:R-:W-:-:S07]  /*1eb0*/  IADD3 R13, R15, R3, RZ ;  /* 0x000000030f0d7210 */ /* 0x000fce0007ffe0ff */
.L_x_2880:
        /* <DEDUP_REMOVED lines=34> */
.L_x_2893:
        /* <DEDUP_REMOVED lines=18> */
.L_x_2894:
[----:B------:R-:W-:Y:S05]  /*2200*/  BSYNC B1 ;  /* 0x0000000000017941 */ /* 0x000fea0003800000 */
.L_x_2892:
        /* <DEDUP_REMOVED lines=17> */
.L_x_2891:
[----:B------:R-:W-:Y:S05]  /*2320*/  BSYNC B0 ;  /* 0x0000000000007941 */ /* 0x000fea0003800000 */
.L_x_2890:
        /* <DEDUP_REMOVED lines=9> */
        .weak           $__internal_72_$__cuda_sm20_div_s64
        .type           $__internal_72_$__cuda_sm20_div_s64,@function
        .size           $__internal_72_$__cuda_sm20_div_s64,(.L_x_3602 - $__internal_72_$__cuda_sm20_div_s64)
$__internal_72_$__cuda_sm20_div_s64:
        /* <DEDUP_REMOVED lines=83> */
[----:B------:R-:W-:Y:S06]  /*28f0*/  RET.REL.NODEC R16 `(_ZN2at4cuda17kernelHistogram1DIfalLi1ELi2ELin1ELNS0_23CUDAHistogramMemoryTypeE1EZNS0_21CUDA_tensor_histogramIfaLb1EEEbNS_6TensorES4_S4_lNS_14AccumulateTypeIT0_Lb1EE4typeES8_NS0_13TensorArgTypeES9_S9_EUllE0_EEvNS0_6detail10TensorInfoIT_T1_EESF_NSC_IKS6_SE_EElS8_S8_SE_T6_) ;  /* 0xffffffd410c07950 */ /* 0x000fec0003c3ffff */
.L_x_2896:
        /* <DEDUP_REMOVED lines=16> */
.L_x_3602:


//--------------------- .text._ZN2at4cuda17kernelHistogram1DIfalLi1ELi2ELin1ELNS0_23CUDAHistogramMemoryTypeE0EZNS0_21CUDA_tensor_histogramIfaLb1EEEbNS_6TensorES4_S4_lNS_14AccumulateTypeIT0_Lb1EE4typeES8_NS0_13TensorArgTypeES9_S9_EUllE0_EEvNS0_6detail10TensorInfoIT_T1_EESF_NSC_IKS6_SE_EElS8_S8_SE_T6_ --------------------------
	.section	.text._ZN2at4cuda17kernelHistogram1DIfalLi1ELi2ELin1ELNS0_23CUDAHistogramMemoryTypeE0EZNS0_21CUDA_tensor_histogramIfaLb1EEEbNS_6TensorES4_S4_lNS_14AccumulateTypeIT0_Lb1EE4typeES8_NS0_13TensorArgTypeES9_S9_EUllE0_EEvNS0_6detail10TensorInfoIT_T1_EESF_NSC_IKS6_SE_EElS8_S8_SE_T6_,"ax",@progbits
	.align	128
        .global         _ZN2at4cuda17kernelHistogram1DIfalLi1ELi2ELin1ELNS0_23CUDAHistogramMemoryTypeE0EZNS0_21CUDA_tensor_histogramIfaLb1EEEbNS_6TensorES4_S4_lNS_14AccumulateTypeIT0_Lb1EE4typeES8_NS0_13TensorArgTypeES9_S9_EUllE0_EEvNS0_6detail10TensorInfoIT_T1_EESF_NSC_IKS6_SE_EElS8_S8_SE_T6_
        .type           _ZN2at4cuda17kernelHistogram1DIfalLi1ELi2ELin1ELNS0_23CUDAHistogramMemoryTypeE0EZNS0_21CUDA_tensor_histogramIfaLb1EEEbNS_6TensorES4_S4_lNS_14AccumulateTypeIT0_Lb1EE4typeES8_NS0_13TensorArgTypeES9_S9_EUllE0_EEvNS0_6detail10TensorInfoIT_T1_EESF_NSC_IKS6_SE_EElS8_S8_SE_T6_,@function
        .size           _ZN2at4cuda17kernelHistogram1DIfalLi1ELi2ELin1ELNS0_23CUDAHistogramMemoryTypeE0EZNS0_21CUDA_tensor_histogramIfaLb1EEEbNS_6TensorES4_S4_lNS_14AccumulateTypeIT0_Lb1EE4typeES8_NS0_13TensorArgTypeES9_S9_EUllE0_EEvNS0_6detail10TensorInfoIT_T1_EESF_NSC_IKS6_SE_EElS8_S8_SE_T6_,(.L_x_3603 - _ZN2at4cuda17kernelHistogram1DIfalLi1ELi2ELin1ELNS0_23CUDAHistogramMemoryTypeE0EZNS0_21CUDA_tensor_histogramIfaLb1EEEbNS_6TensorES4_S4_lNS_14AccumulateTypeIT0_Lb1EE4typeES8_NS0_13TensorArgTypeES9_S9_EUllE0_EEvNS0_6detail10TensorInfoIT_T1_EESF_NSC_IKS6_SE_EElS8_S8_SE_T6_)
        .other          _ZN2at4cuda17kernelHistogram1DIfalLi1ELi2ELin1ELNS0_23CUDAHistogramMemoryTypeE0EZNS0_21CUDA_tensor_histogramIfaLb1EEEbNS_6TensorES4_S4_lNS_14AccumulateTypeIT0_Lb1EE4typeES8_NS0_13TensorArgTypeES9_S9_EUllE0_EEvNS0_6detail10TensorInfoIT_T1_EESF_NSC_IKS6_SE_EElS8_S8_SE_T6_,@"STO_CUDA_ENTRY STV_DEFAULT"
_ZN2at4cuda17kernelHistogram1DIfalLi1ELi2ELin1ELNS0_23CUDAHistogramMemoryTypeE0EZNS0_21CUDA_tensor_histogramIfaLb1EEEbNS_6TensorES4_S4_lNS_14AccumulateTypeIT0_Lb1EE4typeES8_NS0_13TensorArgTypeES9_S9_EUllE0_EEvNS0_6detail10TensorInfoIT_T1_EESF_NSC_IKS6_SE_EElS8_S8_SE_T6_:
.text._ZN2at4cuda17kernelHistogram1DIfalLi1ELi2ELin1ELNS0_23CUDAHistogramMemoryTypeE0EZNS0_21CUDA_tensor_histogramIfaLb1EEEbNS_6TensorES4_S4_lNS_14AccumulateTypeIT0_Lb1EE4typeES8_NS0_13TensorArgTypeES9_S9_EUllE0_EEvNS0_6detail10TensorInfoIT_T1_EESF_NSC_IKS6_SE_EElS8_S8_SE_T6_:
        /* <DEDUP_REMOVED lines=13> */
.L_x_2899:
[----:B------:R-:W-:Y:S02]  /*00d0*/  LEA R2, R5, R0, 0x2 ;  /* 0x0000000005027211 */ /* 0x000fe400078e10ff */
[----:B-1----:R-:W-:-:S03]  /*00e0*/  IADD3 R5, P0, R4, R5, RZ ;  /* 0x0000000504057210 */ /* 0x002fc60007f1e0ff */
[----:B------:R0:W-:Y:S02]  /*00f0*/  STS [R2], RZ ;  /* 0x000000ff02007388 */ /* 0x0001e40000000800 */
[----:B------:R-:W-:Y:S01]  /*0100*/  IMAD.X R3, RZ, RZ, R3, P0 ;  /* 0x000000ffff037224 */ /* 0x000fe200000e0603 */
[----:B------:R-:W-:-:S04]  /*0110*/  ISETP.GE.U32.AND P0, PT, R5, UR4, PT ;  /* 0x0000000405007c0c */ /* 0x000fc8000bf06070 */
[----:B------:R-:W-:-:S13]  /*0120*/  ISETP.GE.AND.EX P0, PT, R3, UR5, PT, P0 ;  /* 0x0000000503007c0c */ /* 0x000fda000bf06300 */
[----:B0-----:R-:W-:Y:S05]  /*0130*/  @!P0 BRA `(.L_x_2899) ;  /* 0xfffffffc00e48947 */ /* 0x001fea000383ffff */
.L_x_2898:
[----:B------:R-:W-:Y:S05]  /*0140*/  BSYNC B0 ;  /* 0x0000000000007941 */ /* 0x000fea0003800000 */
.L_x_2897:
        /* <DEDUP_REMOVED lines=22> */
.L_x_2908:
        /* <DEDUP_REMOVED lines=37> */
[----:B------:R-:W-:Y:S05]  /*0500*/  CALL.REL.NOINC `($__internal_73_$__cuda_sm20_div_s64) ;  /* 0x0000002000307944 */ /* 0x000fea0003c00000 */
[----:B------:R-:W-:Y:S05]  /*0510*/  BRA `(.L_x_2906) ;  /* 0x0000000000487947 */ /* 0x000fea0003800000 */
.L_x_2905:
        /* <DEDUP_REMOVED lines=18> */
.L_x_2906:
[----:B------:R-:W-:Y:S05]  /*0640*/  BSYNC B1 ;  /* 0x0000000000017941 */ /* 0x000fea0003800000 */
.L_x_2904:
[----:B------:R-:W-:Y:S01]  /*0650*/  ULDC.64 UR4, c[0x0][0x6f0] ;  /* 0x0001bc0000047ab9 */ /* 0x000fe20000000a00 */
[----:B------:R-:W-:Y:S02]  /*0660*/  SHF.R.S32.HI R5, RZ, 0x1f, R21 ;  /* 0x0000001fff057819 */ /* 0x000fe40000011415 */
[----:B------:R-:W-:-:S04]  /*0670*/  ISETP.NE.U32.AND P1, PT, R21, UR4, PT ;  /* 0x0000000415007c0c */ /* 0x000fc8000bf25070 */
[----:B------:R-:W-:-:S04]  /*0680*/  ISETP.NE.AND.EX P1, PT, R5, UR5, PT, P1 ;  /* 0x0000000505007c0c */ /* 0x000fc8000bf25310 */
[----:B------:R-:W-:-:S05]  /*0690*/  SEL R6, RZ, 0xffffffff, P1 ;  /* 0xffffffffff067807 */ /* 0x000fca0000800000 */
[----:B------:R-:W-:-:S05]  /*06a0*/  IMAD.IADD R21, R21, 0x1, R6 ;  /* 0x0000000115157824 */ /* 0x000fca00078e0206 */
[----:B------:R-:W-:-:S07]  /*06b0*/  LEA R21, R21, R0, 0x2 ;  /* 0x0000000015157211 */ /* 0x000fce00078e10ff */
.L_x_2907:
[----:B------:R-:W0:Y:S02]  /*06c0*/  LDS R6, [R21] ;  /* 0x0000000015067984 */ /* 0x000e240000000800 */
[----:B0-----:R-:W-:-:S06]  /*06d0*/  FADD R7, R6, 1 ;  /* 0x3f80000006077421 */ /* 0x001fcc0000000000 */
[----:B------:R-:W0:Y:S02]  /*06e0*/  ATOMS.CAST.SPIN R7, [R21], R6, R7 ;  /* 0x000000061507738d */ /* 0x000e240001800007 */
[----:B0-----:R-:W-:-:S13]  /*06f0*/  ISETP.EQ.U32.AND P1, PT, R7, 0x1, PT ;  /* 0x000000010700780c */ /* 0x001fda0003f22070 */
[----:B------:R-:W-:Y:S05]  /*0700*/  @!P1 BRA `(.L_x_2907) ;  /* 0xfffffffc00ec9947 */ /* 0x000fea000383ffff */
.L_x_2903:
[----:B------:R-:W-:Y:S05]  /*0710*/  BSYNC B0 ;  /* 0x0000000000007941 */ /* 0x000fea0003800000 */
.L_x_2902:
[----:B------:R-:W-:Y:S05]  /*0720*/  @!P0 BRA `(.L_x_2908) ;  /* 0xfffffff800e08947 */ /* 0x000fea000383ffff */
[----:B------:R-:W-:Y:S05]  /*0730*/  BRA `(.L_x_2900) ;  /* 0x0000001c00387947 */ /* 0x000fea0003800000 */
.L_x_2901:
        /* <DEDUP_REMOVED lines=8> */
.L_x_2939:
        /* <DEDUP_REMOVED lines=12> */
.L_x_2922:
        /* <DEDUP_REMOVED lines=10> */
[----:B------:R-:W-:Y:S05]  /*0920*/  CALL.REL.NOINC `($__internal_73_$__cuda_sm20_div_s64) ;  /* 0x0000001c00287944 */ /* 0x000fea0003c00000 */
        /* <DEDUP_REMOVED lines=10> */
.L_x_2911:
        /* <DEDUP_REMOVED lines=22> */
.L_x_2912:
[----:B------:R-:W-:Y:S05]  /*0b30*/  BSYNC B0 ;  /* 0x0000000000007941 */ /* 0x000fea0003800000 */
.L_x_2910:
        /* <DEDUP_REMOVED lines=27> */
.L_x_2914:
        /* <DEDUP_REMOVED lines=22> */
.L_x_2915:
[----:B------:R-:W-:Y:S05]  /*0e50*/  BSYNC B0 ;  /* 0x0000000000007941 */ /* 0x000fea0003800000 */
.L_x_2913:
        /* <DEDUP_REMOVED lines=16> */
[----:B------:R-:W-:Y:S05]  /*0f60*/  CALL.REL.NOINC `($__internal_73_$__cuda_sm20_div_s64) ;  /* 0x0000001400987944 */ /* 0x000fea0003c00000 */
        /* <DEDUP_REMOVED lines=12> */
.L_x_2917:
        /* <DEDUP_REMOVED lines=22> */
.L_x_2918:
[----:B------:R-:W-:Y:S05]  /*1190*/  BSYNC B0 ;  /* 0x0000000000007941 */ /* 0x000fea0003800000 */
.L_x_2916:
        /* <DEDUP_REMOVED lines=28> */
.L_x_2920:
        /* <DEDUP_REMOVED lines=17> */
[----:B------:R-:W-:-:S12]  /*1470*/  HFMA2.MMA R15, -RZ, RZ, 0, 0 ;  /* 0x00000000ff0f7435 */ /* 0x000fd800000001ff */
[----:B------:R-:W-:Y:S01]  /*1480*/  @P1 VIADD R21, R21, 0x1 ;  /* 0x0000000115151836 */ /* 0x000fe20000000000 */
[----:B------:R-:W-:-:S04]  /*1490*/  @!P2 LOP3.LUT R21, RZ, R16, RZ, 0x33, !PT ;  /* 0x00000010ff15a212 */ /* 0x000fc800078e33ff */
[----:B------:R-:W-:-:S05]  /*14a0*/  IADD3 R9, -R21, RZ, RZ ;  /* 0x000000ff15097210 */ /* 0x000fca0007ffe1ff */
[----:B------:R-:W-:Y:S02]  /*14b0*/  IMAD R9, R16, R9, R18 ;  /* 0x0000000910097224 */ /* 0x000fe400078e0212 */
[----:B------:R-:W-:-:S07]  /*14c0*/  IMAD.MOV.U32 R16, RZ, RZ, R21 ;  /* 0x000000ffff107224 */ /* 0x000fce00078e0015 */
.L_x_2921:
[----:B------:R-:W-:Y:S05]  /*14d0*/  BSYNC B0 ;  /* 0x0000000000007941 */ /* 0x000fea0003800000 */
.L_x_2919:
[----:B------:R0:W1:Y:S01]  /*14e0*/  LDC.64 R18, c[0x0][R2+0x2c0] ;  /* 0x0000b00002127b82 */ /* 0x0000620000000a00 */
[----:B------:R-:W-:Y:S01]  /*14f0*/  IADD3 R0, R0, -0x4, RZ ;  /* 0xfffffffc00007810 */ /* 0x000fe20007ffe0ff */
[----:B------:R-:W-:Y:S01]  /*1500*/  IMAD.MOV.U32 R33, RZ, RZ, R32 ;  /* 0x000000ffff217224 */ /* 0x000fe200078e0020 */
[----:B------:R-:W-:Y:S02]  /*1510*/  MOV R32, R22 ;  /* 0x0000001600207202 */ /* 0x000fe40000000f00 */
[----:B------:R-:W-:Y:S01]  /*1520*/  ISETP.NE.AND P0, PT, R0, -0x2, PT ;  /* 0xfffffffe0000780c */ /* 0x000fe20003f05270 */
[----:B0-----:R-:W-:Y:S02]  /*1530*/  VIADD R2, R2, 0xffffffe0 ;  /* 0xffffffe002027836 */ /* 0x001fe40000000000 */
[-C--:B-1----:R-:W-:Y:S02]  /*1540*/  IMAD R10, R19, R9.reuse, RZ ;  /* 0x00000009130a7224 */ /* 0x082fe400078e02ff */
[----:B------:R-:W-:-:S04]  /*1550*/  IMAD.WIDE.U32 R32, R18, R9, R32 ;  /* 0x0000000912207225 */ /* 0x000fc800078e0020 */
[----:B------:R-:W-:Y:S02]  /*1560*/  IMAD R15, R18, R15, R10 ;  /* 0x0000000f120f7224 */ /* 0x000fe400078e020a */
[----:B------:R-:W-:-:S03]  /*1570*/  IMAD.MOV.U32 R18, RZ, RZ, R32 ;  /* 0x000000ffff127224 */ /* 0x000fc600078e0020 */
[----:B------:R-:W-:Y:S01]  /*1580*/  IADD3 R19, R33, R15, RZ ;  /* 0x0000000f21137210 */ /* 0x000fe20007ffe0ff */
[----:B------:R-:W-:Y:S06]  /*1590*/  @P0 BRA `(.L_x_2922) ;  /* 0xfffffff000b80947 */ /* 0x000fec000383ffff */
.L_x_2909:
        /* <DEDUP_REMOVED lines=14> */
[----:B------:R-:W-:Y:S05]  /*1680*/  CALL.REL.NOINC `($__internal_73_$__cuda_sm20_div_s64) ;  /* 0x0000000c00d07944 */ /* 0x000fea0003c00000 */
        /* <DEDUP_REMOVED lines=9> */
.L_x_2925:
        /* <DEDUP_REMOVED lines=23> */
.L_x_2926:
[----:B------:R-:W-:Y:S05]  /*1890*/  BSYNC B0 ;  /* 0x0000000000007941 */ /* 0x000fea0003800000 */
.L_x_2924:
        /* <DEDUP_REMOVED lines=27> */
.L_x_2928:
        /* <DEDUP_REMOVED lines=23> */
.L_x_2929:
[----:B------:R-:W-:Y:S05]  /*1bc0*/  BSYNC B0 ;  /* 0x0000000000007941 */ /* 0x000fea0003800000 */
.L_x_2927:
        /* <DEDUP_REMOVED lines=27> */
.L_x_2931:
        /* <DEDUP_REMOVED lines=23> */
.L_x_2932:
[----:B------:R-:W-:Y:S05]  /*1ef0*/  BSYNC B0 ;  /* 0x0000000000007941 */ /* 0x000fea0003800000 */
.L_x_2930:
[----:B------:R-:W0:Y:S02]  /*1f00*/  LDC.64 R2, c[0x0][R3+0x2c8] ;  /* 0x0000b20003027b82 */ /* 0x000e240000000a00 */
[-C--:B0-----:R-:W-:Y:S02]  /*1f10*/  IMAD R0, R3, R24.reuse, RZ ;  /* 0x0000001803007224 */ /* 0x081fe400078e02ff */
[----:B------:R-:W-:-:S04]  /*1f20*/  IMAD.WIDE.U32 R18, R2, R24, R18 ;  /* 0x0000001802127225 */ /* 0x000fc800078e0012 */
[----:B------:R-:W-:-:S04]  /*1f30*/  IMAD R9, R2, R9, R0 ;  /* 0x0000000902097224 */ /* 0x000fc800078e0200 */
[----:B------:R-:W-:-:S07]  /*1f40*/  IMAD.IADD R19, R19, 0x1, R9 ;  /* 0x0000000113137824 */ /* 0x000fce00078e0209 */
.L_x_2923:
        /* <DEDUP_REMOVED lines=32> */
[----:B------:R-:W-:Y:S05]  /*2150*/  CALL.REL.NOINC `($__internal_73_$__cuda_sm20_div_s64) ;  /* 0x00000004001c7944 */ /* 0x000fea0003c00000 */
[----:B------:R-:W-:Y:S05]  /*2160*/  BRA `(.L_x_2937) ;  /* 0x0000000000487947 */ /* 0x000fea0003800000 */
.L_x_2936:
        /* <DEDUP_REMOVED lines=18> */
.L_x_2937:
[----:B------:R-:W-:Y:S05]  /*2290*/  BSYNC B1 ;  /* 0x0000000000017941 */ /* 0x000fea0003800000 */
.L_x_2935:
        /* <DEDUP_REMOVED lines=10> */
.L_x_2938:
[----:B------:R-:W0:Y:S02]  /*2340*/  LDS R2, [R21] ;  /* 0x0000000015027984 */ /* 0x000e240000000800 */
[----:B0-----:R-:W-:-:S06]  /*2350*/  FADD R3, R2, 1 ;  /* 0x3f80000002037421 */ /* 0x001fcc0000000000 */
[----:B------:R-:W0:Y:S02]  /*2360*/  ATOMS.CAST.SPIN R3, [R21], R2, R3 ;  /* 0x000000021503738d */ /* 0x000e240001800003 */
[----:B0-----:R-:W-:-:S13]  /*2370*/  ISETP.EQ.U32.AND P0, PT, R3, 0x1, PT ;  /* 0x000000010300780c */ /* 0x001fda0003f02070 */
[----:B------:R-:W-:Y:S05]  /*2380*/  @!P0 BRA `(.L_x_2938) ;  /* 0xfffffffc00ec8947 */ /* 0x000fea000383ffff */
.L_x_2934:
[----:B------:R-:W-:Y:S05]  /*2390*/  BSYNC B0 ;  /* 0x0000000000007941 */ /* 0x000fea0003800000 */
.L_x_2933:
        /* <DEDUP_REMOVED lines=8> */
.L_x_2900:
        /* <DEDUP_REMOVED lines=12> */
.L_x_2940:
        /* <DEDUP_REMOVED lines=15> */
        .weak           $__internal_73_$__cuda_sm20_div_s64
        .type           $__internal_73_$__cuda_sm20_div_s64,@function
        .size           $__internal_73_$__cuda_sm20_div_s64,(.L_x_3603 - $__internal_73_$__cuda_sm20_div_s64)
$__internal_73_$__cuda_sm20_div_s64:
        /* <DEDUP_REMOVED lines=83> */
[----:B------:R-:W-:Y:S06]  /*2b00*/  RET.REL.NODEC R24 `(_ZN2at4cuda17kernelHistogram1DIfalLi1ELi2ELin1ELNS0_23CUDAHistogramMemoryTypeE0EZNS0_21CUDA_tensor_histogramIfaLb1EEEbNS_6TensorES4_S4_lNS_14AccumulateTypeIT0_Lb1EE4typeES8_NS0_13TensorArgTypeES9_S9_EUllE0_EEvNS0_6detail10TensorInfoIT_T1_EESF_NSC_IKS6_SE_EElS8_S8_SE_T6_) ;  /* 0xffffffd4183c7950 */ /* 0x000fec0003c3ffff */
.L_x_2941:
        /* <DEDUP_REMOVED lines=15> */
.L_x_3603:


//--------------------- .text._ZN2at4cuda17kernelHistogram1DIfalLi1ELi2ELin1ELNS0_23CUDAHistogramMemoryTypeE1EZNS0_21CUDA_tensor_histogramIfaLb1EEEbNS_6TensorES4_S4_lNS_14AccumulateTypeIT0_Lb1EE4typeES8_NS0_13TensorArgTypeES9_S9_EUllE_EEvNS0_6detail10TensorInfoIT_T1_EESF_NSC_IKS6_SE_EElS8_S8_SE_T6_ --------------------------
	.section	.text._ZN2at4cuda17kernelHistogram1DIfalLi1ELi2ELin1ELNS0_23CUDAHistogramMemoryTypeE1EZNS0_21CUDA_tensor_histogramIfaLb1EEEbNS_6TensorES4_S4_lNS_14AccumulateTypeIT0_Lb1EE4typeES8_NS0_13TensorArgTypeES9_S9_EUllE_EEvNS0_6detail10TensorInfoIT_T1_EESF_NSC_IKS6_SE_EElS8_S8_SE_T6_,"ax",@progbits
	.align	128
        .global         _ZN2at4cuda17kernelHistogram1DIfalLi1ELi2ELin1ELNS0_23CUDAHistogramMemoryTypeE1EZNS0_21CUDA_tensor_histogramIfaLb1EEEbNS_6TensorES4_S4_lNS_14AccumulateTypeIT0_Lb1EE4typeES8_NS0_13TensorArgTypeES9_S9_EUllE_EEvNS0_6detail10TensorInfoIT_T1_EESF_NSC_IKS6_SE_EElS8_S8_SE_T6_
        .type           _ZN2at4cuda17kernelHistogram1DIfalLi1ELi2ELin1ELNS0_23CUDAHistogramMemoryTypeE1EZNS0_21CUDA_tensor_histogramIfaLb1EEEbNS_6TensorES4_S4_lNS_14AccumulateTypeIT0_Lb1EE4typeES8_NS0_13TensorArgTypeES9_S9_EUllE_EEvNS0_6detail10TensorInfoIT_T1_EESF_NSC_IKS6_SE_EElS8_S8_SE_T6_,@function
        .size           _ZN2at4cuda17kernelHistogram1DIfalLi1ELi2ELin1ELNS0_23CUDAHistogramMemoryTypeE1EZNS0_21CUDA_tensor_histogramIfaLb1EEEbNS_6TensorES4_S4_lNS_14AccumulateTypeIT0_Lb1EE4typeES8_NS0_13TensorArgTypeES9_S9_EUllE_EEvNS0_6detail10TensorInfoIT_T1_EESF_NSC_IKS6_SE_EElS8_S8_SE_T6_,(.L_x_3604 - _ZN2at4cuda17kernelHistogram1DIfalLi1ELi2ELin1ELNS0_23CUDAHistogramMemoryTypeE1EZNS0_21CUDA_tensor_histogramIfaLb1EEEbNS_6TensorES4_S4_lNS_14AccumulateTypeIT0_Lb1EE4typeES8_NS0_13TensorArgTypeES9_S9_EUllE_EEvNS0_6detail10TensorInfoIT_T1_EESF_NSC_IKS6_SE_EElS8_S8_SE_T6_)
        .other          _ZN2at4cuda17kernelHistogram1DIfalLi1ELi2ELin1ELNS0_23CUDAHistogramMemoryTypeE1EZNS0_21CUDA_tensor_histogramIfaLb1EEEbNS_6TensorES4_S4_lNS_14AccumulateTypeIT0_Lb1EE4typeES8_NS0_13TensorArgTypeES9_S9_EUllE_EEvNS0_6detail10TensorInfoIT_T1_EESF_NSC_IKS6_SE_EElS8_S8_SE_T6_,@"STO_CUDA_ENTRY STV_DEFAULT"
_ZN2at4cuda17kernelHistogram1DIfalLi1ELi2ELin1ELNS0_23CUDAHistogramMemoryTypeE1EZNS0_21CUDA_tensor_histogramIfaLb1EEEbNS_6TensorES4_S4_lNS_14AccumulateTypeIT0_Lb1EE4typeES8_NS0_13TensorArgTypeES9_S9_EUllE_EEvNS0_6detail10TensorInfoIT_T1_EESF_NSC_IKS6_SE_EElS8_S8_SE_T6_:
.text._ZN2at4cuda17kernelHistogram1DIfalLi1ELi2ELin1ELNS0_23CUDAHistogramMemoryTypeE1EZNS0_21CUDA_tensor_histogramIfaLb1EEEbNS_6TensorES4_S4_lNS_14AccumulateTypeIT0_Lb1EE4typeES8_NS0_13TensorArgTypeES9_S9_EUllE_EEvNS0_6detail10TensorInfoIT_T1_EESF_NSC_IKS6_SE_EElS8_S8_SE_T6_:
        /* <DEDUP_REMOVED lines=31> */
.L_x_2949:
        /* <DEDUP_REMOVED lines=26> */
[----:B------:R-:W-:Y:S05]  /*0390*/  CALL.REL.NOINC `($__internal_74_$__cuda_sm20_div_s64) ;  /* 0x0000002000507944 */ /* 0x000fea0003c00000 */
[----:B------:R-:W-:Y:S01]  /*03a0*/  IMAD.MOV.U32 R3, RZ, RZ, R6 ;  /* 0x000000ffff037224 */ /* 0x000fe200078e0006 */
[----:B------:R-:W-:Y:S06]  /*03b0*/  BRA `(.L_x_2948) ;  /* 0x0000000000487947 */ /* 0x000fec0003800000 */
.L_x_2947:
        /* <DEDUP_REMOVED lines=18> */
.L_x_2948:
[----:B------:R-:W-:Y:S05]  /*04e0*/  BSYNC B2 ;  /* 0x0000000000027941 */ /* 0x000fea0003800000 */
.L_x_2946:
        /* <DEDUP_REMOVED lines=20> */
.L_x_2945:
[----:B------:R-:W-:Y:S05]  /*0630*/  BSYNC B1 ;  /* 0x0000000000017941 */ /* 0x000fea0003800000 */
.L_x_2944:
[----:B------:R-:W-:-:S04]  /*0640*/  IADD3 R0, P0, R0, UR4, RZ ;  /* 0x0000000400007c10 */ /* 0x000fc8000ff1e0ff */
[----:B------:R-:W-:Y:S02]  /*0650*/  IADD3.X R2, RZ, R2, RZ, P0, !PT ;  /* 0x00000002ff027210 */ /* 0x000fe400007fe4ff */
[----:B------:R-:W-:-:S04]  /*0660*/  ISETP.GE.U32.AND P0, PT, R0, UR24, PT ;  /* 0x0000001800007c0c */ /* 0x000fc8000bf06070 */
[----:B------:R-:W-:-:S13]  /*0670*/  ISETP.GE.AND.EX P0, PT, R2, UR25, PT, P0 ;  /* 0x0000001902007c0c */ /* 0x000fda000bf06300 */
[----:B------:R-:W-:Y:S05]  /*0680*/  @!P0 BRA `(.L_x_2949) ;  /* 0xfffffff800d88947 */ /* 0x000fea000383ffff */
[----:B------:R-:W-:Y:S05]  /*0690*/  BSYNC B0 ;  /* 0x0000000000007941 */ /* 0x000fea0003800000 */
.L_x_2943:
[----:B------:R-:W-:Y:S05]  /*06a0*/  EXIT ;  /* 0x000000000000794d */ /* 0x000fea0003800000 */
.L_x_2942:
[----:B------:R-:W-:-:S04]  /*06b0*/  LOP3.LUT R3, RZ, R4, RZ, 0x33, !PT ;  /* 0x00000004ff037212 */ /* 0x000fc800078e33ff */
[----:B------:R-:W-:-:S05]  /*06c0*/  VIMNMX R3, R3, -0x3, !PT ;  /* 0xfffffffd03037848 */ /* 0x000fca0007fe0100 */
[----:B------:R-:W-:-:S04]  /*06d0*/  IMAD.IADD R4, R3, 0x1, R4 ;  /* 0x0000000103047824 */ /* 0x000fc800078e0204 */
[C---:B------:R-:W-:Y:S01]  /*06e0*/  VIADD R9, R4.reuse, 0x2 ;  /* 0x0000000204097836 */ /* 0x040fe20000000000 */
[----:B------:R-:W-:-:S04]  /*06f0*/  IADD3 R10, R4, 0x1, RZ ;  /* 0x00000001040a7810 */ /* 0x000fc80007ffe0ff */
[----:B------:R-:W-:-:S05]  /*0700*/  LOP3.LUT R9, R9, 0x3, RZ, 0xc0, !PT ;  /* 0x0000000309097812 */ /* 0x000fca00078ec0ff */
[----:B------:R-:W-:-:S07]  /*0710*/  IMAD.IADD R11, R4, 0x1, -R9 ;  /* 0x00000001040b7824 */ /* 0x000fce00078e0a09 */
.L_x_2979:
        /* <DEDUP_REMOVED lines=13> */
.L_x_2963:
        /* <DEDUP_REMOVED lines=9> */
[----:B------:R-:W-:Y:S05]  /*0880*/  CALL.REL.NOINC `($__internal_74_$__cuda_sm20_div_s64) ;  /* 0x0000001c00147944 */ /* 0x000fea0003c00000 */
        /* <DEDUP_REMOVED lines=11> */
.L_x_2952:
        /* <DEDUP_REMOVED lines=22> */
.L_x_2953:
[----:B------:R-:W-:Y:S05]  /*0aa0*/  BSYNC B0 ;  /* 0x0000000000007941 */ /* 0x000fea0003800000 */
.L_x_2951:
        /* <DEDUP_REMOVED lines=16> */
[----:B------:R-:W-:Y:S05]  /*0bb0*/  CALL.REL.NOINC `($__internal_74_$__cuda_sm20_div_s64) ;  /* 0x0000001800487944 */ /* 0x000fea0003c00000 */
        /* <DEDUP_REMOVED lines=12> */
.L_x_2955:
        /* <DEDUP_REMOVED lines=23> */
.L_x_2956:
[----:B------:R-:W-:Y:S05]  /*0df0*/  BSYNC B0 ;  /* 0x0000000000007941 */ /* 0x000fea0003800000 */
.L_x_2954:
        /* <DEDUP_REMOVED lines=28> */
.L_x_2958:
        /* <DEDUP_REMOVED lines=23> */
.L_x_2959:
[----:B------:R-:W-:Y:S05]  /*1130*/  BSYNC B0 ;  /* 0x0000000000007941 */ /* 0x000fea0003800000 */
.L_x_2957:
        /* <DEDUP_REMOVED lines=18> */
[----:B------:R-:W-:Y:S05]  /*1260*/  CALL.REL.NOINC `($__internal_74_$__cuda_sm20_div_s64) ;  /* 0x00000010009c7944 */ /* 0x000fea0003c00000 */
        /* <DEDUP_REMOVED lines=11> */
.L_x_2961:
        /* <DEDUP_REMOVED lines=23> */
.L_x_2962:
[----:B------:R-:W-:Y:S05]  /*1490*/  BSYNC B0 ;  /* 0x0000000000007941 */ /* 0x000fea0003800000 */
.L_x_2960:
        /* <DEDUP_REMOVED lines=10> */
.L_x_2950:
        /* <DEDUP_REMOVED lines=25> */
.L_x_2966:
        /* <DEDUP_REMOVED lines=23> */
.L_x_2967:
[----:B------:R-:W-:Y:S05]  /*1840*/  BSYNC B0 ;  /* 0x0000000000007941 */ /* 0x000fea0003800000 */
.L_x_2965:
        /* <DEDUP_REMOVED lines=29> */
.L_x_2969:
        /* <DEDUP_REMOVED lines=23> */
.L_x_2970:
[----:B------:R-:W-:Y:S05]  /*1b90*/  BSYNC B0 ;  /* 0x0000000000007941 */ /* 0x000fea0003800000 */
.L_x_2968:
        /* <DEDUP_REMOVED lines=29> */
.L_x_2972:
        /* <DEDUP_REMOVED lines=23> */
.L_x_2973:
[----:B------:R-:W-:Y:S05]  /*1ee0*/  BSYNC B0 ;  /* 0x0000000000007941 */ /* 0x000fea0003800000 */
.L_x_2971:
[----:B------:R-:W0:Y:S01]  /*1ef0*/  LDC.64 R18, c[0x0][R18+0x2c8] ;  /* 0x0000b20012127b82 */ /* 0x000e220000000a00 */
[----:B------:R-:W-:Y:S01]  /*1f00*/  MOV R15, R13 ;  /* 0x0000000d000f7202 */ /* 0x000fe20000000f00 */
[-C--:B0-----:R-:W-:Y:S02]  /*1f10*/  IMAD R4, R19, R16.reuse, RZ ;  /* 0x0000001013047224 */ /* 0x081fe400078e02ff */
[----:B------:R-:W-:-:S04]  /*1f20*/  IMAD.WIDE.U32 R14, R18, R16, R14 ;  /* 0x00000010120e7225 */ /* 0x000fc800078e000e */
[----:B------:R-:W-:-:S04]  /*1f30*/  IMAD R3, R18, R3, R4 ;  /* 0x0000000312037224 */ /* 0x000fc800078e0204 */
[----:B------:R-:W-:-:S07]  /*1f40*/  IMAD.IADD R13, R15, 0x1, R3 ;  /* 0x000000010f0d7824 */ /* 0x000fce00078e0203 */
.L_x_2964:
        /* <DEDUP_REMOVED lines=35> */
.L_x_2977:
        /* <DEDUP_REMOVED lines=18> */
.L_x_2978:
[----:B------:R-:W-:Y:S05]  /*22a0*/  BSYNC B1 ;  /* 0x0000000000017941 */ /* 0x000fea0003800000 */
.L_x_2976:
        /* <DEDUP_REMOVED lines=25> */
.L_x_2975:
[----:B------:R-:W-:Y:S05]  /*2440*/  BSYNC B0 ;  /* 0x0000000000007941 */ /* 0x000fea0003800000 */
.L_x_2974:
        /* <DEDUP_REMOVED lines=9> */
        .weak           $__internal_74_$__cuda_sm20_div_s64
        .type           $__internal_74_$__cuda_sm20_div_s64,@function
        .size           $__internal_74_$__cuda_sm20_div_s64,(.L_x_3604 - $__internal_74_$__cuda_sm20_div_s64)
$__internal_74_$__cuda_sm20_div_s64:
        /* <DEDUP_REMOVED lines=83> */
[----:B------:R-:W-:Y:S06]  /*2a10*/  RET.REL.NODEC R16 `(_ZN2at4cuda17kernelHistogram1DIfalLi1ELi2ELin1ELNS0_23CUDAHistogramMemoryTypeE1EZNS0_21CUDA_tensor_histogramIfaLb1EEEbNS_6TensorES4_S4_lNS_14AccumulateTypeIT0_Lb1EE4typeES8_NS0_13TensorArgTypeES9_S9_EUllE_EEvNS0_6detail10TensorInfoIT_T1_EESF_NSC_IKS6_SE_EElS8_S8_SE_T6_) ;  /* 0xffffffd410787950 */ /* 0x000fec0003c3ffff */
.L_x_2980:
        /* <DEDUP_REMOVED lines=14> */
.L_x_3604:


//--------------------- .text._ZN2at4cuda17kernelHistogram1DIfalLi1ELi2ELin1ELNS0_23CUDAHistogramMemoryTypeE0EZNS0_21CUDA_tensor_histogramIfaLb1EEEbNS_6TensorES4_S4_lNS_14AccumulateTypeIT0_Lb1EE4typeES8_NS0_13TensorArgTypeES9_S9_EUllE_EEvNS0_6detail10TensorInfoIT_T1_EESF_NSC_IKS6_SE_EElS8_S8_SE_T6_ --------------------------
	.section	.text._ZN2at4cuda17kernelHistogram1DIfalLi1ELi2ELin1ELNS0_23CUDAHistogramMemoryTypeE0EZNS0_21CUDA_tensor_histogramIfaLb1EEEbNS_6TensorES4_S4_lNS_14AccumulateTypeIT0_Lb1EE4typeES8_NS0_13TensorArgTypeES9_S9_EUllE_EEvNS0_6detail10TensorInfoIT_T1_EESF_NSC_IKS6_SE_EElS8_S8_SE_T6_,"ax",@progbits
	.align	128
        .global         _ZN2at4cuda17kernelHistogram1DIfalLi1ELi2ELin1ELNS0_23CUDAHistogramMemoryTypeE0EZNS0_21CUDA_tensor_histogramIfaLb1EEEbNS_6TensorES4_S4_lNS_14AccumulateTypeIT0_Lb1EE4typeES8_NS0_13TensorArgTypeES9_S9_EUllE_EEvNS0_6detail10TensorInfoIT_T1_EESF_NSC_IKS6_SE_EElS8_S8_SE_T6_
        .type           _ZN2at4cuda17kernelHistogram1DIfalLi1ELi2ELin1ELNS0_23CUDAHistogramMemoryTypeE0EZNS0_21CUDA_tensor_histogramIfaLb1EEEbNS_6TensorES4_S4_lNS_14AccumulateTypeIT0_Lb1EE4typeES8_NS0_13TensorArgTypeES9_S9_EUllE_EEvNS0_6detail10TensorInfoIT_T1_EESF_NSC_IKS6_SE_EElS8_S8_SE_T6_,@function
        .size           _ZN2at4cuda17kernelHistogram1DIfalLi1ELi2ELin1ELNS0_23CUDAHistogramMemoryTypeE0EZNS0_21CUDA_tensor_histogramIfaLb1EEEbNS_6TensorES4_S4_lNS_14AccumulateTypeIT0_Lb1EE4typeES8_NS0_13TensorArgTypeES9_S9_EUllE_EEvNS0_6detail10TensorInfoIT_T1_EESF_NSC_IKS6_SE_EElS8_S8_SE_T6_,(.L_x_3605 - _ZN2at4cuda17kernelHistogram1DIfalLi1ELi2ELin1ELNS0_23CUDAHistogramMemoryTypeE0EZNS0_21CUDA_tensor_histogramIfaLb1EEEbNS_6TensorES4_S4_lNS_14AccumulateTypeIT0_Lb1EE4typeES8_NS0_13TensorArgTypeES9_S9_EUllE_EEvNS0_6detail10TensorInfoIT_T1_EESF_NSC_IKS6_SE_EElS8_S8_SE_T6_)
        .other          _ZN2at4cuda17kernelHistogram1DIfalLi1ELi2ELin1ELNS0_23CUDAHistogramMemoryTypeE0EZNS0_21CUDA_tensor_histogramIfaLb1EEEbNS_6TensorES4_S4_lNS_14AccumulateTypeIT0_Lb1EE4typeES8_NS0_13TensorArgTypeES9_S9_EUllE_EEvNS0_6detail10TensorInfoIT_T1_EESF_NSC_IKS6_SE_EElS8_S8_SE_T6_,@"STO_CUDA_ENTRY STV_DEFAULT"
_ZN2at4cuda17kernelHistogram1DIfalLi1ELi2ELin1ELNS0_23CUDAHistogramMemoryTypeE0EZNS0_21CUDA_tensor_histogramIfaLb1EEEbNS_6TensorES4_S4_lNS_14AccumulateTypeIT0_Lb1EE4typeES8_NS0_13TensorArgTypeES9_S9_EUllE_EEvNS0_6detail10TensorInfoIT_T1_EESF_NSC_IKS6_SE_EElS8_S8_SE_T6_:
.text._ZN2at4cuda17kernelHistogram1DIfalLi1ELi2ELin1ELNS0_23CUDAHistogramMemoryTypeE0EZNS0_21CUDA_tensor_histogramIfaLb1EEEbNS_6TensorES4_S4_lNS_14AccumulateTypeIT0_Lb1EE4typeES8_NS0_13TensorArgTypeES9_S9_EUllE_EEvNS0_6detail10TensorInfoIT_T1_EESF_NSC_IKS6_SE_EElS8_S8_SE_T6_:
        /* <DEDUP_REMOVED lines=13> */
.L_x_2983:
[----:B------:R-:W-:Y:S02]  /*00d0*/  LEA R2, R5, R0, 0x2 ;  /* 0x0000000005027211 */ /* 0x000fe400078e10ff */
[----:B-1----:R-:W-:-:S03]  /*00e0*/  IADD3 R5, P0, R4, R5, RZ ;  /* 0x0000000504057210 */ /* 0x002fc60007f1e0ff */
[----:B------:R0:W-:Y:S02]  /*00f0*/  STS [R2], RZ ;  /* 0x000000ff02007388 */ /* 0x0001e40000000800 */
[----:B------:R-:W-:Y:S01]  /*0100*/  IMAD.X R3, RZ, RZ, R3, P0 ;  /* 0x000000ffff037224 */ /* 0x000fe200000e0603 */
[----:B------:R-:W-:-:S04]  /*0110*/  ISETP.GE.U32.AND P0, PT, R5, UR4, PT ;  /* 0x0000000405007c0c */ /* 0x000fc8000bf06070 */
[----:B------:R-:W-:-:S13]  /*0120*/  ISETP.GE.AND.EX P0, PT, R3, UR5, PT, P0 ;  /* 0x0000000503007c0c */ /* 0x000fda000bf06300 */
[----:B0-----:R-:W-:Y:S05]  /*0130*/  @!P0 BRA `(.L_x_2983) ;  /* 0xfffffffc00e48947 */ /* 0x001fea000383ffff */
.L_x_2982:
[----:B------:R-:W-:Y:S05]  /*0140*/  BSYNC B0 ;  /* 0x0000000000007941 */ /* 0x000fea0003800000 */
.L_x_2981:
        /* <DEDUP_REMOVED lines=22> */
.L_x_2992:
        /* <DEDUP_REMOVED lines=32> */
[----:B------:R-:W-:Y:S05]  /*04b0*/  CALL.REL.NOINC `($__internal_75_$__cuda_sm20_div_s64) ;  /* 0x0000002000887944 */ /* 0x000fea0003c00000 */
[----:B------:R-:W-:Y:S05]  /*04c0*/  BRA `(.L_x_2990) ;  /* 0x0000000000487947 */ /* 0x000fea0003800000 */
.L_x_2989:
        /* <DEDUP_REMOVED lines=18> */
.L_x_2990:
[----:B------:R-:W-:Y:S05]  /*05f0*/  BSYNC B1 ;  /* 0x0000000000017941 */ /* 0x000fea0003800000 */
.L_x_2988:
        /* <DEDUP_REMOVED lines=16> */
.L_x_2991:
[----:B------:R-:W0:Y:S02]  /*0700*/  LDS R6, [R21] ;  /* 0x0000000015067984 */ /* 0x000e240000000800 */
[----:B0----5:R-:W-:-:S06]  /*0710*/  FADD R7, R9, R6 ;  /* 0x0000000609077221 */ /* 0x021fcc0000000000 */
[----:B------:R-:W0:Y:S02]  /*0720*/  ATOMS.CAST.SPIN R7, [R21], R6, R7 ;  /* 0x000000061507738d */ /* 0x000e240001800007 */
[----:B0-----:R-:W-:-:S13]  /*0730*/  ISETP.EQ.U32.AND P0, PT, R7, 0x1, PT ;  /* 0x000000010700780c */ /* 0x001fda0003f02070 */
[----:B------:R-:W-:Y:S05]  /*0740*/  @!P0 BRA `(.L_x_2991) ;  /* 0xfffffffc00ec8947 */ /* 0x000fea000383ffff */
.L_x_2987:
[----:B------:R-:W-:Y:S05]  /*0750*/  BSYNC B0 ;  /* 0x0000000000007941 */ /* 0x000fea0003800000 */
.L_x_2986:
[----:B------:R-:W-:Y:S01]  /*0760*/  IADD3 R3, P0, R4, R3, RZ ;  /* 0x0000000304037210 */ /* 0x000fe20007f1e0ff */
[----:B------:R-:W-:-:S04]  /*0770*/  ULDC.64 UR4, c[0x0][0x708] ;  /* 0x0001c20000047ab9 */ /* 0x000fc80000000a00 */
[----:B------:R-:W-:Y:S01]  /*0780*/  IMAD.X R2, RZ, RZ, R2, P0 ;  /* 0x000000ffff027224 */ /* 0x000fe200000e0602 */
[----:B------:R-:W-:-:S04]  /*0790*/  ISETP.GE.U32.AND P0, PT, R3, UR4, PT ;  /* 0x0000000403007c0c */ /* 0x000fc8000bf06070 */
[----:B------:R-:W-:-:S13]  /*07a0*/  ISETP.GE.AND.EX P0, PT, R2, UR5, PT, P0 ;  /* 0x0000000502007c0c */ /* 0x000fda000bf06300 */
[----:B------:R-:W-:Y:S05]  /*07b0*/  @!P0 BRA `(.L_x_2992) ;  /* 0xfffffff800bc8947 */ /* 0x000fea000383ffff */
[----:B------:R-:W-:Y:S05]  /*07c0*/  BRA `(.L_x_2984) ;  /* 0x0000001c00587947 */ /* 0x000fea0003800000 */
.L_x_2985:
        /* <DEDUP_REMOVED lines=9> */
.L_x_3023:
        /* <DEDUP_REMOVED lines=9> */
.L_x_3006:
        /* <DEDUP_REMOVED lines=14> */
[----:B------:R-:W-:Y:S05]  /*09d0*/  CALL.REL.NOINC `($__internal_75_$__cuda_sm20_div_s64) ;  /* 0x0000001c00407944 */ /* 0x000fea0003c00000 */
        /* <DEDUP_REMOVED lines=10> */
.L_x_2995:
        /* <DEDUP_REMOVED lines=22> */
.L_x_2996:
[----:B------:R-:W-:Y:S05]  /*0be0*/  BSYNC B0 ;  /* 0x0000000000007941 */ /* 0x000fea0003800000 */
.L_x_2994:
        /* <DEDUP_REMOVED lines=15> */
[----:B------:R-:W-:Y:S05]  /*0ce0*/  CALL.REL.NOINC `($__internal_75_$__cuda_sm20_div_s64) ;  /* 0x00000018007c7944 */ /* 0x000fea0003c00000 */
        /* <DEDUP_REMOVED lines=11> */
.L_x_2998:
        /* <DEDUP_REMOVED lines=22> */
.L_x_2999:
[----:B------:R-:W-:Y:S05]  /*0f00*/  BSYNC B0 ;  /* 0x0000000000007941 */ /* 0x000fea0003800000 */
.L_x_2997:
        /* <DEDUP_REMOVED lines=29> */
.L_x_3001:
        /* <DEDUP_REMOVED lines=22> */
.L_x_3002:
[----:B------:R-:W-:Y:S05]  /*1240*/  BSYNC B0 ;  /* 0x0000000000007941 */ /* 0x000fea0003800000 */
.L_x_3000:
        /* <DEDUP_REMOVED lines=28> */
.L_x_3004:
        /* <DEDUP_REMOVED lines=21> */
[----:B------:R-:W-:Y:S01]  /*1560*/  IMAD R9, R16, R9, R18 ;  /* 0x0000000910097224 */ /* 0x000fe200078e0212 */
[----:B------:R-:W-:-:S07]  /*1570*/  MOV R16, R21 ;  /* 0x0000001500107202 */ /* 0x000fce0000000f00 */
.L_x_3005:
[----:B------:R-:W-:Y:S05]  /*1580*/  BSYNC B0 ;  /* 0x0000000000007941 */ /* 0x000fea0003800000 */
.L_x_3003:
        /* <DEDUP_REMOVED lines=9> */
.L_x_2993:
        /* <DEDUP_REMOVED lines=14> */
[----:B------:R-:W-:Y:S05]  /*1700*/  CALL.REL.NOINC `($__internal_75_$__cuda_sm20_div_s64) ;  /* 0x0000000c00f47944 */ /* 0x000fea0003c00000 */
        /* <DEDUP_REMOVED lines=9> */
.L_x_3009:
        /* <DEDUP_REMOVED lines=23> */
.L_x_3010:
[----:B------:R-:W-:Y:S05]  /*1910*/  BSYNC B0 ;  /* 0x0000000000007941 */ /* 0x000fea0003800000 */
.L_x_3008:
        /* <DEDUP_REMOVED lines=27> */
.L_x_3012:
        /* <DEDUP_REMOVED lines=23> */
.L_x_3013:
[----:B------:R-:W-:Y:S05]  /*1c40*/  BSYNC B0 ;  /* 0x0000000000007941 */ /* 0x000fea0003800000 */
.L_x_3011:
        /* <DEDUP_REMOVED lines=27> */
.L_x_3015:
        /* <DEDUP_REMOVED lines=23> */
.L_x_3016:
[----:B------:R-:W-:Y:S05]  /*1f70*/  BSYNC B0 ;  /* 0x0000000000007941 */ /* 0x000fea0003800000 */
.L_x_3014:
[----:B------:R-:W0:Y:S02]  /*1f80*/  LDC.64 R2, c[0x0][R3+0x2c8] ;  /* 0x0000b20003027b82 */ /* 0x000e240000000a00 */
[-C--:B0-----:R-:W-:Y:S02]  /*1f90*/  IMAD R0, R3, R24.reuse, RZ ;  /* 0x0000001803007224 */ /* 0x081fe400078e02ff */
[----:B------:R-:W-:-:S04]  /*1fa0*/  IMAD.WIDE.U32 R18, R2, R24, R18 ;  /* 0x0000001802127225 */ /* 0x000fc800078e0012 */
[----:B------:R-:W-:-:S05]  /*1fb0*/  IMAD R9, R2, R9, R0 ;  /* 0x0000000902097224 */ /* 0x000fca00078e0200 */
[----:B------:R-:W-:-:S07]  /*1fc0*/  IADD3 R19, R19, R9, RZ ;  /* 0x0000000913137210 */ /* 0x000fce0007ffe0ff */
.L_x_3007:
        /* <DEDUP_REMOVED lines=32> */
[----:B------:R-:W-:Y:S05]  /*21d0*/  CALL.REL.NOINC `($__internal_75_$__cuda_sm20_div_s64) ;  /* 0x0000000400407944 */ /* 0x000fea0003c00000 */
[----:B------:R-:W-:Y:S05]  /*21e0*/  BRA `(.L_x_3021) ;  /* 0x0000000000487947 */ /* 0x000fea0003800000 */
.L_x_3020:
        /* <DEDUP_REMOVED lines=18> */
.L_x_3021:
[----:B------:R-:W-:Y:S05]  /*2310*/  BSYNC B1 ;  /* 0x0000000000017941 */ /* 0x000fea0003800000 */
.L_x_3019:
        /* <DEDUP_REMOVED lines=19> */
.L_x_3022:
[----:B------:R-:W0:Y:S02]  /*2450*/  LDS R2, [R21] ;  /* 0x0000000015027984 */ /* 0x000e240000000800 */
[----:B0----5:R-:W-:-:S06]  /*2460*/  FADD R3, R17, R2 ;  /* 0x0000000211037221 */ /* 0x021fcc0000000000 */
[----:B------:R-:W0:Y:S02]  /*2470*/  ATOMS.CAST.SPIN R3, [R21], R2, R3 ;  /* 0x000000021503738d */ /* 0x000e240001800003 */
[----:B0-----:R-:W-:-:S13]  /*2480*/  ISETP.EQ.U32.AND P0, PT, R3, 0x1, PT ;  /* 0x000000010300780c */ /* 0x001fda0003f02070 */
[----:B------:R-:W-:Y:S05]  /*2490*/  @!P0 BRA `(.L_x_3022) ;  /* 0xfffffffc00ec8947 */ /* 0x000fea000383ffff */
.L_x_3018:
[----:B------:R-:W-:Y:S05]  /*24a0*/  BSYNC B0 ;  /* 0x0000000000007941 */ /* 0x000fea0003800000 */
.L_x_3017:
        /* <DEDUP_REMOVED lines=8> */
.L_x_2984:
        /* <DEDUP_REMOVED lines=12> */
.L_x_3024:
        /* <DEDUP_REMOVED lines=15> */
        .weak           $__internal_75_$__cuda_sm20_div_s64
        .type           $__internal_75_$__cuda_sm20_div_s64,@function
        .size           $__internal_75_$__cuda_sm20_div_s64,(.L_x_3605 - $__internal_75_$__cuda_sm20_div_s64)
$__internal_75_$__cuda_sm20_div_s64:
        /* <DEDUP_REMOVED lines=83> */
[----:B------:R-:W-:Y:S06]  /*2c10*/  RET.REL.NODEC R24 `(_ZN2at4cuda17kernelHistogram1DIfalLi1ELi2ELin1ELNS0_23CUDAHistogramMemoryTypeE0EZNS0_21CUDA_tensor_histogramIfaLb1EEEbNS_6TensorES4_S4_lNS_14AccumulateTypeIT0_Lb1EE4typeES8_NS0_13TensorArgTypeES9_S9_EUllE_EEvNS0_6detail10TensorInfoIT_T1_EESF_NSC_IKS6_SE_EElS8_S8_SE_T6_) ;  /* 0xffffffd018f87950 */ /* 0x000fec0003c3ffff */
.L_x_3025:
        /* <DEDUP_REMOVED lines=14> */
.L_x_3605:


//--------------------- .text._ZN2at4cuda17kernelHistogram1DIdhlLi1ELi2ELin1ELNS0_23CUDAHistogramMemoryTypeE1EZNS0_21CUDA_tensor_histogramIdhLb1EEEbNS_6TensorES4_S4_lNS_14AccumulateTypeIT0_Lb1EE4typeES8_NS0_13TensorArgTypeES9_S9_EUllE0_EEvNS0_6detail10TensorInfoIT_T1_EESF_NSC_IKS6_SE_EElS8_S8_SE_T6_ --------------------------
	.section	.text._ZN2at4cuda17kernelHistogram1DIdhlLi1ELi2ELin1ELNS0_23CUDAHistogramMemoryTypeE1EZNS0_21CUDA_tensor_histogramIdhLb1EEEbNS_6TensorES4_S4_lNS_14AccumulateTypeIT0_Lb1EE4typeES8_NS0_13TensorArgTypeES9_S9_EUllE0_EEvNS0_6detail10TensorInfoIT_T1_EESF_NSC_IKS6_SE_EElS8_S8_SE_T6_,"ax",@progbits
	.align	128
        .global         _ZN2at4cuda17kernelHistogram1DIdhlLi1ELi2ELin1ELNS0_23CUDAHistogramMemoryTypeE1EZNS0_21CUDA_tensor_histogramIdhLb1EEEbNS_6TensorES4_S4_lNS_14AccumulateTypeIT0_Lb1EE4typeES8_NS0_13TensorArgTypeES9_S9_EUllE0_EEvNS0_6detail10TensorInfoIT_T1_EESF_NSC_IKS6_SE_EElS8_S8_SE_T6_
        .type           _ZN2at4cuda17kernelHistogram1DIdhlLi1ELi2ELin1ELNS0_23CUDAHistogramMemoryTypeE1EZNS0_21CUDA_tensor_histogramIdhLb1EEEbNS_6TensorES4_S4_lNS_14AccumulateTypeIT0_Lb1EE4typeES8_NS0_13TensorArgTypeES9_S9_EUllE0_EEvNS0_6detail10TensorInfoIT_T1_EESF_NSC_IKS6_SE_EElS8_S8_SE_T6_,@function
        .size           _ZN2at4cuda17kernelHistogram1DIdhlLi1ELi2ELin1ELNS0_23CUDAHistogramMemoryTypeE1EZNS0_21CUDA_tensor_histogramIdhLb1EEEbNS_6TensorES4_S4_lNS_14AccumulateTypeIT0_Lb1EE4typeES8_NS0_13TensorArgTypeES9_S9_EUllE0_EEvNS0_6detail10TensorInfoIT_T1_EESF_NSC_IKS6_SE_EElS8_S8_SE_T6_,(.L_x_3606 - _ZN2at4cuda17kernelHistogram1DIdhlLi1ELi2ELin1ELNS0_23CUDAHistogramMemoryTypeE1EZNS0_21CUDA_tensor_histogramIdhLb1EEEbNS_6TensorES4_S4_lNS_14AccumulateTypeIT0_Lb1EE4typeES8_NS0_13TensorArgTypeES9_S9_EUllE0_EEvNS0_6detail10TensorInfoIT_T1_EESF_NSC_IKS6_SE_EElS8_S8_SE_T6_)
        .other          _ZN2at4cuda17kernelHistogram1DIdhlLi1ELi2ELin1ELNS0_23CUDAHistogramMemoryTypeE1EZNS0_21CUDA_tensor_histogramIdhLb1EEEbNS_6TensorES4_S4_lNS_14AccumulateTypeIT0_Lb1EE4typeES8_NS0_13TensorArgTypeES9_S9_EUllE0_EEvNS0_6detail10TensorInfoIT_T1_EESF_NSC_IKS6_SE_EElS8_S8_SE_T6_,@"STO_CUDA_ENTRY STV_DEFAULT"
_ZN2at4cuda17kernelHistogram1DIdhlLi1ELi2ELin1ELNS0_23CUDAHistogramMemoryTypeE1EZNS0_21CUDA_tensor_histogramIdhLb1EEEbNS_6TensorES4_S4_lNS_14AccumulateTypeIT0_Lb1EE4typeES8_NS0_13TensorArgTypeES9_S9_EUllE0_EEvNS0_6detail10TensorInfoIT_T1_EESF_NSC_IKS6_SE_EElS8_S8_SE_T6_:
.text._ZN2at4cuda17kernelHistogram1DIdhlLi1ELi2ELin1ELNS0_23CUDAHistogramMemoryTypeE1EZNS0_21CUDA_tensor_histogramIdhLb1EEEbNS_6TensorES4_S4_lNS_14AccumulateTypeIT0_Lb1EE4typeES8_NS0_13TensorArgTypeES9_S9_EUllE0_EEvNS0_6detail10TensorInfoIT_T1_EESF_NSC_IKS6_SE_EElS8_S8_SE_T6_:
        /* <DEDUP_REMOVED lines=29> */
.L_x_3033:
[----:B------:R-:W-:Y:S02]  /*01d0*/  IMAD R3, R2, UR10, RZ ;  /* 0x0000000a02037c24 */ /* 0x000fe4000f8e02ff */
[----:B0-----:R-:W-:-:S04]  /*01e0*/  IMAD.WIDE.U32 R4, R0, UR10, R12 ;  /* 0x0000000a00047c25 */ /* 0x001fc8000f8e000c */
[----:B------:R-:W-:-:S04]  /*01f0*/  IMAD R3, R0, UR11, R3 ;  /* 0x0000000b00037c24 */ /* 0x000fc8000f8e0203 */
[----:B------:R-:W-:-:S05]  /*0200*/  IMAD.IADD R5, R5, 0x1, R3 ;  /* 0x0000000105057824 */ /* 0x000fca00078e0203 */
[----:B------:R-:W1:Y:S01]  /*0210*/  LDG.E.U8 R3, desc[UR8][R4.64] ;  /* 0x0000000804037981 */ /* 0x000e62000c1e1100 */
[----:B------:R-:W-:Y:S01]  /*0220*/  IADD3 R0, P0, R0, UR4, RZ ;  /* 0x0000000400007c10 */ /* 0x000fe2000ff1e0ff */
[----:B------:R-:W-:Y:S05]  /*0230*/  YIELD ;  /* 0x0000000000007946 */ /* 0x000fea0003800000 */
[----:B------:R-:W-:Y:S01]  /*0240*/  IADD3.X R2, RZ, R2, RZ, P0, !PT ;  /* 0x00000002ff027210 */ /* 0x000fe200007fe4ff */
[----:B------:R-:W-:Y:S01]  /*0250*/  BSSY B1, `(.L_x_3028) ;  /* 0x0000039000017945 */ /* 0x000fe20003800000 */
        /* <DEDUP_REMOVED lines=8> */
[----:B------:R-:W-:Y:S04]  /*02e0*/  BSSY B2, `(.L_x_3030) ;  /* 0x0000020000027945 */ /* 0x000fe80003800000 */
        /* <DEDUP_REMOVED lines=11> */
[----:B------:R-:W-:Y:S05]  /*03a0*/  CALL.REL.NOINC `($__internal_76_$__cuda_sm20_div_s64) ;  /* 0x0000002000047944 */ /* 0x000fea0003c00000 */
[----:B------:R-:W-:Y:S05]  /*03b0*/  BRA `(.L_x_3032) ;  /* 0x0000000000487947 */ /* 0x000fea0003800000 */
.L_x_3031:
        /* <DEDUP_REMOVED lines=18> */
.L_x_3032:
[----:B------:R-:W-:Y:S05]  /*04e0*/  BSYNC B2 ;  /* 0x0000000000027941 */ /* 0x000fea0003800000 */
.L_x_3030:
        /* <DEDUP_REMOVED lines=15> */
.L_x_3029:
[----:B------:R-:W-:Y:S05]  /*05e0*/  BSYNC B1 ;  /* 0x0000000000017941 */ /* 0x000fea0003800000 */
.L_x_3028:
[----:B------:R-:W-:Y:S05]  /*05f0*/  @!P0 BRA `(.L_x_3033) ;  /* 0xfffffff800f48947 */ /* 0x000fea000383ffff */
[----:B------:R-:W-:Y:S05]  /*0600*/  BSYNC B0 ;  /* 0x0000000000007941 */ /* 0x000fea0003800000 */
.L_x_3027:
[----:B------:R-:W-:Y:S05]  /*0610*/  EXIT ;  /* 0x000000000000794d */ /* 0x000fea0003800000 */
.L_x_3026:
[----:B------:R-:W-:-:S04]  /*0620*/  LOP3.LUT R3, RZ, R4, RZ, 0x33, !PT ;  /* 0x00000004ff037212 */ /* 0x000fc800078e33ff */
[----:B------:R-:W-:-:S05]  /*0630*/  VIMNMX R3, R3, -0x3, !PT ;  /* 0xfffffffd03037848 */ /* 0x000fca0007fe0100 */
[----:B------:R-:W-:-:S04]  /*0640*/  IMAD.IADD R4, R3, 0x1, R4 ;  /* 0x0000000103047824 */ /* 0x000fc800078e0204 */
[C---:B------:R-:W-:Y:S01]  /*0650*/  VIADD R9, R4.reuse, 0x2 ;  /* 0x0000000204097836 */ /* 0x040fe20000000000 */
[----:B------:R-:W-:-:S04]  /*0660*/  IADD3 R10, R4, 0x1, RZ ;  /* 0x00000001040a7810 */ /* 0x000fc80007ffe0ff */
[----:B------:R-:W-:-:S05]  /*0670*/  LOP3.LUT R9, R9, 0x3, RZ, 0xc0, !PT ;  /* 0x0000000309097812 */ /* 0x000fca00078ec0ff */
[----:B------:R-:W-:-:S07]  /*0680*/  IMAD.IADD R11, R4, 0x1, -R9 ;  /* 0x00000001040b7824 */ /* 0x000fce00078e0a09 */
.L_x_3063:
        /* <DEDUP_REMOVED lines=13> */
.L_x_3047:
        /* <DEDUP_REMOVED lines=9> */
[----:B------:R-:W-:Y:S05]  /*07f0*/  CALL.REL.NOINC `($__internal_76_$__cuda_sm20_div_s64) ;  /* 0x0000001800f07944 */ /* 0x000fea0003c00000 */
        /* <DEDUP_REMOVED lines=11> */
.L_x_3036:
        /* <DEDUP_REMOVED lines=22> */
.L_x_3037:
[----:B------:R-:W-:Y:S05]  /*0a10*/  BSYNC B0 ;  /* 0x0000000000007941 */ /* 0x000fea0003800000 */
.L_x_3035:
        /* <DEDUP_REMOVED lines=16> */
[----:B------:R-:W-:Y:S05]  /*0b20*/  CALL.REL.NOINC `($__internal_76_$__cuda_sm20_div_s64) ;  /* 0x0000001800247944 */ /* 0x000fea0003c00000 */
        /* <DEDUP_REMOVED lines=12> */
.L_x_3039:
        /* <DEDUP_REMOVED lines=23> */
.L_x_3040:
[----:B------:R-:W-:Y:S05]  /*0d60*/  BSYNC B0 ;  /* 0x0000000000007941 */ /* 0x000fea0003800000 */
.L_x_3038:
        /* <DEDUP_REMOVED lines=28> */
.L_x_3042:
        /* <DEDUP_REMOVED lines=23> */
.L_x_3043:
[----:B------:R-:W-:Y:S05]  /*10a0*/  BSYNC B0 ;  /* 0x0000000000007941 */ /* 0x000fea0003800000 */
.L_x_3041:
        /* <DEDUP_REMOVED lines=18> */
[----:B------:R-:W-:Y:S05]  /*11d0*/  CALL.REL.NOINC `($__internal_76_$__cuda_sm20_div_s64) ;  /* 0x0000001000787944 */ /* 0x000fea0003c00000 */
        /* <DEDUP_REMOVED lines=11> */
.L_x_3045:
        /* <DEDUP_REMOVED lines=23> */
.L_x_3046:
[----:B------:R-:W-:Y:S05]  /*1400*/  BSYNC B0 ;  /* 0x0000000000007941 */ /* 0x000fea0003800000 */
.L_x_3044:
        /* <DEDUP_REMOVED lines=10> */
.L_x_3034:
        /* <DEDUP_REMOVED lines=25> */
.L_x_3050:
        /* <DEDUP_REMOVED lines=23> */
.L_x_3051:
[----:B------:R-:W-:Y:S05]  /*17b0*/  BSYNC B0 ;  /* 0x0000000000007941 */ /* 0x000fea0003800000 */
.L_x_3049:
        /* <DEDUP_REMOVED lines=29> */
.L_x_3053:
        /* <DEDUP_REMOVED lines=23> */
.L_x_3054:
[----:B------:R-:W-:Y:S05]  /*1b00*/  BSYNC B0 ;  /* 0x0000000000007941 */ /* 0x000fea0003800000 */
.L_x_3052:
        /* <DEDUP_REMOVED lines=29> */
.L_x_3056:
        /* <DEDUP_REMOVED lines=23> */
.L_x_3057:
[----:B------:R-:W-:Y:S05]  /*1e50*/  BSYNC B0 ;  /* 0x0000000000007941 */ /* 0x000fea0003800000 */
.L_x_3055:
[----:B------:R-:W0:Y:S01]  /*1e60*/  LDC.64 R18, c[0x0][R18+0x2c8] ;  /* 0x0000b20012127b82 */ /* 0x000e220000000a00 */
[----:B------:R-:W-:Y:S01]  /*1e70*/  MOV R15, R13 ;  /* 0x0000000d000f7202 */ /* 0x000fe20000000f00 */
[-C--:B0-----:R-:W-:Y:S02]  /*1e80*/  IMAD R4, R19, R16.reuse, RZ ;  /* 0x0000001013047224 */ /* 0x081fe400078e02ff */
[----:B------:R-:W-:-:S04]  /*1e90*/  IMAD.WIDE.U32 R14, R18, R16, R14 ;  /* 0x00000010120e7225 */ /* 0x000fc800078e000e */
[----:B------:R-:W-:-:S04]  /*1ea0*/  IMAD R3, R18, R3, R4 ;  /* 0x0000000312037224 */ /* 0x000fc800078e0204 */
[----:B------:R-:W-:-:S07]  /*1eb0*/  IMAD.IADD R13, R15, 0x1, R3 ;  /* 0x000000010f0d7824 */ /* 0x000fce00078e0203 */
.L_x_3048:
        /* <DEDUP_REMOVED lines=31> */
[----:B------:R-:W-:Y:S05]  /*20b0*/  CALL.REL.NOINC `($__internal_76_$__cuda_sm20_div_s64) ;  /* 0x0000000000c07944 */ /* 0x000fea0003c00000 */
[----:B------:R-:W-:Y:S05]  /*20c0*/  BRA `(.L_x_3062) ;  /* 0x0000000000487947 */ /* 0x000fea0003800000 */
.L_x_3061:
        /* <DEDUP_REMOVED lines=18> */
.L_x_3062:
[----:B------:R-:W-:Y:S05]  /*21f0*/  BSYNC B1 ;  /* 0x0000000000017941 */ /* 0x000fea0003800000 */
.L_x_3060:
        /* <DEDUP_REMOVED lines=18> */
.L_x_3059:
[----:B------:R-:W-:Y:S05]  /*2320*/  BSYNC B0 ;  /* 0x0000000000007941 */ /* 0x000fea0003800000 */
.L_x_3058:
        /* <DEDUP_REMOVED lines=9> */
        .weak           $__internal_76_$__cuda_sm20_div_s64
        .type           $__internal_76_$__cuda_sm20_div_s64,@function
        .size           $__internal_76_$__cuda_sm20_div_s64,(.L_x_3606 - $__internal_76_$__cuda_sm20_div_s64)
$__internal_76_$__cuda_sm20_div_s64:
        /* <DEDUP_REMOVED lines=83> */
[----:B------:R-:W-:Y:S06]  /*28f0*/  RET.REL.NODEC R16 `(_ZN2at4cuda17kernelHistogram1DIdhlLi1ELi2ELin1ELNS0_23CUDAHistogramMemoryTypeE1EZNS0_21CUDA_tensor_histogramIdhLb1EEEbNS_6TensorES4_S4_lNS_14AccumulateTypeIT0_Lb1EE4typeES8_NS0_13TensorArgTypeES9_S9_EUllE0_EEvNS0_6detail10TensorInfoIT_T1_EESF_NSC_IKS6_SE_EElS8_S8_SE_T6_) ;  /* 0xffffffd410c07950 */ /* 0x000fec0003c3ffff */
.L_x_3064:
        /* <DEDUP_REMOVED lines=16> */
.L_x_3606:


//--------------------- .text._ZN2at4cuda17kernelHistogram1DIdhlLi1ELi2ELin1ELNS0_23CUDAHistogramMemoryTypeE0EZNS0_21CUDA_tensor_histogramIdhLb1EEEbNS_6TensorES4_S4_lNS_14AccumulateTypeIT0_Lb1EE4typeES8_NS0_13TensorArgTypeES9_S9_EUllE0_EEvNS0_6detail10TensorInfoIT_T1_EESF_NSC_IKS6_SE_EElS8_S8_SE_T6_ --------------------------
	.section	.text._ZN2at4cuda17kernelHistogram1DIdhlLi1ELi2ELin1ELNS0_23CUDAHistogramMemoryTypeE0EZNS0_21CUDA_tensor_histogramIdhLb1EEEbNS_6TensorES4_S4_lNS_14AccumulateTypeIT0_Lb1EE4typeES8_NS0_13TensorArgTypeES9_S9_EUllE0_EEvNS0_6detail10TensorInfoIT_T1_EESF_NSC_IKS6_SE_EElS8_S8_SE_T6_,"ax",@progbits
	.align	128
        .global         _ZN2at4cuda17kernelHistogram1DIdhlLi1ELi2ELin1ELNS0_23CUDAHistogramMemoryTypeE0EZNS0_21CUDA_tensor_histogramIdhLb1EEEbNS_6TensorES4_S4_lNS_14AccumulateTypeIT0_Lb1EE4typeES8_NS0_13TensorArgTypeES9_S9_EUllE0_EEvNS0_6detail10TensorInfoIT_T1_EESF_NSC_IKS6_SE_EElS8_S8_SE_T6_
        .type           _ZN2at4cuda17kernelHistogram1DIdhlLi1ELi2ELin1ELNS0_23CUDAHistogramMemoryTypeE0EZNS0_21CUDA_tensor_histogramIdhLb1EEEbNS_6TensorES4_S4_lNS_14AccumulateTypeIT0_Lb1EE4typeES8_NS0_13TensorArgTypeES9_S9_EUllE0_EEvNS0_6detail10TensorInfoIT_T1_EESF_NSC_IKS6_SE_EElS8_S8_SE_T6_,@function
        .size           _ZN2at4cuda17kernelHistogram1DIdhlLi1ELi2ELin1ELNS0_23CUDAHistogramMemoryTypeE0EZNS0_21CUDA_tensor_histogramIdhLb1EEEbNS_6TensorES4_S4_lNS_14AccumulateTypeIT0_Lb1EE4typeES8_NS0_13TensorArgTypeES9_S9_EUllE0_EEvNS0_6detail10TensorInfoIT_T1_EESF_NSC_IKS6_SE_EElS8_S8_SE_T6_,(.L_x_3607 - _ZN2at4cuda17kernelHistogram1DIdhlLi1ELi2ELin1ELNS0_23CUDAHistogramMemoryTypeE0EZNS0_21CUDA_tensor_histogramIdhLb1EEEbNS_6TensorES4_S4_lNS_14AccumulateTypeIT0_Lb1EE4typeES8_NS0_13TensorArgTypeES9_S9_EUllE0_EEvNS0_6detail10TensorInfoIT_T1_EESF_NSC_IKS6_SE_EElS8_S8_SE_T6_)
        .other          _ZN2at4cuda17kernelHistogram1DIdhlLi1ELi2ELin1ELNS0_23CUDAHistogramMemoryTypeE0EZNS0_21CUDA_tensor_histogramIdhLb1EEEbNS_6TensorES4_S4_lNS_14AccumulateTypeIT0_Lb1EE4typeES8_NS0_13TensorArgTypeES9_S9_EUllE0_EEvNS0_6detail10TensorInfoIT_T1_EESF_NSC_IKS6_SE_EElS8_S8_SE_T6_,@"STO_CUDA_ENTRY STV_DEFAULT"
_ZN2at4cuda17kernelHistogram1DIdhlLi1ELi2ELin1ELNS0_23CUDAHistogramMemoryTypeE0EZNS0_21CUDA_tensor_histogramIdhLb1EEEbNS_6TensorES4_S4_lNS_14AccumulateTypeIT0_Lb1EE4typeES8_NS0_13TensorArgTypeES9_S9_EUllE0_EEvNS0_6detail10TensorInfoIT_T1_EESF_NSC_IKS6_SE_EElS8_S8_SE_T6_:
.text._ZN2at4cuda17kernelHistogram1DIdhlLi1ELi2ELin1ELNS0_23CUDAHistogramMemoryTypeE0EZNS0_21CUDA_tensor_histogramIdhLb1EEEbNS_6TensorES4_S4_lNS_14AccumulateTypeIT0_Lb1EE4typeES8_NS0_13TensorArgTypeES9_S9_EUllE0_EEvNS0_6detail10TensorInfoIT_T1_EESF_NSC_IKS6_SE_EElS8_S8_SE_T6_:
        /* <DEDUP_REMOVED lines=13> */
.L_x_3067:
[----:B------:R-:W-:Y:S02]  /*00d0*/  LEA R2, R5, R0, 0x3 ;  /* 0x0000000005027211 */ /* 0x000fe400078e18ff */
[----:B-1----:R-:W-:-:S03]  /*00e0*/  IADD3 R5, P0, R4, R5, RZ ;  /* 0x0000000504057210 */ /* 0x002fc60007f1e0ff */
[----:B------:R0:W-:Y:S02]  /*00f0*/  STS.64 [R2], RZ ;  /* 0x000000ff02007388 */ /* 0x0001e40000000a00 */
[----:B------:R-:W-:Y:S01]  /*0100*/  IMAD.X R3, RZ, RZ, R3, P0 ;  /* 0x000000ffff037224 */ /* 0x000fe200000e0603 */
[----:B------:R-:W-:-:S04]  /*0110*/  ISETP.GE.U32.AND P0, PT, R5, UR4, PT ;  /* 0x0000000405007c0c */ /* 0x000fc8000bf06070 */
[----:B------:R-:W-:-:S13]  /*0120*/  ISETP.GE.AND.EX P0, PT, R3, UR5, PT, P0 ;  /* 0x0000000503007c0c */ /* 0x000fda000bf06300 */
[----:B0-----:R-:W-:Y:S05]  /*0130*/  @!P0 BRA `(.L_x_3067) ;  /* 0xfffffffc00e48947 */ /* 0x001fea000383ffff */
.L_x_3066:
[----:B------:R-:W-:Y:S05]  /*0140*/  BSYNC B0 ;  /* 0x0000000000007941 */ /* 0x000fea0003800000 */
.L_x_3065:
        /* <DEDUP_REMOVED lines=22> */
.L_x_3076:
[----:B------:R-:W0:Y:S01]  /*02b0*/  LDC.64 R8, c[0x0][0x550] ;  /* 0x00015400ff087b82 */ /* 0x000e220000000a00 */
[----:B------:R-:W-:Y:S05]  /*02c0*/  YIELD ;  /* 0x0000000000007946 */ /* 0x000fea0003800000 */
        /* <DEDUP_REMOVED lines=34> */
[----:B------:R-:W-:Y:S05]  /*04f0*/  CALL.REL.NOINC `($__internal_77_$__cuda_sm20_div_s64) ;  /* 0x00000020002c7944 */ /* 0x000fea0003c00000 */
[----:B------:R-:W-:Y:S05]  /*0500*/  BRA `(.L_x_3074) ;  /* 0x0000000000487947 */ /* 0x000fea0003800000 */
.L_x_3073:
        /* <DEDUP_REMOVED lines=18> */
.L_x_3074:
[----:B------:R-:W-:Y:S05]  /*0630*/  BSYNC B1 ;  /* 0x0000000000017941 */ /* 0x000fea0003800000 */
.L_x_3072:
[----:B------:R-:W-:Y:S01]  /*0640*/  ULDC.64 UR4, c[0x0][0x6f0] ;  /* 0x0001bc0000047ab9 */ /* 0x000fe20000000a00 */
[----:B------:R-:W-:Y:S02]  /*0650*/  SHF.R.S32.HI R5, RZ, 0x1f, R21 ;  /* 0x0000001fff057819 */ /* 0x000fe40000011415 */
[----:B------:R-:W-:-:S04]  /*0660*/  ISETP.NE.U32.AND P1, PT, R21, UR4, PT ;  /* 0x0000000415007c0c */ /* 0x000fc8000bf25070 */
[----:B------:R-:W-:-:S04]  /*0670*/  ISETP.NE.AND.EX P1, PT, R5, UR5, PT, P1 ;  /* 0x0000000505007c0c */ /* 0x000fc8000bf25310 */
[----:B------:R-:W-:-:S05]  /*0680*/  SEL R8, RZ, 0xffffffff, P1 ;  /* 0xffffffffff087807 */ /* 0x000fca0000800000 */
[----:B------:R-:W-:-:S05]  /*0690*/  IMAD.IADD R21, R21, 0x1, R8 ;  /* 0x0000000115157824 */ /* 0x000fca00078e0208 */
[----:B------:R-:W-:-:S07]  /*06a0*/  LEA R21, R21, R0, 0x3 ;  /* 0x0000000015157211 */ /* 0x000fce00078e18ff */
.L_x_3075:
[----:B------:R-:W0:Y:S02]  /*06b0*/  LDS.64 R8, [R21] ;  /* 0x0000000015087984 */ /* 0x000e240000000a00 */
[----:B0-----:R-:W-:-:S10]  /*06c0*/  DADD R10, R8, 1 ;  /* 0x3ff00000080a7429 */ /* 0x001fd40000000000 */
[----:B------:R-:W0:Y:S02]  /*06d0*/  ATOMS.CAST.SPIN.64 R10, [R21], R8, R10 ;  /* 0x00000008150a738d */ /* 0x000e24000180040a */
[----:B0-----:R-:W-:-:S04]  /*06e0*/  ISETP.EQ.U32.AND P1, PT, R10, 0x1, PT ;  /* 0x000000010a00780c */ /* 0x001fc80003f22070 */
[----:B------:R-:W-:-:S13]  /*06f0*/  ISETP.EQ.U32.AND.EX P1, PT, R11, RZ, PT, P1 ;  /* 0x000000ff0b00720c */ /* 0x000fda0003f22110 */
[----:B------:R-:W-:Y:S05]  /*0700*/  @!P1 BRA `(.L_x_3075) ;  /* 0xfffffffc00e89947 */ /* 0x000fea000383ffff */
.L_x_3071:
[----:B------:R-:W-:Y:S05]  /*0710*/  BSYNC B0 ;  /* 0x0000000000007941 */ /* 0x000fea0003800000 */
.L_x_3070:
[----:B------:R-:W-:Y:S05]  /*0720*/  @!P0 BRA `(.L_x_3076) ;  /* 0xfffffff800e08947 */ /* 0x000fea000383ffff */
[----:B------:R-:W-:Y:S05]  /*0730*/  BRA `(.L_x_3068) ;  /* 0x0000001c00307947 */ /* 0x000fea0003800000 */
.L_x_3069:
        /* <DEDUP_REMOVED lines=8> */
.L_x_3107:
        /* <DEDUP_REMOVED lines=12> */
.L_x_3090:
        /* <DEDUP_REMOVED lines=10> */
[----:B------:R-:W-:Y:S05]  /*0920*/  CALL.REL.NOINC `($__internal_77_$__cuda_sm20_div_s64) ;  /* 0x0000001c00207944 */ /* 0x000fea0003c00000 */
        /* <DEDUP_REMOVED lines=10> */
.L_x_3079:
        /* <DEDUP_REMOVED lines=22> */
.L_x_3080:
[----:B------:R-:W-:Y:S05]  /*0b30*/  BSYNC B0 ;  /* 0x0000000000007941 */ /* 0x000fea0003800000 */
.L_x_3078:
        /* <DEDUP_REMOVED lines=27> */
.L_x_3082:
        /* <DEDUP_REMOVED lines=22> */
.L_x_3083:
[----:B------:R-:W-:Y:S05]  /*0e50*/  BSYNC B0 ;  /* 0x0000000000007941 */ /* 0x000fea0003800000 */
.L_x_3081:
        /* <DEDUP_REMOVED lines=16> */
[----:B------:R-:W-:Y:S05]  /*0f60*/  CALL.REL.NOINC `($__internal_77_$__cuda_sm20_div_s64) ;  /* 0x0000001400907944 */ /* 0x000fea0003c00000 */
        /* <DEDUP_REMOVED lines=12> */
.L_x_3085:
        /* <DEDUP_REMOVED lines=22> */
.L_x_3086:
[----:B------:R-:W-:Y:S05]  /*1190*/  BSYNC B0 ;  /* 0x0000000000007941 */ /* 0x000fea0003800000 */
.L_x_3084:
        /* <DEDUP_REMOVED lines=27> */
.L_x_3088:
        /* <DEDUP_REMOVED lines=23> */
.L_x_3089:
[----:B------:R-:W-:Y:S05]  /*14c0*/  BSYNC B0 ;  /* 0x0000000000007941 */ /* 0x000fea0003800000 */
.L_x_3087:
        /* <DEDUP_REMOVED lines=11> */
.L_x_3077:
        /* <DEDUP_REMOVED lines=14> */
[----:B------:R-:W-:Y:S05]  /*1660*/  CALL.REL.NOINC `($__internal_77_$__cuda_sm20_div_s64) ;  /* 0x0000000c00d07944 */ /* 0x000fea0003c00000 */
        /* <DEDUP_REMOVED lines=9> */
.L_x_3093:
        /* <DEDUP_REMOVED lines=23> */
.L_x_3094:
[----:B------:R-:W-:Y:S05]  /*1870*/  BSYNC B0 ;  /* 0x0000000000007941 */ /* 0x000fea0003800000 */
.L_x_3092:
        /* <DEDUP_REMOVED lines=27> */
.L_x_3096:
        /* <DEDUP_REMOVED lines=23> */
.L_x_3097:
[----:B------:R-:W-:Y:S05]  /*1ba0*/  BSYNC B0 ;  /* 0x0000000000007941 */ /* 0x000fea0003800000 */
.L_x_3095:
        /* <DEDUP_REMOVED lines=27> */
.L_x_3099:
        /* <DEDUP_REMOVED lines=23> */
.L_x_3100:
[----:B------:R-:W-:Y:S05]  /*1ed0*/  BSYNC B0 ;  /* 0x0000000000007941 */ /* 0x000fea0003800000 */
.L_x_3098:
[----:B------:R-:W0:Y:S02]  /*1ee0*/  LDC.64 R10, c[0x0][R10+0x2c8] ;  /* 0x0000b2000a0a7b82 */ /* 0x000e240000000a00 */
[-C--:B0-----:R-:W-:Y:S02]  /*1ef0*/  IMAD R8, R11, R22.reuse, RZ ;  /* 0x000000160b087224 */ /* 0x081fe400078e02ff */
[----:B------:R-:W-:-:S04]  /*1f00*/  IMAD.WIDE.U32 R18, R10, R22, R18 ;  /* 0x000000160a127225 */ /* 0x000fc800078e0012 */
[----:B------:R-:W-:-:S04]  /*1f10*/  IMAD R9, R10, R9, R8 ;  /* 0x000000090a097224 */ /* 0x000fc800078e0208 */
[----:B------:R-:W-:-:S07]  /*1f20*/  IMAD.IADD R19, R19, 0x1, R9 ;  /* 0x0000000113137824 */ /* 0x000fce00078e0209 */
.L_x_3091:
[----:B------:R-:W-:Y:S01]  /*1f30*/  ULDC.64 UR8, c[0x0][0x620] ;  /* 0x0001880000087ab9 */ /* 0x000fe20000000a00 */
[----:B------:R-:W-:Y:S01]  /*1f40*/  ULDC.64 UR4, c[0x0][0x550] ;  /* 0x0001540000047ab9 */ /* 0x000fe20000000a00 */
[----:B------:R-:W-:-:S04]  /*1f50*/  IMAD.WIDE.U32 R8, R16, UR8, R18 ;  /* 0x0000000810087c25 */ /* 0x000fc8000f8e0012 */
[----:B------:R-:W-:Y:S01]  /*1f60*/  IMAD R11, R17, UR8, RZ ;  /* 0x00000008110b7c24 */ /* 0x000fe2000f8e02ff */
[----:B------:R-:W-:-:S03]  /*1f70*/  IADD3 R8, P0, R8, UR4, RZ ;  /* 0x0000000408087c10 */ /* 0x000fc6000ff1e0ff */
[----:B------:R-:W-:-:S05]  /*1f80*/  IMAD R11, R16, UR9, R11 ;  /* 0x00000009100b7c24 */ /* 0x000fca000f8e020b */
        /* <DEDUP_REMOVED lines=25> */
[----:B------:R-:W-:Y:S05]  /*2120*/  CALL.REL.NOINC `($__internal_77_$__cuda_sm20_div_s64) ;  /* 0x0000000400207944 */ /* 0x000fea0003c00000 */
[----:B------:R-:W-:Y:S05]  /*2130*/  BRA `(.L_x_3105) ;  /* 0x0000000000487947 */ /* 0x000fea0003800000 */
.L_x_3104:
        /* <DEDUP_REMOVED lines=18> */
.L_x_3105:
[----:B------:R-:W-:Y:S05]  /*2260*/  BSYNC B1 ;  /* 0x0000000000017941 */ /* 0x000fea0003800000 */
.L_x_3103:
        /* <DEDUP_REMOVED lines=10> */
.L_x_3106:
[----:B------:R-:W0:Y:S02]  /*2310*/  LDS.64 R8, [R21] ;  /* 0x0000000015087984 */ /* 0x000e240000000a00 */
[----:B0-----:R-:W-:-:S10]  /*2320*/  DADD R10, R8, 1 ;  /* 0x3ff00000080a7429 */ /* 0x001fd40000000000 */
[----:B------:R-:W0:Y:S02]  /*2330*/  ATOMS.CAST.SPIN.64 R10, [R21], R8, R10 ;  /* 0x00000008150a738d */ /* 0x000e24000180040a */
[----:B0-----:R-:W-:-:S04]  /*2340*/  ISETP.EQ.U32.AND P0, PT, R10, 0x1, PT ;  /* 0x000000010a00780c */ /* 0x001fc80003f02070 */
[----:B------:R-:W-:-:S13]  /*2350*/  ISETP.EQ.U32.AND.EX P0, PT, R11, RZ, PT, P0 ;  /* 0x000000ff0b00720c */ /* 0x000fda0003f02100 */
[----:B------:R-:W-:Y:S05]  /*2360*/  @!P0 BRA `(.L_x_3106) ;  /* 0xfffffffc00e88947 */ /* 0x000fea000383ffff */
.L_x_3102:
[----:B------:R-:W-:Y:S05]  /*2370*/  BSYNC B0 ;  /* 0x0000000000007941 */ /* 0x000fea0003800000 */
.L_x_3101:
        /* <DEDUP_REMOVED lines=8> */
.L_x_3068:
        /* <DEDUP_REMOVED lines=12> */
.L_x_3108:
        /* <DEDUP_REMOVED lines=15> */
        .weak           $__internal_77_$__cuda_sm20_div_s64
        .type           $__internal_77_$__cuda_sm20_div_s64,@function
        .size           $__internal_77_$__cuda_sm20_div_s64,(.L_x_3607 - $__internal_77_$__cuda_sm20_div_s64)
$__internal_77_$__cuda_sm20_div_s64:
        /* <DEDUP_REMOVED lines=83> */
[----:B------:R-:W-:Y:S06]  /*2ae0*/  RET.REL.NODEC R24 `(_ZN2at4cuda17kernelHistogram1DIdhlLi1ELi2ELin1ELNS0_23CUDAHistogramMemoryTypeE0EZNS0_21CUDA_tensor_histogramIdhLb1EEEbNS_6TensorES4_S4_lNS_14AccumulateTypeIT0_Lb1EE4typeES8_NS0_13TensorArgTypeES9_S9_EUllE0_EEvNS0_6detail10TensorInfoIT_T1_EESF_NSC_IKS6_SE_EElS8_S8_SE_T6_) ;  /* 0xffffffd418447950 */ /* 0x000fec0003c3ffff */
.L_x_3109:
        /* <DEDUP_REMOVED lines=9> */
.L_x_3607:


//--------------------- .text._ZN2at4cuda17kernelHistogram1DIdhlLi1ELi2ELin1ELNS0_23CUDAHistogramMemoryTypeE1EZNS0_21CUDA_tensor_histogramIdhLb1EEEbNS_6TensorES4_S4_lNS_14AccumulateTypeIT0_Lb1EE4typeES8_NS0_13TensorArgTypeES9_S9_EUllE_EEvNS0_6detail10TensorInfoIT_T1_EESF_NSC_IKS6_SE_EElS8_S8_SE_T6_ --------------------------
	.section	.text._ZN2at4cuda17kernelHistogram1DIdhlLi1ELi2ELin1ELNS0_23CUDAHistogramMemoryTypeE1EZNS0_21CUDA_tensor_histogramIdhLb1EEEbNS_6TensorES4_S4_lNS_14AccumulateTypeIT0_Lb1EE4typeES8_NS0_13TensorArgTypeES9_S9_EUllE_EEvNS0_6detail10TensorInfoIT_T1_EESF_NSC_IKS6_SE_EElS8_S8_SE_T6_,"ax",@progbits
	.align	128
        .global         _ZN2at4cuda17kernelHistogram1DIdhlLi1ELi2ELin1ELNS0_23CUDAHistogramMemoryTypeE1EZNS0_21CUDA_tensor_histogramIdhLb1EEEbNS_6TensorES4_S4_lNS_14AccumulateTypeIT0_Lb1EE4typeES8_NS0_13TensorArgTypeES9_S9_EUllE_EEvNS0_6detail10TensorInfoIT_T1_EESF_NSC_IKS6_SE_EElS8_S8_SE_T6_
        .type           _ZN2at4cuda17kernelHistogram1DIdhlLi1ELi2ELin1ELNS0_23CUDAHistogramMemoryTypeE1EZNS0_21CUDA_tensor_histogramIdhLb1EEEbNS_6TensorES4_S4_lNS_14AccumulateTypeIT0_Lb1EE4typeES8_NS0_13TensorArgTypeES9_S9_EUllE_EEvNS0_6detail10TensorInfoIT_T1_EESF_NSC_IKS6_SE_EElS8_S8_SE_T6_,@function
        .size           _ZN2at4cuda17kernelHistogram1DIdhlLi1ELi2ELin1ELNS0_23CUDAHistogramMemoryTypeE1EZNS0_21CUDA_tensor_histogramIdhLb1EEEbNS_6TensorES4_S4_lNS_14AccumulateTypeIT0_Lb1EE4typeES8_NS0_13TensorArgTypeES9_S9_EUllE_EEvNS0_6detail10TensorInfoIT_T1_EESF_NSC_IKS6_SE_EElS8_S8_SE_T6_,(.L_x_3608 - _ZN2at4cuda17kernelHistogram1DIdhlLi1ELi2ELin1ELNS0_23CUDAHistogramMemoryTypeE1EZNS0_21CUDA_tensor_histogramIdhLb1EEEbNS_6TensorES4_S4_lNS_14AccumulateTypeIT0_Lb1EE4typeES8_NS0_13TensorArgTypeES9_S9_EUllE_EEvNS0_6detail10TensorInfoIT_T1_EESF_NSC_IKS6_SE_EElS8_S8_SE_T6_)
        .other          _ZN2at4cuda17kernelHistogram1DIdhlLi1ELi2ELin1ELNS0_23CUDAHistogramMemoryTypeE1EZNS0_21CUDA_tensor_histogramIdhLb1EEEbNS_6TensorES4_S4_lNS_14AccumulateTypeIT0_Lb1EE4typeES8_NS0_13TensorArgTypeES9_S9_EUllE_EEvNS0_6detail10TensorInfoIT_T1_EESF_NSC_IKS6_SE_EElS8_S8_SE_T6_,@"STO_CUDA_ENTRY STV_DEFAULT"
_ZN2at4cuda17kernelHistogram1DIdhlLi1ELi2ELin1ELNS0_23CUDAHistogramMemoryTypeE1EZNS0_21CUDA_tensor_histogramIdhLb1EEEbNS_6TensorES4_S4_lNS_14AccumulateTypeIT0_Lb1EE4typeES8_NS0_13TensorArgTypeES9_S9_EUllE_EEvNS0_6detail10TensorInfoIT_T1_EESF_NSC_IKS6_SE_EElS8_S8_SE_T6_:
.text._ZN2at4cuda17kernelHistogram1DIdhlLi1ELi2ELin1ELNS0_23CUDAHistogramMemoryTypeE1EZNS0_21CUDA_tensor_histogramIdhLb1EEEbNS_6TensorES4_S4_lNS_14AccumulateTypeIT0_Lb1EE4typeES8_NS0_13TensorArgTypeES9_S9_EUllE_EEvNS0_6detail10TensorInfoIT_T1_EESF_NSC_IKS6_SE_EElS8_S8_SE_T6_:
        /* <DEDUP_REMOVED lines=31> */
.L_x_3117:
[----:B------:R-:W-:Y:S02]  /*01f0*/  IMAD R3, R2, UR10, RZ ;  /* 0x0000000a02037c24 */ /* 0x000fe4000f8e02ff */
[----:B0-----:R-:W-:-:S04]  /*0200*/  IMAD.WIDE.U32 R4, R0, UR10, R12 ;  /* 0x0000000a00047c25 */ /* 0x001fc8000f8e000c */
[----:B------:R-:W-:-:S04]  /*0210*/  IMAD R3, R0, UR11, R3 ;  /* 0x0000000b00037c24 */ /* 0x000fc8000f8e0203 */
[----:B------:R-:W-:-:S05]  /*0220*/  IMAD.IADD R5, R5, 0x1, R3 ;  /* 0x0000000105057824 */ /* 0x000fca00078e0203 */
[----:B------:R-:W1:Y:S01]  /*0230*/  LDG.E.U8 R3, desc[UR8][R4.64] ;  /* 0x0000000804037981 */ /* 0x000e62000c1e1100 */
[----:B------:R-:W-:Y:S05]  /*0240*/  YIELD ;  /* 0x0000000000007946 */ /* 0x000fea0003800000 */
[----:B------:R-:W-:Y:S01]  /*0250*/  BSSY B1, `(.L_x_3112) ;  /* 0x000003c000017945 */ /* 0x000fe20003800000 */
[C---:B-1----:R-:W-:Y:S02]  /*0260*/  ISETP.GE.U32.AND P0, PT, R3.reuse, R10, PT ;  /* 0x0000000a0300720c */ /* 0x042fe40003f06070 */
[----:B------:R-:W-:Y:S02]  /*0270*/  ISETP.GT.U32.AND P1, PT, R3, UR22, PT ;  /* 0x0000001603007c0c */ /* 0x000fe4000bf24070 */
[----:B------:R-:W-:-:S04]  /*0280*/  ISETP.GE.AND.EX P0, PT, RZ, R11, PT, P0 ;  /* 0x0000000bff00720c */ /* 0x000fc80003f06300 */
[----:B------:R-:W-:-:S13]  /*0290*/  ISETP.GT.OR.EX P0, PT, RZ, UR23, !P0, P1 ;  /* 0x00000017ff007c0c */ /* 0x000fda000c704710 */
[----:B------:R-:W-:Y:S05]  /*02a0*/  @P0 BRA `(.L_x_3113) ;  /* 0x0000000000d80947 */ /* 0x000fea0003800000 */
[----:B------:R-:W-:Y:S01]  /*02b0*/  IADD3 R3, P0, R3, -R10, RZ ;  /* 0x8000000a03037210 */ /* 0x000fe20007f1e0ff */
[----:B------:R-:W-:Y:S03]  /*02c0*/  BSSY B2, `(.L_x_3114) ;  /* 0x0000020000027945 */ /* 0x000fe60003800000 */
        /* <DEDUP_REMOVED lines=11> */
[----:B------:R-:W-:Y:S05]  /*0380*/  CALL.REL.NOINC `($__internal_78_$__cuda_sm20_div_s64) ;  /* 0x0000002000447944 */ /* 0x000fea0003c00000 */
[----:B------:R-:W-:Y:S05]  /*0390*/  BRA `(.L_x_3116) ;  /* 0x0000000000487947 */ /* 0x000fea0003800000 */
.L_x_3115:
        /* <DEDUP_REMOVED lines=18> */
.L_x_3116:
[----:B------:R-:W-:Y:S05]  /*04c0*/  BSYNC B2 ;  /* 0x0000000000027941 */ /* 0x000fea0003800000 */
.L_x_3114:
        /* <DEDUP_REMOVED lines=20> */
.L_x_3113:
[----:B------:R-:W-:Y:S05]  /*0610*/  BSYNC B1 ;  /* 0x0000000000017941 */ /* 0x000fea0003800000 */
.L_x_3112:
[----:B------:R-:W-:-:S05]  /*0620*/  IADD3 R0, P0, R0, UR4, RZ ;  /* 0x0000000400007c10 */ /* 0x000fca000ff1e0ff */
[----:B------:R-:W-:Y:S01]  /*0630*/  IMAD.X R2, RZ, RZ, R2, P0 ;  /* 0x000000ffff027224 */ /* 0x000fe200000e0602 */
[----:B------:R-:W-:-:S04]  /*0640*/  ISETP.GE.U32.AND P0, PT, R0, UR24, PT ;  /* 0x0000001800007c0c */ /* 0x000fc8000bf06070 */
[----:B------:R-:W-:-:S13]  /*0650*/  ISETP.GE.AND.EX P0, PT, R2, UR25, PT, P0 ;  /* 0x0000001902007c0c */ /* 0x000fda000bf06300 */
[----:B------:R-:W-:Y:S05]  /*0660*/  @!P0 BRA `(.L_x_3117) ;  /* 0xfffffff800e08947 */ /* 0x000fea000383ffff */
[----:B------:R-:W-:Y:S05]  /*0670*/  BSYNC B0 ;  /* 0x0000000000007941 */ /* 0x000fea0003800000 */
.L_x_3111:
[----:B------:R-:W-:Y:S05]  /*0680*/  EXIT ;  /* 0x000000000000794d */ /* 0x000fea0003800000 */
.L_x_3110:
[----:B------:R-:W-:-:S04]  /*0690*/  LOP3.LUT R3, RZ, R4, RZ, 0x33, !PT ;  /* 0x00000004ff037212 */ /* 0x000fc800078e33ff */
[----:B------:R-:W-:-:S04]  /*06a0*/  VIMNMX R3, R3, -0x3, !PT ;  /* 0xfffffffd03037848 */ /* 0x000fc80007fe0100 */
[----:B------:R-:W-:-:S05]  /*06b0*/  IADD3 R4, R3, R4, RZ ;  /* 0x0000000403047210 */ /* 0x000fca0007ffe0ff */
[C---:B------:R-:W-:Y:S02]  /*06c0*/  VIADD R9, R4.reuse, 0x2 ;  /* 0x0000000204097836 */ /* 0x040fe40000000000 */
[----:B------:R-:W-:-:S03]  /*06d0*/  VIADD R10, R4, 0x1 ;  /* 0x00000001040a7836 */ /* 0x000fc60000000000 */
[----:B------:R-:W-:-:S04]  /*06e0*/  LOP3.LUT R9, R9, 0x3, RZ, 0xc0, !PT ;  /* 0x0000000309097812 */ /* 0x000fc800078ec0ff */
[----:B------:R-:W-:-:S07]  /*06f0*/  IADD3 R11, R4, -R9, RZ ;  /* 0x80000009040b7210 */ /* 0x000fce0007ffe0ff */
.L_x_3147:
        /* <DEDUP_REMOVED lines=13> */
.L_x_3131:
        /* <DEDUP_REMOVED lines=9> */
[----:B------:R-:W-:Y:S05]  /*0860*/  CALL.REL.NOINC `($__internal_78_$__cuda_sm20_div_s64) ;  /* 0x0000001c000c7944 */ /* 0x000fea0003c00000 */
        /* <DEDUP_REMOVED lines=11> */
.L_x_3120:
        /* <DEDUP_REMOVED lines=22> */
.L_x_3121:
[----:B------:R-:W-:Y:S05]  /*0a80*/  BSYNC B0 ;  /* 0x0000000000007941 */ /* 0x000fea0003800000 */
.L_x_3119:
        /* <DEDUP_REMOVED lines=14> */
[----:B------:R-:W-:Y:S02]  /*0b70*/  MOV R4, R27 ;  /* 0x0000001b00047202 */ /* 0x000fe40000000f00 */
[----:B------:R-:W-:-:S07]  /*0b80*/  MOV R3, 0xba0 ;  /* 0x00000ba000037802 */ /* 0x000fce0000000f00 */
[----:B------:R-:W-:Y:S05]  /*0b90*/  CALL.REL.NOINC `($__internal_78_$__cuda_sm20_div_s64) ;  /* 0x0000001800407944 */ /* 0x000fea0003c00000 */
[----:B------:R-:W-:Y:S01]  /*0ba0*/  IADD3 R7, P0, RZ, -R6, RZ ;  /* 0x80000006ff077210 */ /* 0x000fe20007f1e0ff */
[----:B------:R-:W-:Y:S01]  /*0bb0*/  IMAD.MOV.U32 R13, RZ, RZ, R31 ;  /* 0x000000ffff0d7224 */ /* 0x000fe200078e001f */
[----:B------:R-:W-:-:S03]  /*0bc0*/  MOV R12, R30 ;  /* 0x0000001e000c7202 */ /* 0x000fc60000000f00 */
[----:B------:R-:W-:Y:S02]  /*0bd0*/  IMAD.X R3, RZ, RZ, ~R5, P0 ;  /* 0x000000ffff037224 */ /* 0x000fe400000e0e05 */
        /* <DEDUP_REMOVED lines=8> */
.L_x_3123:
        /* <DEDUP_REMOVED lines=23> */
.L_x_3124:
[----:B------:R-:W-:Y:S05]  /*0dd0*/  BSYNC B0 ;  /* 0x0000000000007941 */ /* 0x000fea0003800000 */
.L_x_3122:
        /* <DEDUP_REMOVED lines=28> */
.L_x_3126:
        /* <DEDUP_REMOVED lines=23> */
.L_x_3127:
[----:B------:R-:W-:Y:S05]  /*1110*/  BSYNC B0 ;  /* 0x0000000000007941 */ /* 0x000fea0003800000 */
.L_x_3125:
        /* <DEDUP_REMOVED lines=30> */
.L_x_3129:
        /* <DEDUP_REMOVED lines=23> */
.L_x_3130:
[----:B------:R-:W-:Y:S05]  /*1470*/  BSYNC B0 ;  /* 0x0000000000007941 */ /* 0x000fea0003800000 */
.L_x_3128:
        /* <DEDUP_REMOVED lines=10> */
.L_x_3118:
        /* <DEDUP_REMOVED lines=25> */
.L_x_3134:
        /* <DEDUP_REMOVED lines=23> */
.L_x_3135:
[----:B------:R-:W-:Y:S05]  /*1820*/  BSYNC B0 ;  /* 0x0000000000007941 */ /* 0x000fea0003800000 */
.L_x_3133:
        /* <DEDUP_REMOVED lines=29> */
.L_x_3137:
        /* <DEDUP_REMOVED lines=23> */
.L_x_3138:
[----:B------:R-:W-:Y:S05]  /*1b70*/  BSYNC B0 ;  /* 0x0000000000007941 */ /* 0x000fea0003800000 */
.L_x_3136:
        /* <DEDUP_REMOVED lines=29> */
.L_x_3140:
        /* <DEDUP_REMOVED lines=23> */
.L_x_3141:
[----:B------:R-:W-:Y:S05]  /*1ec0*/  BSYNC B0 ;  /* 0x0000000000007941 */ /* 0x000fea0003800000 */
.L_x_3139:
[----:B------:R-:W0:Y:S01]  /*1ed0*/  LDC.64 R18, c[0x0][R18+0x2c8] ;  /* 0x0000b20012127b82 */ /* 0x000e220000000a00 */
[----:B------:R-:W-:Y:S02]  /*1ee0*/  IMAD.MOV.U32 R15, RZ, RZ, R13 ;  /* 0x000000ffff0f7224 */ /* 0x000fe400078e000d */
[-C--:B0-----:R-:W-:Y:S02]  /*1ef0*/  IMAD R4, R19, R16.reuse, RZ ;  /* 0x0000001013047224 */ /* 0x081fe400078e02ff */
[----:B------:R-:W-:-:S04]  /*1f00*/  IMAD.WIDE.U32 R14, R18, R16, R14 ;  /* 0x00000010120e7225 */ /* 0x000fc800078e000e */
[----:B------:R-:W-:-:S05]  /*1f10*/  IMAD R3, R18, R3, R4 ;  /* 0x0000000312037224 */ /* 0x000fca00078e0204 */
[----:B------:R-:W-:-:S07]  /*1f20*/  IADD3 R13, R15, R3, RZ ;  /* 0x000000030f0d7210 */ /* 0x000fce0007ffe0ff */
.L_x_3132:
        /* <DEDUP_REMOVED lines=31> */
[----:B------:R-:W-:Y:S05]  /*2120*/  CALL.REL.NOINC `($__internal_78_$__cuda_sm20_div_s64) ;  /* 0x0000000000dc7944 */ /* 0x000fea0003c00000 */
[----:B------:R-:W-:Y:S05]  /*2130*/  BRA `(.L_x_3146) ;  /* 0x0000000000487947 */ /* 0x000fea0003800000 */
.L_x_3145:
        /* <DEDUP_REMOVED lines=18> */
.L_x_3146:
[----:B------:R-:W-:Y:S05]  /*2260*/  BSYNC B1 ;  /* 0x0000000000017941 */ /* 0x000fea0003800000 */
.L_x_3144:
        /* <DEDUP_REMOVED lines=25> */
.L_x_3143:
[----:B------:R-:W-:Y:S05]  /*2400*/  BSYNC B0 ;  /* 0x0000000000007941 */ /* 0x000fea0003800000 */
.L_x_3142:
        /* <DEDUP_REMOVED lines=9> */
        .weak           $__internal_78_$__cuda_sm20_div_s64
        .type           $__internal_78_$__cuda_sm20_div_s64,@function
        .size           $__internal_78_$__cuda_sm20_div_s64,(.L_x_3608 - $__internal_78_$__cuda_sm20_div_s64)
$__internal_78_$__cuda_sm20_div_s64:
        /* <DEDUP_REMOVED lines=83> */
[----:B------:R-:W-:Y:S06]  /*29d0*/  RET.REL.NODEC R16 `(_ZN2at4cuda17kernelHistogram1DIdhlLi1ELi2ELin1ELNS0_23CUDAHistogramMemoryTypeE1EZNS0_21CUDA_tensor_histogramIdhLb1EEEbNS_6TensorES4_S4_lNS_14AccumulateTypeIT0_Lb1EE4typeES8_NS0_13TensorArgTypeES9_S9_EUllE_EEvNS0_6detail10TensorInfoIT_T1_EESF_NSC_IKS6_SE_EElS8_S8_SE_T6_) ;  /* 0xffffffd410887950 */ /* 0x000fec0003c3ffff */
.L_x_3148:
        /* <DEDUP_REMOVED lines=10> */
.L_x_3608:


//--------------------- .text._ZN2at4cuda17kernelHistogram1DIdhlLi1ELi2ELin1ELNS0_23CUDAHistogramMemoryTypeE0EZNS0_21CUDA_tensor_histogramIdhLb1EEEbNS_6TensorES4_S4_lNS_14AccumulateTypeIT0_Lb1EE4typeES8_NS0_13TensorArgTypeES9_S9_EUllE_EEvNS0_6detail10TensorInfoIT_T1_EESF_NSC_IKS6_SE_EElS8_S8_SE_T6_ --------------------------
	.section	.text._ZN2at4cuda17kernelHistogram1DIdhlLi1ELi2ELin1ELNS0_23CUDAHistogramMemoryTypeE0EZNS0_21CUDA_tensor_histogramIdhLb1EEEbNS_6TensorES4_S4_lNS_14AccumulateTypeIT0_Lb1EE4typeES8_NS0_13TensorArgTypeES9_S9_EUllE_EEvNS0_6detail10TensorInfoIT_T1_EESF_NSC_IKS6_SE_EElS8_S8_SE_T6_,"ax",@progbits
	.align	128
        .global         _ZN2at4cuda17kernelHistogram1DIdhlLi1ELi2ELin1ELNS0_23CUDAHistogramMemoryTypeE0EZNS0_21CUDA_tensor_histogramIdhLb1EEEbNS_6TensorES4_S4_lNS_14AccumulateTypeIT0_Lb1EE4typeES8_NS0_13TensorArgTypeES9_S9_EUllE_EEvNS0_6detail10TensorInfoIT_T1_EESF_NSC_IKS6_SE_EElS8_S8_SE_T6_
        .type           _ZN2at4cuda17kernelHistogram1DIdhlLi1ELi2ELin1ELNS0_23CUDAHistogramMemoryTypeE0EZNS0_21CUDA_tensor_histogramIdhLb1EEEbNS_6TensorES4_S4_lNS_14AccumulateTypeIT0_Lb1EE4typeES8_NS0_13TensorArgTypeES9_S9_EUllE_EEvNS0_6detail10TensorInfoIT_T1_EESF_NSC_IKS6_SE_EElS8_S8_SE_T6_,@function
        .size           _ZN2at4cuda17kernelHistogram1DIdhlLi1ELi2ELin1ELNS0_23CUDAHistogramMemoryTypeE0EZNS0_21CUDA_tensor_histogramIdhLb1EEEbNS_6TensorES4_S4_lNS_14AccumulateTypeIT0_Lb1EE4typeES8_NS0_13TensorArgTypeES9_S9_EUllE_EEvNS0_6detail10TensorInfoIT_T1_EESF_NSC_IKS6_SE_EElS8_S8_SE_T6_,(.L_x_3609 - _ZN2at4cuda17kernelHistogram1DIdhlLi1ELi2ELin1ELNS0_23CUDAHistogramMemoryTypeE0EZNS0_21CUDA_tensor_histogramIdhLb1EEEbNS_6TensorES4_S4_lNS_14AccumulateTypeIT0_Lb1EE4typeES8_NS0_13TensorArgTypeES9_S9_EUllE_EEvNS0_6detail10TensorInfoIT_T1_EESF_NSC_IKS6_SE_EElS8_S8_SE_T6_)
        .other          _ZN2at4cuda17kernelHistogram1DIdhlLi1ELi2ELin1ELNS0_23CUDAHistogramMemoryTypeE0EZNS0_21CUDA_tensor_histogramIdhLb1EEEbNS_6TensorES4_S4_lNS_14AccumulateTypeIT0_Lb1EE4typeES8_NS0_13TensorArgTypeES9_S9_EUllE_EEvNS0_6detail10TensorInfoIT_T1_EESF_NSC_IKS6_SE_EElS8_S8_SE_T6_,@"STO_CUDA_ENTRY STV_DEFAULT"
_ZN2at4cuda17kernelHistogram1DIdhlLi1ELi2ELin1ELNS0_23CUDAHistogramMemoryTypeE0EZNS0_21CUDA_tensor_histogramIdhLb1EEEbNS_6TensorES4_S4_lNS_14AccumulateTypeIT0_Lb1EE4typeES8_NS0_13TensorArgTypeES9_S9_EUllE_EEvNS0_6detail10TensorInfoIT_T1_EESF_NSC_IKS6_SE_EElS8_S8_SE_T6_:
.text._ZN2at4cuda17kernelHistogram1DIdhlLi1ELi2ELin1ELNS0_23CUDAHistogramMemoryTypeE0EZNS0_21CUDA_tensor_histogramIdhLb1EEEbNS_6TensorES4_S4_lNS_14AccumulateTypeIT0_Lb1EE4typeES8_NS0_13TensorArgTypeES9_S9_EUllE_EEvNS0_6detail10TensorInfoIT_T1_EESF_NSC_IKS6_SE_EElS8_S8_SE_T6_:
        /* <DEDUP_REMOVED lines=13> */
.L_x_3151:
[----:B------:R-:W-:Y:S02]  /*00d0*/  LEA R2, R5, R0, 0x3 ;  /* 0x0000000005027211 */ /* 0x000fe400078e18ff */
[----:B-1----:R-:W-:-:S03]  /*00e0*/  IADD3 R5, P0, R4, R5, RZ ;  /* 0x0000000504057210 */ /* 0x002fc60007f1e0ff */
[----:B------:R0:W-:Y:S02]  /*00f0*/  STS.64 [R2], RZ ;  /* 0x000000ff02007388 */ /* 0x0001e40000000a00 */
[----:B------:R-:W-:Y:S01]  /*0100*/  IMAD.X R3, RZ, RZ, R3, P0 ;  /* 0x000000ffff037224 */ /* 0x000fe200000e0603 */
[----:B------:R-:W-:-:S04]  /*0110*/  ISETP.GE.U32.AND P0, PT, R5, UR4, PT ;  /* 0x0000000405007c0c */ /* 0x000fc8000bf06070 */
[----:B------:R-:W-:-:S13]  /*0120*/  ISETP.GE.AND.EX P0, PT, R3, UR5, PT, P0 ;  /* 0x0000000503007c0c */ /* 0x000fda000bf06300 */
[----:B0-----:R-:W-:Y:S05]  /*0130*/  @!P0 BRA `(.L_x_3151) ;  /* 0xfffffffc00e48947 */ /* 0x001fea000383ffff */
.L_x_3150:
[----:B------:R-:W-:Y:S05]  /*0140*/  BSYNC B0 ;  /* 0x0000000000007941 */ /* 0x000fea0003800000 */
.L_x_3149:
        /* <DEDUP_REMOVED lines=22> */
.L_x_3160:
[----:B------:R-:W0:Y:S01]  /*02b0*/  LDC.64 R8, c[0x0][0x550] ;  /* 0x00015400ff087b82 */ /* 0x000e220000000a00 */
[----:B------:R-:W-:Y:S05]  /*02c0*/  YIELD ;  /* 0x0000000000007946 */ /* 0x000fea0003800000 */
[----:B------:R-:W-:Y:S02]  /*02d0*/  ULDC.64 UR4, c[0x0][0x620] ;  /* 0x0001880000047ab9 */ /* 0x000fe40000000a00 */
[----:B------:R-:W-:-:S04]  /*02e0*/  IMAD R10, R2, UR4, RZ ;  /* 0x00000004020a7c24 */ /* 0x000fc8000f8e02ff */
[C---:B------:R-:W-:Y:S02]  /*02f0*/  IMAD R5, R3.reuse, UR5, R10 ;  /* 0x0000000503057c24 */ /* 0x040fe4000f8e020a */
[----:B------:R-:W1:Y:S01]  /*0300*/  LDC.64 R10, c[0x0][0x6f8] ;  /* 0x0001be00ff0a7b82 */ /* 0x000e620000000a00 */
        /* <DEDUP_REMOVED lines=25> */
[----:B------:R-:W-:Y:S05]  /*04a0*/  CALL.REL.NOINC `($__internal_79_$__cuda_sm20_div_s64) ;  /* 0x0000002000887944 */ /* 0x000fea0003c00000 */
[----:B------:R-:W-:Y:S05]  /*04b0*/  BRA `(.L_x_3158) ;  /* 0x0000000000487947 */ /* 0x000fea0003800000 */
.L_x_3157:
        /* <DEDUP_REMOVED lines=18> */
.L_x_3158:
[----:B------:R-:W-:Y:S05]  /*05e0*/  BSYNC B1 ;  /* 0x0000000000017941 */ /* 0x000fea0003800000 */
.L_x_3156:
        /* <DEDUP_REMOVED lines=16> */
.L_x_3159:
[----:B------:R-:W0:Y:S02]  /*06f0*/  LDS.64 R8, [R21] ;  /* 0x0000000015087984 */ /* 0x000e240000000a00 */
[----:B0----5:R-:W-:-:S10]  /*0700*/  DADD R10, R14, R8 ;  /* 0x000000000e0a7229 */ /* 0x021fd40000000008 */
[----:B------:R-:W0:Y:S02]  /*0710*/  ATOMS.CAST.SPIN.64 R10, [R21], R8, R10 ;  /* 0x00000008150a738d */ /* 0x000e24000180040a */
[----:B0-----:R-:W-:-:S04]  /*0720*/  ISETP.EQ.U32.AND P0, PT, R10, 0x1, PT ;  /* 0x000000010a00780c */ /* 0x001fc80003f02070 */
[----:B------:R-:W-:-:S13]  /*0730*/  ISETP.EQ.U32.AND.EX P0, PT, R11, RZ, PT, P0 ;  /* 0x000000ff0b00720c */ /* 0x000fda0003f02100 */
[----:B------:R-:W-:Y:S05]  /*0740*/  @!P0 BRA `(.L_x_3159) ;  /* 0xfffffffc00e88947 */ /* 0x000fea000383ffff */
.L_x_3155:
[----:B------:R-:W-:Y:S05]  /*0750*/  BSYNC B0 ;  /* 0x0000000000007941 */ /* 0x000fea0003800000 */
.L_x_3154:
[----:B------:R-:W-:Y:S01]  /*0760*/  IADD3 R3, P0, R4, R3, RZ ;  /* 0x0000000304037210 */ /* 0x000fe20007f1e0ff */
[----:B------:R-:W-:-:S04]  /*0770*/  ULDC.64 UR4, c[0x0][0x708] ;  /* 0x0001c20000047ab9 */ /* 0x000fc80000000a00 */
[----:B------:R-:W-:Y:S01]  /*0780*/  IMAD.X R2, RZ, RZ, R2, P0 ;  /* 0x000000ffff027224 */ /* 0x000fe200000e0602 */
[----:B------:R-:W-:-:S04]  /*0790*/  ISETP.GE.U32.AND P0, PT, R3, UR4, PT ;  /* 0x0000000403007c0c */ /* 0x000fc8000bf06070 */
[----:B------:R-:W-:-:S13]  /*07a0*/  ISETP.GE.AND.EX P0, PT, R2, UR5, PT, P0 ;  /* 0x0000000502007c0c */ /* 0x000fda000bf06300 */
[----:B------:R-:W-:Y:S05]  /*07b0*/  @!P0 BRA `(.L_x_3160) ;  /* 0xfffffff800bc8947 */ /* 0x000fea000383ffff */
[----:B------:R-:W-:Y:S05]  /*07c0*/  BRA `(.L_x_3152) ;  /* 0x0000001c00547947 */ /* 0x000fea0003800000 */
.L_x_3153:
        /* <DEDUP_REMOVED lines=9> */
.L_x_3191:
        /* <DEDUP_REMOVED lines=9> */
.L_x_3174:
        /* <DEDUP_REMOVED lines=14> */
[----:B------:R-:W-:Y:S05]  /*09d0*/  CALL.REL.NOINC `($__internal_79_$__cuda_sm20_div_s64) ;  /* 0x0000001c003c7944 */ /* 0x000fea0003c00000 */
        /* <DEDUP_REMOVED lines=10> */
.L_x_3163:
        /* <DEDUP_REMOVED lines=22> */
.L_x_3164:
[----:B------:R-:W-:Y:S05]  /*0be0*/  BSYNC B0 ;  /* 0x0000000000007941 */ /* 0x000fea0003800000 */
.L_x_3162:
        /* <DEDUP_REMOVED lines=15> */
[----:B------:R-:W-:Y:S05]  /*0ce0*/  CALL.REL.NOINC `($__internal_79_$__cuda_sm20_div_s64) ;  /* 0x0000001800787944 */ /* 0x000fea0003c00000 */
        /* <DEDUP_REMOVED lines=11> */
.L_x_3166:
        /* <DEDUP_REMOVED lines=22> */
.L_x_3167:
[----:B------:R-:W-:Y:S05]  /*0f00*/  BSYNC B0 ;  /* 0x0000000000007941 */ /* 0x000fea0003800000 */
.L_x_3165:
        /* <DEDUP_REMOVED lines=29> */
.L_x_3169:
        /* <DEDUP_REMOVED lines=22> */
.L_x_3170:
[----:B------:R-:W-:Y:S05]  /*1240*/  BSYNC B0 ;  /* 0x0000000000007941 */ /* 0x000fea0003800000 */
.L_x_3168:
        /* <DEDUP_REMOVED lines=28> */
.L_x_3172:
        /* <DEDUP_REMOVED lines=23> */
.L_x_3173:
[----:B------:R-:W-:Y:S05]  /*1580*/  BSYNC B0 ;  /* 0x0000000000007941 */ /* 0x000fea0003800000 */
.L_x_3171:
        /* <DEDUP_REMOVED lines=8> */
.L_x_3161:
        /* <DEDUP_REMOVED lines=14> */
[----:B------:R-:W-:Y:S05]  /*16f0*/  CALL.REL.NOINC `($__internal_79_$__cuda_sm20_div_s64) ;  /* 0x0000000c00f47944 */ /* 0x000fea0003c00000 */
        /* <DEDUP_REMOVED lines=9> */
.L_x_3177:
        /* <DEDUP_REMOVED lines=23> */
.L_x_3178:
[----:B------:R-:W-:Y:S05]  /*1900*/  BSYNC B0 ;  /* 0x0000000000007941 */ /* 0x000fea0003800000 */
.L_x_3176:
        /* <DEDUP_REMOVED lines=27> */
.L_x_3180:
        /* <DEDUP_REMOVED lines=23> */
.L_x_3181:
[----:B------:R-:W-:Y:S05]  /*1c30*/  BSYNC B0 ;  /* 0x0000000000007941 */ /* 0x000fea0003800000 */
.L_x_3179:
        /* <DEDUP_REMOVED lines=27> */
.L_x_3183:
        /* <DEDUP_REMOVED lines=23> */
.L_x_3184:
[----:B------:R-:W-:Y:S05]  /*1f60*/  BSYNC B0 ;  /* 0x0000000000007941 */ /* 0x000fea0003800000 */
.L_x_3182:
[----:B------:R-:W0:Y:S02]  /*1f70*/  LDC.64 R10, c[0x0][R10+0x2c8] ;  /* 0x0000b2000a0a7b82 */ /* 0x000e240000000a00 */
[-C--:B0-----:R-:W-:Y:S02]  /*1f80*/  IMAD R8, R11, R22.reuse, RZ ;  /* 0x000000160b087224 */ /* 0x081fe400078e02ff */
[----:B------:R-:W-:-:S04]  /*1f90*/  IMAD.WIDE.U32 R18, R10, R22, R18 ;  /* 0x000000160a127225 */ /* 0x000fc800078e0012 */
[----:B------:R-:W-:-:S05]  /*1fa0*/  IMAD R9, R10, R9, R8 ;  /* 0x000000090a097224 */ /* 0x000fca00078e0208 */
[----:B------:R-:W-:-:S07]  /*1fb0*/  IADD3 R19, R19, R9, RZ ;  /* 0x0000000913137210 */ /* 0x000fce0007ffe0ff */
.L_x_3175:
        /* <DEDUP_REMOVED lines=31> */
[----:B------:R-:W-:Y:S05]  /*21b0*/  CALL.REL.NOINC `($__internal_79_$__cuda_sm20_div_s64) ;  /* 0x0000000400447944 */ /* 0x000fea0003c00000 */
[----:B------:R-:W-:Y:S05]  /*21c0*/  BRA `(.L_x_3189) ;  /* 0x0000000000487947 */ /* 0x000fea0003800000 */
.L_x_3188:
        /* <DEDUP_REMOVED lines=18> */
.L_x_3189:
[----:B------:R-:W-:Y:S05]  /*22f0*/  BSYNC B1 ;  /* 0x0000000000017941 */ /* 0x000fea0003800000 */
.L_x_3187:
        /* <DEDUP_REMOVED lines=19> */
.L_x_3190:
[----:B------:R-:W0:Y:S02]  /*2430*/  LDS.64 R8, [R21] ;  /* 0x0000000015087984 */ /* 0x000e240000000a00 */
[----:B0----5:R-:W-:-:S10]  /*2440*/  DADD R10, R14, R8 ;  /* 0x000000000e0a7229 */ /* 0x021fd40000000008 */
[----:B------:R-:W0:Y:S02]  /*2450*/  ATOMS.CAST.SPIN.64 R10, [R21], R8, R10 ;  /* 0x00000008150a738d */ /* 0x000e24000180040a */
[----:B0-----:R-:W-:-:S04]  /*2460*/  ISETP.EQ.U32.AND P0, PT, R10, 0x1, PT ;  /* 0x000000010a00780c */ /* 0x001fc80003f02070 */
[----:B------:R-:W-:-:S13]  /*2470*/  ISETP.EQ.U32.AND.EX P0, PT, R11, RZ, PT, P0 ;  /* 0x000000ff0b00720c */ /* 0x000fda0003f02100 */
[----:B------:R-:W-:Y:S05]  /*2480*/  @!P0 BRA `(.L_x_3190) ;  /* 0xfffffffc00e88947 */ /* 0x000fea000383ffff */
.L_x_3186:
[----:B------:R-:W-:Y:S05]  /*2490*/  BSYNC B0 ;  /* 0x0000000000007941 */ /* 0x000fea0003800000 */
.L_x_3185:
        /* <DEDUP_REMOVED lines=8> */
.L_x_3152:
        /* <DEDUP_REMOVED lines=12> */
.L_x_3192:
        /* <DEDUP_REMOVED lines=15> */
        .weak           $__internal_79_$__cuda_sm20_div_s64
        .type           $__internal_79_$__cuda_sm20_div_s64,@function
        .size           $__internal_79_$__cuda_sm20_div_s64,(.L_x_3609 - $__internal_79_$__cuda_sm20_div_s64)
$__internal_79_$__cuda_sm20_div_s64:
        /* <DEDUP_REMOVED lines=83> */
[----:B------:R-:W-:Y:S06]  /*2c00*/  RET.REL.NODEC R24 `(_ZN2at4cuda17kernelHistogram1DIdhlLi1ELi2ELin1ELNS0_23CUDAHistogramMemoryTypeE0EZNS0_21CUDA_tensor_histogramIdhLb1EEEbNS_6TensorES4_S4_lNS_14AccumulateTypeIT0_Lb1EE4typeES8_NS0_13TensorArgTypeES9_S9_EUllE_EEvNS0_6detail10TensorInfoIT_T1_EESF_NSC_IKS6_SE_EElS8_S8_SE_T6_) ;  /* 0xffffffd018fc7950 */ /* 0x000fec0003c3ffff */
.L_x_3193:
        /* <DEDUP_REMOVED lines=15> */
.L_x_3609:


//--------------------- .text._ZN2at4cuda17kernelHistogram1DIlhlLi1ELi2ELin1ELNS0_23CUDAHistogramMemoryTypeE1EZNS0_21CUDA_tensor_histogramIlhLb0EEEbNS_6TensorES4_S4_lNS_14AccumulateTypeIT0_Lb1EE4typeES8_NS0_13TensorArgTypeES9_S9_EUllE0_EEvNS0_6detail10TensorInfoIT_T1_EESF_NSC_IKS6_SE_EElS8_S8_SE_T6_ --------------------------
	.section	.text._ZN2at4cuda17kernelHistogram1DIlhlLi1ELi2ELin1ELNS0_23CUDAHistogramMemoryTypeE1EZNS0_21CUDA_tensor_histogramIlhLb0EEEbNS_6TensorES4_S4_lNS_14AccumulateTypeIT0_Lb1EE4typeES8_NS0_13TensorArgTypeES9_S9_EUllE0_EEvNS0_6detail10TensorInfoIT_T1_EESF_NSC_IKS6_SE_EElS8_S8_SE_T6_,"ax",@progbits
	.align	128
        .global         _ZN2at4cuda17kernelHistogram1DIlhlLi1ELi2ELin1ELNS0_23CUDAHistogramMemoryTypeE1EZNS0_21CUDA_tensor_histogramIlhLb0EEEbNS_6TensorES4_S4_lNS_14AccumulateTypeIT0_Lb1EE4typeES8_NS0_13TensorArgTypeES9_S9_EUllE0_EEvNS0_6detail10TensorInfoIT_T1_EESF_NSC_IKS6_SE_EElS8_S8_SE_T6_
        .type           _ZN2at4cuda17kernelHistogram1DIlhlLi1ELi2ELin1ELNS0_23CUDAHistogramMemoryTypeE1EZNS0_21CUDA_tensor_histogramIlhLb0EEEbNS_6TensorES4_S4_lNS_14AccumulateTypeIT0_Lb1EE4typeES8_NS0_13TensorArgTypeES9_S9_EUllE0_EEvNS0_6detail10TensorInfoIT_T1_EESF_NSC_IKS6_SE_EElS8_S8_SE_T6_,@function
        .size           _ZN2at4cuda17kernelHistogram1DIlhlLi1ELi2ELin1ELNS0_23CUDAHistogramMemoryTypeE1EZNS0_21CUDA_tensor_histogramIlhLb0EEEbNS_6TensorES4_S4_lNS_14AccumulateTypeIT0_Lb1EE4typeES8_NS0_13TensorArgTypeES9_S9_EUllE0_EEvNS0_6detail10TensorInfoIT_T1_EESF_NSC_IKS6_SE_EElS8_S8_SE_T6_,(.L_x_3610 - _ZN2at4cuda17kernelHistogram1DIlhlLi1ELi2ELin1ELNS0_23CUDAHistogramMemoryTypeE1EZNS0_21CUDA_tensor_histogramIlhLb0EEEbNS_6TensorES4_S4_lNS_14AccumulateTypeIT0_Lb1EE4typeES8_NS0_13TensorArgTypeES9_S9_EUllE0_EEvNS0_6detail10TensorInfoIT_T1_EESF_NSC_IKS6_SE_EElS8_S8_SE_T6_)
        .other          _ZN2at4cuda17kernelHistogram1DIlhlLi1ELi2ELin1ELNS0_23CUDAHistogramMemoryTypeE1EZNS0_21CUDA_tensor_histogramIlhLb0EEEbNS_6TensorES4_S4_lNS_14AccumulateTypeIT0_Lb1EE4typeES8_NS0_13TensorArgTypeES9_S9_EUllE0_EEvNS0_6detail10TensorInfoIT_T1_EESF_NSC_IKS6_SE_EElS8_S8_SE_T6_,@"STO_CUDA_ENTRY STV_DEFAULT"
_ZN2at4cuda17kernelHistogram1DIlhlLi1ELi2ELin1ELNS0_23CUDAHistogramMemoryTypeE1EZNS0_21CUDA_tensor_histogramIlhLb0EEEbNS_6TensorES4_S4_lNS_14AccumulateTypeIT0_Lb1EE4typeES8_NS0_13TensorArgTypeES9_S9_EUllE0_EEvNS0_6detail10TensorInfoIT_T1_EESF_NSC_IKS6_SE_EElS8_S8_SE_T6_:
.text._ZN2at4cuda17kernelHistogram1DIlhlLi1ELi2ELin1ELNS0_23CUDAHistogramMemoryTypeE1EZNS0_21CUDA_tensor_histogramIlhLb0EEEbNS_6TensorES4_S4_lNS_14AccumulateTypeIT0_Lb1EE4typeES8_NS0_13TensorArgTypeES9_S9_EUllE0_EEvNS0_6detail10TensorInfoIT_T1_EESF_NSC_IKS6_SE_EElS8_S8_SE_T6_:
        /* <DEDUP_REMOVED lines=29> */
.L_x_3201:
        /* <DEDUP_REMOVED lines=29> */
[----:B------:R-:W-:Y:S05]  /*03a0*/  CALL.REL.NOINC `($__internal_80_$__cuda_sm20_div_s64) ;  /* 0x0000002000047944 */ /* 0x000fea0003c00000 */
[----:B------:R-:W-:Y:S05]  /*03b0*/  BRA `(.L_x_3200) ;  /* 0x0000000000487947 */ /* 0x000fea0003800000 */
.L_x_3199:
        /* <DEDUP_REMOVED lines=18> */
.L_x_3200:
[----:B------:R-:W-:Y:S05]  /*04e0*/  BSYNC B2 ;  /* 0x0000000000027941 */ /* 0x000fea0003800000 */
.L_x_3198:
        /* <DEDUP_REMOVED lines=15> */
.L_x_3197:
[----:B------:R-:W-:Y:S05]  /*05e0*/  BSYNC B1 ;  /* 0x0000000000017941 */ /* 0x000fea0003800000 */
.L_x_3196:
[----:B------:R-:W-:Y:S05]  /*05f0*/  @!P0 BRA `(.L_x_3201) ;  /* 0xfffffff800f48947 */ /* 0x000fea000383ffff */
[----:B------:R-:W-:Y:S05]  /*0600*/  BSYNC B0 ;  /* 0x0000000000007941 */ /* 0x000fea0003800000 */
.L_x_3195:
[----:B------:R-:W-:Y:S05]  /*0610*/  EXIT ;  /* 0x000000000000794d */ /* 0x000fea0003800000 */
.L_x_3194:
[----:B------:R-:W-:-:S04]  /*0620*/  LOP3.LUT R3, RZ, R4, RZ, 0x33, !PT ;  /* 0x00000004ff037212 */ /* 0x000fc800078e33ff */
[----:B------:R-:W-:-:S05]  /*0630*/  VIMNMX R3, R3, -0x3, !PT ;  /* 0xfffffffd03037848 */ /* 0x000fca0007fe0100 */
[----:B------:R-:W-:-:S04]  /*0640*/  IMAD.IADD R4, R3, 0x1, R4 ;  /* 0x0000000103047824 */ /* 0x000fc800078e0204 */
[C---:B------:R-:W-:Y:S01]  /*0650*/  VIADD R9, R4.reuse, 0x2 ;  /* 0x0000000204097836 */ /* 0x040fe20000000000 */
[----:B------:R-:W-:-:S04]  /*0660*/  IADD3 R10, R4, 0x1, RZ ;  /* 0x00000001040a7810 */ /* 0x000fc80007ffe0ff */
[----:B------:R-:W-:-:S05]  /*0670*/  LOP3.LUT R9, R9, 0x3, RZ, 0xc0, !PT ;  /* 0x0000000309097812 */ /* 0x000fca00078ec0ff */
[----:B------:R-:W-:-:S07]  /*0680*/  IMAD.IADD R11, R4, 0x1, -R9 ;  /* 0x00000001040b7824 */ /* 0x000fce00078e0a09 */
.L_x_3231:
        /* <DEDUP_REMOVED lines=13> */
.L_x_3215:
        /* <DEDUP_REMOVED lines=9> */
[----:B------:R-:W-:Y:S05]  /*07f0*/  CALL.REL.NOINC `($__internal_80_$__cuda_sm20_div_s64) ;  /* 0x0000001800f07944 */ /* 0x000fea0003c00000 */
        /* <DEDUP_REMOVED lines=11> */
.L_x_3204:
        /* <DEDUP_REMOVED lines=22> */
.L_x_3205:
[----:B------:R-:W-:Y:S05]  /*0a10*/  BSYNC B0 ;  /* 0x0000000000007941 */ /* 0x000fea0003800000 */
.L_x_3203:
        /* <DEDUP_REMOVED lines=16> */
[----:B------:R-:W-:Y:S05]  /*0b20*/  CALL.REL.NOINC `($__internal_80_$__cuda_sm20_div_s64) ;  /* 0x0000001800247944 */ /* 0x000fea0003c00000 */
        /* <DEDUP_REMOVED lines=12> */
.L_x_3207:
        /* <DEDUP_REMOVED lines=23> */
.L_x_3208:
[----:B------:R-:W-:Y:S05]  /*0d60*/  BSYNC B0 ;  /* 0x0000000000007941 */ /* 0x000fea0003800000 */
.L_x_3206:
        /* <DEDUP_REMOVED lines=28> */
.L_x_3210:
        /* <DEDUP_REMOVED lines=23> */
.L_x_3211:
[----:B------:R-:W-:Y:S05]  /*10a0*/  BSYNC B0 ;  /* 0x0000000000007941 */ /* 0x000fea0003800000 */
.L_x_3209:
        /* <DEDUP_REMOVED lines=18> */
[----:B------:R-:W-:Y:S05]  /*11d0*/  CALL.REL.NOINC `($__internal_80_$__cuda_sm20_div_s64) ;  /* 0x0000001000787944 */ /* 0x000fea0003c00000 */
        /* <DEDUP_REMOVED lines=11> */
.L_x_3213:
        /* <DEDUP_REMOVED lines=23> */
.L_x_3214:
[----:B------:R-:W-:Y:S05]  /*1400*/  BSYNC B0 ;  /* 0x0000000000007941 */ /* 0x000fea0003800000 */
.L_x_3212:
        /* <DEDUP_REMOVED lines=10> */
.L_x_3202:
        /* <DEDUP_REMOVED lines=25> */
.L_x_3218:
        /* <DEDUP_REMOVED lines=23> */
.L_x_3219:
[----:B------:R-:W-:Y:S05]  /*17b0*/  BSYNC B0 ;  /* 0x0000000000007941 */ /* 0x000fea0003800000 */
.L_x_3217:
        /* <DEDUP_REMOVED lines=29> */
.L_x_3221:
        /* <DEDUP_REMOVED lines=23> */
.L_x_3222:
[----:B------:R-:W-:Y:S05]  /*1b00*/  BSYNC B0 ;  /* 0x0000000000007941 */ /* 0x000fea0003800000 */
.L_x_3220:
        /* <DEDUP_REMOVED lines=29> */
.L_x_3224:
        /* <DEDUP_REMOVED lines=23> */
.L_x_3225:
[----:B------:R-:W-:Y:S05]  /*1e50*/  BSYNC B0 ;  /* 0x0000000000007941 */ /* 0x000fea0003800000 */
.L_x_3223:
[----:B------:R-:W0:Y:S01]  /*1e60*/  LDC.64 R18, c[0x0][R18+0x2c8] ;  /* 0x0000b20012127b82 */ /* 0x000e220000000a00 */
[----:B------:R-:W-:Y:S01]  /*1e70*/  MOV R15, R13 ;  /* 0x0000000d000f7202 */ /* 0x000fe20000000f00 */
[-C--:B0-----:R-:W-:Y:S02]  /*1e80*/  IMAD R4, R19, R16.reuse, RZ ;  /* 0x0000001013047224 */ /* 0x081fe400078e02ff */
[----:B------:R-:W-:-:S04]  /*1e90*/  IMAD.WIDE.U32 R14, R18, R16, R14 ;  /* 0x00000010120e7225 */ /* 0x000fc800078e000e */
[----:B------:R-:W-:-:S04]  /*1ea0*/  IMAD R3, R18, R3, R4 ;  /* 0x0000000312037224 */ /* 0x000fc800078e0204 */
[----:B------:R-:W-:-:S07]  /*1eb0*/  IMAD.IADD R13, R15, 0x1, R3 ;  /* 0x000000010f0d7824 */ /* 0x000fce00078e0203 */
.L_x_3216:
        /* <DEDUP_REMOVED lines=31> */
[----:B------:R-:W-:Y:S05]  /*20b0*/  CALL.REL.NOINC `($__internal_80_$__cuda_sm20_div_s64) ;  /* 0x0000000000c07944 */ /* 0x000fea0003c00000 */
[----:B------:R-:W-:Y:S05]  /*20c0*/  BRA `(.L_x_3230) ;  /* 0x0000000000487947 */ /* 0x000fea0003800000 */
.L_x_3229:
        /* <DEDUP_REMOVED lines=18> */
.L_x_3230:
[----:B------:R-:W-:Y:S05]  /*21f0*/  BSYNC B1 ;  /* 0x0000000000017941 */ /* 0x000fea0003800000 */
.L_x_3228:
        /* <DEDUP_REMOVED lines=18> */
.L_x_3227:
[----:B------:R-:W-:Y:S05]  /*2320*/  BSYNC B0 ;  /* 0x0000000000007941 */ /* 0x000fea0003800000 */
.L_x_3226:
        /* <DEDUP_REMOVED lines=9> */
        .weak           $__internal_80_$__cuda_sm20_div_s64
        .type           $__internal_80_$__cuda_sm20_div_s64,@function
        .size           $__internal_80_$__cuda_sm20_div_s64,(.L_x_3610 - $__internal_80_$__cuda_sm20_div_s64)
$__internal_80_$__cuda_sm20_div_s64:
        /* <DEDUP_REMOVED lines=83> */
[----:B------:R-:W-:Y:S06]  /*28f0*/  RET.REL.NODEC R16 `(_ZN2at4cuda17kernelHistogram1DIlhlLi1ELi2ELin1ELNS0_23CUDAHistogramMemoryTypeE1EZNS0_21CUDA_tensor_histogramIlhLb0EEEbNS_6TensorES4_S4_lNS_14AccumulateTypeIT0_Lb1EE4typeES8_NS0_13TensorArgTypeES9_S9_EUllE0_EEvNS0_6detail10TensorInfoIT_T1_EESF_NSC_IKS6_SE_EElS8_S8_SE_T6_) ;  /* 0xffffffd410c07950 */ /* 0x000fec0003c3ffff */
.L_x_3232:
        /* <DEDUP_REMOVED lines=16> */
.L_x_3610:


//--------------------- .text._ZN2at4cuda17kernelHistogram1DIlhlLi1ELi2ELin1ELNS0_23CUDAHistogramMemoryTypeE0EZNS0_21CUDA_tensor_histogramIlhLb0EEEbNS_6TensorES4_S4_lNS_14AccumulateTypeIT0_Lb1EE4typeES8_NS0_13TensorArgTypeES9_S9_EUllE0_EEvNS0_6detail10TensorInfoIT_T1_EESF_NSC_IKS6_SE_EElS8_S8_SE_T6_ --------------------------
	.section	.text._ZN2at4cuda17kernelHistogram1DIlhlLi1ELi2ELin1ELNS0_23CUDAHistogramMemoryTypeE0EZNS0_21CUDA_tensor_histogramIlhLb0EEEbNS_6TensorES4_S4_lNS_14AccumulateTypeIT0_Lb1EE4typeES8_NS0_13TensorArgTypeES9_S9_EUllE0_EEvNS0_6detail10TensorInfoIT_T1_EESF_NSC_IKS6_SE_EElS8_S8_SE_T6_,"ax",@progbits
	.align	128
        .global         _ZN2at4cuda17kernelHistogram1DIlhlLi1ELi2ELin1ELNS0_23CUDAHistogramMemoryTypeE0EZNS0_21CUDA_tensor_histogramIlhLb0EEEbNS_6TensorES4_S4_lNS_14AccumulateTypeIT0_Lb1EE4typeES8_NS0_13TensorArgTypeES9_S9_EUllE0_EEvNS0_6detail10TensorInfoIT_T1_EESF_NSC_IKS6_SE_EElS8_S8_SE_T6_
        .type           _ZN2at4cuda17kernelHistogram1DIlhlLi1ELi2ELin1ELNS0_23CUDAHistogramMemoryTypeE0EZNS0_21CUDA_tensor_histogramIlhLb0EEEbNS_6TensorES4_S4_lNS_14AccumulateTypeIT0_Lb1EE4typeES8_NS0_13TensorArgTypeES9_S9_EUllE0_EEvNS0_6detail10TensorInfoIT_T1_EESF_NSC_IKS6_SE_EElS8_S8_SE_T6_,@function
        .size           _ZN2at4cuda17kernelHistogram1DIlhlLi1ELi2ELin1ELNS0_23CUDAHistogramMemoryTypeE0EZNS0_21CUDA_tensor_histogramIlhLb0EEEbNS_6TensorES4_S4_lNS_14AccumulateTypeIT0_Lb1EE4typeES8_NS0_13TensorArgTypeES9_S9_EUllE0_EEvNS0_6detail10TensorInfoIT_T1_EESF_NSC_IKS6_SE_EElS8_S8_SE_T6_,(.L_x_3611 - _ZN2at4cuda17kernelHistogram1DIlhlLi1ELi2ELin1ELNS0_23CUDAHistogramMemoryTypeE0EZNS0_21CUDA_tensor_histogramIlhLb0EEEbNS_6TensorES4_S4_lNS_14AccumulateTypeIT0_Lb1EE4typeES8_NS0_13TensorArgTypeES9_S9_EUllE0_EEvNS0_6detail10TensorInfoIT_T1_EESF_NSC_IKS6_SE_EElS8_S8_SE_T6_)
        .other          _ZN2at4cuda17kernelHistogram1DIlhlLi1ELi2ELin1ELNS0_23CUDAHistogramMemoryTypeE0EZNS0_21CUDA_tensor_histogramIlhLb0EEEbNS_6TensorES4_S4_lNS_14AccumulateTypeIT0_Lb1EE4typeES8_NS0_13TensorArgTypeES9_S9_EUllE0_EEvNS0_6detail10TensorInfoIT_T1_EESF_NSC_IKS6_SE_EElS8_S8_SE_T6_,@"STO_CUDA_ENTRY STV_DEFAULT"
_ZN2at4cuda17kernelHistogram1DIlhlLi1ELi2ELin1ELNS0_23CUDAHistogramMemoryTypeE0EZNS0_21CUDA_tensor_histogramIlhLb0EEEbNS_6TensorES4_S4_lNS_14AccumulateTypeIT0_Lb1EE4typeES8_NS0_13TensorArgTypeES9_S9_EUllE0_EEvNS0_6detail10TensorInfoIT_T1_EESF_NSC_IKS6_SE_EElS8_S8_SE_T6_:
.text._ZN2at4cuda17kernelHistogram1DIlhlLi1ELi2ELin1ELNS0_23CUDAHistogramMemoryTypeE0EZNS0_21CUDA_tensor_histogramIlhLb0EEEbNS_6TensorES4_S4_lNS_14AccumulateTypeIT0_Lb1EE4typeES8_NS0_13TensorArgTypeES9_S9_EUllE0_EEvNS0_6detail10TensorInfoIT_T1_EESF_NSC_IKS6_SE_EElS8_S8_SE_T6_:
        /* <DEDUP_REMOVED lines=13> */
.L_x_3235:
[----:B------:R-:W-:Y:S02]  /*00d0*/  LEA R2, R5, R0, 0x3 ;  /* 0x0000000005027211 */ /* 0x000fe400078e18ff */
[----:B-1----:R-:W-:-:S03]  /*00e0*/  IADD3 R5, P0, R4, R5, RZ ;  /* 0x0000000504057210 */ /* 0x002fc60007f1e0ff */
[----:B------:R0:W-:Y:S02]  /*00f0*/  STS.64 [R2], RZ ;  /* 0x000000ff02007388 */ /* 0x0001e40000000a00 */
[----:B------:R-:W-:Y:S01]  /*0100*/  IMAD.X R3, RZ, RZ, R3, P0 ;  /* 0x000000ffff037224 */ /* 0x000fe200000e0603 */
[----:B------:R-:W-:-:S04]  /*0110*/  ISETP.GE.U32.AND P0, PT, R5, UR4, PT ;  /* 0x0000000405007c0c */ /* 0x000fc8000bf06070 */
[----:B------:R-:W-:-:S13]  /*0120*/  ISETP.GE.AND.EX P0, PT, R3, UR5, PT, P0 ;  /* 0x0000000503007c0c */ /* 0x000fda000bf06300 */
[----:B0-----:R-:W-:Y:S05]  /*0130*/  @!P0 BRA `(.L_x_3235) ;  /* 0xfffffffc00e48947 */ /* 0x001fea000383ffff */
.L_x_3234:
[----:B------:R-:W-:Y:S05]  /*0140*/  BSYNC B0 ;  /* 0x0000000000007941 */ /* 0x000fea0003800000 */
.L_x_3233:
        /* <DEDUP_REMOVED lines=22> */
.L_x_3244:
        /* <DEDUP_REMOVED lines=36> */
[----:B------:R-:W-:Y:S05]  /*04f0*/  CALL.REL.NOINC `($__internal_81_$__cuda_sm20_div_s64) ;  /* 0x0000002000347944 */ /* 0x000fea0003c00000 */
[----:B------:R-:W-:Y:S05]  /*0500*/  BRA `(.L_x_3242) ;  /* 0x0000000000487947 */ /* 0x000fea0003800000 */
.L_x_3241:
        /* <DEDUP_REMOVED lines=18> */
.L_x_3242:
[----:B------:R-:W-:Y:S05]  /*0630*/  BSYNC B1 ;  /* 0x0000000000017941 */ /* 0x000fea0003800000 */
.L_x_3240:
[----:B------:R-:W-:Y:S01]  /*0640*/  ULDC.64 UR4, c[0x0][0x6f0] ;  /* 0x0001bc0000047ab9 */ /* 0x000fe20000000a00 */
[----:B------:R-:W-:Y:S02]  /*0650*/  SHF.R.S32.HI R5, RZ, 0x1f, R21 ;  /* 0x0000001fff057819 */ /* 0x000fe40000011415 */
[----:B------:R-:W-:-:S04]  /*0660*/  ISETP.NE.U32.AND P1, PT, R21, UR4, PT ;  /* 0x0000000415007c0c */ /* 0x000fc8000bf25070 */
[----:B------:R-:W-:-:S04]  /*0670*/  ISETP.NE.AND.EX P1, PT, R5, UR5, PT, P1 ;  /* 0x0000000505007c0c */ /* 0x000fc8000bf25310 */
[----:B------:R-:W-:-:S05]  /*0680*/  SEL R8, RZ, 0xffffffff, P1 ;  /* 0xffffffffff087807 */ /* 0x000fca0000800000 */
[----:B------:R-:W-:-:S05]  /*0690*/  IMAD.IADD R21, R21, 0x1, R8 ;  /* 0x0000000115157824 */ /* 0x000fca00078e0208 */
[----:B------:R-:W-:-:S07]  /*06a0*/  LEA R21, R21, R0, 0x3 ;  /* 0x0000000015157211 */ /* 0x000fce00078e18ff */
.L_x_3243:
[----:B------:R-:W0:Y:S02]  /*06b0*/  LDS.64 R8, [R21] ;  /* 0x0000000015087984 */ /* 0x000e240000000a00 */
[----:B0-----:R-:W-:-:S05]  /*06c0*/  IADD3 R10, P1, R8, 0x1, RZ ;  /* 0x00000001080a7810 */ /* 0x001fca0007f3e0ff */
[----:B------:R-:W-:-:S06]  /*06d0*/  IMAD.X R11, RZ, RZ, R9, P1 ;  /* 0x000000ffff0b7224 */ /* 0x000fcc00008e0609 */
[----:B------:R-:W0:Y:S02]  /*06e0*/  ATOMS.CAST.SPIN.64 R10, [R21], R8, R10 ;  /* 0x00000008150a738d */ /* 0x000e24000180040a */
[----:B0-----:R-:W-:-:S04]  /*06f0*/  ISETP.EQ.U32.AND P1, PT, R10, 0x1, PT ;  /* 0x000000010a00780c */ /* 0x001fc80003f22070 */
[----:B------:R-:W-:-:S13]  /*0700*/  ISETP.EQ.U32.AND.EX P1, PT, R11, RZ, PT, P1 ;  /* 0x000000ff0b00720c */ /* 0x000fda0003f22110 */
[----:B------:R-:W-:Y:S05]  /*0710*/  @!P1 BRA `(.L_x_3243) ;  /* 0xfffffffc00e49947 */ /* 0x000fea000383ffff */
.L_x_3239:
[----:B------:R-:W-:Y:S05]  /*0720*/  BSYNC B0 ;  /* 0x0000000000007941 */ /* 0x000fea0003800000 */
.L_x_3238:
[----:B------:R-:W-:Y:S05]  /*0730*/  @!P0 BRA `(.L_x_3244) ;  /* 0xfffffff800dc8947 */ /* 0x000fea000383ffff */
[----:B------:R-:W-:Y:S05]  /*0740*/  BRA `(.L_x_3236) ;  /* 0x0000001c00347947 */ /* 0x000fea0003800000 */
.L_x_3237:
        /* <DEDUP_REMOVED lines=8> */
.L_x_3275:
        /* <DEDUP_REMOVED lines=12> */
.L_x_3258:
        /* <DEDUP_REMOVED lines=10> */
[----:B------:R-:W-:Y:S05]  /*0930*/  CALL.REL.NOINC `($__internal_81_$__cuda_sm20_div_s64) ;  /* 0x0000001c00247944 */ /* 0x000fea0003c00000 */
        /* <DEDUP_REMOVED lines=10> */
.L_x_3247:
        /* <DEDUP_REMOVED lines=22> */
.L_x_3248:
[----:B------:R-:W-:Y:S05]  /*0b40*/  BSYNC B0 ;  /* 0x0000000000007941 */ /* 0x000fea0003800000 */
.L_x_3246:
        /* <DEDUP_REMOVED lines=15> */
[----:B------:R-:W-:Y:S05]  /*0c40*/  CALL.REL.NOINC `($__internal_81_$__cuda_sm20_div_s64) ;  /* 0x0000001800607944 */ /* 0x000fea0003c00000 */
        /* <DEDUP_REMOVED lines=11> */
.L_x_3250:
        /* <DEDUP_REMOVED lines=22> */
.L_x_3251:
[----:B------:R-:W-:Y:S05]  /*0e60*/  BSYNC B0 ;  /* 0x0000000000007941 */ /* 0x000fea0003800000 */
.L_x_3249:
        /* <DEDUP_REMOVED lines=29> */
.L_x_3253:
        /* <DEDUP_REMOVED lines=22> */
.L_x_3254:
[----:B------:R-:W-:Y:S05]  /*11a0*/  BSYNC B0 ;  /* 0x0000000000007941 */ /* 0x000fea0003800000 */
.L_x_3252:
        /* <DEDUP_REMOVED lines=27> */
.L_x_3256:
        /* <DEDUP_REMOVED lines=23> */
.L_x_3257:
[----:B------:R-:W-:Y:S05]  /*14d0*/  BSYNC B0 ;  /* 0x0000000000007941 */ /* 0x000fea0003800000 */
.L_x_3255:
        /* <DEDUP_REMOVED lines=11> */
.L_x_3245:
        /* <DEDUP_REMOVED lines=24> */
.L_x_3261:
        /* <DEDUP_REMOVED lines=23> */
.L_x_3262:
[----:B------:R-:W-:Y:S05]  /*1880*/  BSYNC B0 ;  /* 0x0000000000007941 */ /* 0x000fea0003800000 */
.L_x_3260:
        /* <DEDUP_REMOVED lines=27> */
.L_x_3264:
        /* <DEDUP_REMOVED lines=23> */
.L_x_3265:
[----:B------:R-:W-:Y:S05]  /*1bb0*/  BSYNC B0 ;  /* 0x0000000000007941 */ /* 0x000fea0003800000 */
.L_x_3263:
        /* <DEDUP_REMOVED lines=27> */
.L_x_3267:
        /* <DEDUP_REMOVED lines=23> */
.L_x_3268:
[----:B------:R-:W-:Y:S05]  /*1ee0*/  BSYNC B0 ;  /* 0x0000000000007941 */ /* 0x000fea0003800000 */
.L_x_3266:
[----:B------:R-:W0:Y:S02]  /*1ef0*/  LDC.64 R10, c[0x0][R10+0x2c8] ;  /* 0x0000b2000a0a7b82 */ /* 0x000e240000000a00 */
[-C--:B0-----:R-:W-:Y:S02]  /*1f00*/  IMAD R8, R11, R22.reuse, RZ ;  /* 0x000000160b087224 */ /* 0x081fe400078e02ff */
[----:B------:R-:W-:-:S04]  /*1f10*/  IMAD.WIDE.U32 R18, R10, R22, R18 ;  /* 0x000000160a127225 */ /* 0x000fc800078e0012 */
[----:B------:R-:W-:-:S05]  /*1f20*/  IMAD R9, R10, R9, R8 ;  /* 0x000000090a097224 */ /* 0x000fca00078e0208 */
[----:B------:R-:W-:-:S07]  /*1f30*/  IADD3 R19, R19, R9, RZ ;  /* 0x0000000913137210 */ /* 0x000fce0007ffe0ff */
.L_x_3259:
        /* <DEDUP_REMOVED lines=33> */
.L_x_3272:
        /* <DEDUP_REMOVED lines=18> */
.L_x_3273:
[----:B------:R-:W-:Y:S05]  /*2270*/  BSYNC B1 ;  /* 0x0000000000017941 */ /* 0x000fea0003800000 */
.L_x_3271:
        /* <DEDUP_REMOVED lines=10> */
.L_x_3274:
[----:B------:R-:W0:Y:S02]  /*2320*/  LDS.64 R8, [R21] ;  /* 0x0000000015087984 */ /* 0x000e240000000a00 */
[----:B0-----:R-:W-:-:S04]  /*2330*/  IADD3 R10, P0, R8, 0x1, RZ ;  /* 0x00000001080a7810 */ /* 0x001fc80007f1e0ff */
[----:B------:R-:W-:-:S06]  /*2340*/  IADD3.X R11, RZ, R9, RZ, P0, !PT ;  /* 0x00000009ff0b7210 */ /* 0x000fcc00007fe4ff */
[----:B------:R-:W0:Y:S02]  /*2350*/  ATOMS.CAST.SPIN.64 R10, [R21], R8, R10 ;  /* 0x00000008150a738d */ /* 0x000e24000180040a */
[----:B0-----:R-:W-:-:S04]  /*2360*/  ISETP.EQ.U32.AND P0, PT, R10, 0x1, PT ;  /* 0x000000010a00780c */ /* 0x001fc80003f02070 */
[----:B------:R-:W-:-:S13]  /*2370*/  ISETP.EQ.U32.AND.EX P0, PT, R11, RZ, PT, P0 ;  /* 0x000000ff0b00720c */ /* 0x000fda0003f02100 */
[----:B------:R-:W-:Y:S05]  /*2380*/  @!P0 BRA `(.L_x_3274) ;  /* 0xfffffffc00e48947 */ /* 0x000fea000383ffff */
.L_x_3270:
[----:B------:R-:W-:Y:S05]  /*2390*/  BSYNC B0 ;  /* 0x0000000000007941 */ /* 0x000fea0003800000 */
.L_x_3269:
        /* <DEDUP_REMOVED lines=8> */
.L_x_3236:
        /* <DEDUP_REMOVED lines=12> */
.L_x_3276:
        /* <DEDUP_REMOVED lines=15> */
        .weak           $__internal_81_$__cuda_sm20_div_s64
        .type           $__internal_81_$__cuda_sm20_div_s64,@function
        .size           $__internal_81_$__cuda_sm20_div_s64,(.L_x_3611 - $__internal_81_$__cuda_sm20_div_s64)
$__internal_81_$__cuda_sm20_div_s64:
        /* <DEDUP_REMOVED lines=83> */
[----:B------:R-:W-:Y:S06]  /*2b00*/  RET.REL.NODEC R24 `(_ZN2at4cuda17kernelHistogram1DIlhlLi1ELi2ELin1ELNS0_23CUDAHistogramMemoryTypeE0EZNS0_21CUDA_tensor_histogramIlhLb0EEEbNS_6TensorES4_S4_lNS_14AccumulateTypeIT0_Lb1EE4typeES8_NS0_13TensorArgTypeES9_S9_EUllE0_EEvNS0_6detail10TensorInfoIT_T1_EESF_NSC_IKS6_SE_EElS8_S8_SE_T6_) ;  /* 0xffffffd4183c7950 */ /* 0x000fec0003c3ffff */
.L_x_3277:
        /* <DEDUP_REMOVED lines=15> */
.L_x_3611:


//--------------------- .text._ZN2at4cuda17kernelHistogram1DIlhlLi1ELi2ELin1ELNS0_23CUDAHistogramMemoryTypeE1EZNS0_21CUDA_tensor_histogramIlhLb0EEEbNS_6TensorES4_S4_lNS_14AccumulateTypeIT0_Lb1EE4typeES8_NS0_13TensorArgTypeES9_S9_EUllE_EEvNS0_6detail10TensorInfoIT_T1_EESF_NSC_IKS6_SE_EElS8_S8_SE_T6_ --------------------------
	.section	.text._ZN2at4cuda17kernelHistogram1DIlhlLi1ELi2ELin1ELNS0_23CUDAHistogramMemoryTypeE1EZNS0_21CUDA_tensor_histogramIlhLb0EEEbNS_6TensorES4_S4_lNS_14AccumulateTypeIT0_Lb1EE4typeES8_NS0_13TensorArgTypeES9_S9_EUllE_EEvNS0_6detail10TensorInfoIT_T1_EESF_NSC_IKS6_SE_EElS8_S8_SE_T6_,"ax",@progbits
	.align	128
        .global         _ZN2at4cuda17kernelHistogram1DIlhlLi1ELi2ELin1ELNS0_23CUDAHistogramMemoryTypeE1EZNS0_21CUDA_tensor_histogramIlhLb0EEEbNS_6TensorES4_S4_lNS_14AccumulateTypeIT0_Lb1EE4typeES8_NS0_13TensorArgTypeES9_S9_EUllE_EEvNS0_6detail10TensorInfoIT_T1_EESF_NSC_IKS6_SE_EElS8_S8_SE_T6_
        .type           _ZN2at4cuda17kernelHistogram1DIlhlLi1ELi2ELin1ELNS0_23CUDAHistogramMemoryTypeE1EZNS0_21CUDA_tensor_histogramIlhLb0EEEbNS_6TensorES4_S4_lNS_14AccumulateTypeIT0_Lb1EE4typeES8_NS0_13TensorArgTypeES9_S9_EUllE_EEvNS0_6detail10TensorInfoIT_T1_EESF_NSC_IKS6_SE_EElS8_S8_SE_T6_,@function
        .size           _ZN2at4cuda17kernelHistogram1DIlhlLi1ELi2ELin1ELNS0_23CUDAHistogramMemoryTypeE1EZNS0_21CUDA_tensor_histogramIlhLb0EEEbNS_6TensorES4_S4_lNS_14AccumulateTypeIT0_Lb1EE4typeES8_NS0_13TensorArgTypeES9_S9_EUllE_EEvNS0_6detail10TensorInfoIT_T1_EESF_NSC_IKS6_SE_EElS8_S8_SE_T6_,(.L_x_3612 - _ZN2at4cuda17kernelHistogram1DIlhlLi1ELi2ELin1ELNS0_23CUDAHistogramMemoryTypeE1EZNS0_21CUDA_tensor_histogramIlhLb0EEEbNS_6TensorES4_S4_lNS_14AccumulateTypeIT0_Lb1EE4typeES8_NS0_13TensorArgTypeES9_S9_EUllE_EEvNS0_6detail10TensorInfoIT_T1_EESF_NSC_IKS6_SE_EElS8_S8_SE_T6_)
        .other          _ZN2at4cuda17kernelHistogram1DIlhlLi1ELi2ELin1ELNS0_23CUDAHistogramMemoryTypeE1EZNS0_21CUDA_tensor_histogramIlhLb0EEEbNS_6TensorES4_S4_lNS_14AccumulateTypeIT0_Lb1EE4typeES8_NS0_13TensorArgTypeES9_S9_EUllE_EEvNS0_6detail10TensorInfoIT_T1_EESF_NSC_IKS6_SE_EElS8_S8_SE_T6_,@"STO_CUDA_ENTRY STV_DEFAULT"
_ZN2at4cuda17kernelHistogram1DIlhlLi1ELi2ELin1ELNS0_23CUDAHistogramMemoryTypeE1EZNS0_21CUDA_tensor_histogramIlhLb0EEEbNS_6TensorES4_S4_lNS_14AccumulateTypeIT0_Lb1EE4typeES8_NS0_13TensorArgTypeES9_S9_EUllE_EEvNS0_6detail10TensorInfoIT_T1_EESF_NSC_IKS6_SE_EElS8_S8_SE_T6_:
.text._ZN2at4cuda17kernelHistogram1DIlhlLi1ELi2ELin1ELNS0_23CUDAHistogramMemoryTypeE1EZNS0_21CUDA_tensor_histogramIlhLb0EEEbNS_6TensorES4_S4_lNS_14AccumulateTypeIT0_Lb1EE4typeES8_NS0_13TensorArgTypeES9_S9_EUllE_EEvNS0_6detail10TensorInfoIT_T1_EESF_NSC_IKS6_SE_EElS8_S8_SE_T6_:
        /* <DEDUP_REMOVED lines=31> */
.L_x_3285:
        /* <DEDUP_REMOVED lines=25> */
[----:B------:R-:W-:Y:S05]  /*0380*/  CALL.REL.NOINC `($__internal_82_$__cuda_sm20_div_s64) ;  /* 0x0000002000447944 */ /* 0x000fea0003c00000 */
[----:B------:R-:W-:Y:S05]  /*0390*/  BRA `(.L_x_3284) ;  /* 0x0000000000487947 */ /* 0x000fea0003800000 */
.L_x_3283:
        /* <DEDUP_REMOVED lines=18> */
.L_x_3284:
[----:B------:R-:W-:Y:S05]  /*04c0*/  BSYNC B2 ;  /* 0x0000000000027941 */ /* 0x000fea0003800000 */
.L_x_3282:
        /* <DEDUP_REMOVED lines=20> */
.L_x_3281:
[----:B------:R-:W-:Y:S05]  /*0610*/  BSYNC B1 ;  /* 0x0000000000017941 */ /* 0x000fea0003800000 */
.L_x_3280:
[----:B------:R-:W-:-:S05]  /*0620*/  IADD3 R0, P0, R0, UR4, RZ ;  /* 0x0000000400007c10 */ /* 0x000fca000ff1e0ff */
[----:B------:R-:W-:Y:S01]  /*0630*/  IMAD.X R2, RZ, RZ, R2, P0 ;  /* 0x000000ffff027224 */ /* 0x000fe200000e0602 */
[----:B------:R-:W-:-:S04]  /*0640*/  ISETP.GE.U32.AND P0, PT, R0, UR24, PT ;  /* 0x0000001800007c0c */ /* 0x000fc8000bf06070 */
[----:B------:R-:W-:-:S13]  /*0650*/  ISETP.GE.AND.EX P0, PT, R2, UR25, PT, P0 ;  /* 0x0000001902007c0c */ /* 0x000fda000bf06300 */
[----:B------:R-:W-:Y:S05]  /*0660*/  @!P0 BRA `(.L_x_3285) ;  /* 0xfffffff800e08947 */ /* 0x000fea000383ffff */
[----:B------:R-:W-:Y:S05]  /*0670*/  BSYNC B0 ;  /* 0x0000000000007941 */ /* 0x000fea0003800000 */
.L_x_3279:
[----:B------:R-:W-:Y:S05]  /*0680*/  EXIT ;  /* 0x000000000000794d */ /* 0x000fea0003800000 */
.L_x_3278:
[----:B------:R-:W-:-:S04]  /*0690*/  LOP3.LUT R3, RZ, R4, RZ, 0x33, !PT ;  /* 0x00000004ff037212 */ /* 0x000fc800078e33ff */
[----:B------:R-:W-:-:S04]  /*06a0*/  VIMNMX R3, R3, -0x3, !PT ;  /* 0xfffffffd03037848 */ /* 0x000fc80007fe0100 */
[----:B------:R-:W-:-:S05]  /*06b0*/  IADD3 R4, R3, R4, RZ ;  /* 0x0000000403047210 */ /* 0x000fca0007ffe0ff */
[C---:B------:R-:W-:Y:S02]  /*06c0*/  VIADD R9, R4.reuse, 0x2 ;  /* 0x0000000204097836 */ /* 0x040fe40000000000 */
[----:B------:R-:W-:-:S03]  /*06d0*/  VIADD R10, R4, 0x1 ;  /* 0x00000001040a7836 */ /* 0x000fc60000000000 */
[----:B------:R-:W-:-:S04]  /*06e0*/  LOP3.LUT R9, R9, 0x3, RZ, 0xc0, !PT ;  /* 0x0000000309097812 */ /* 0x000fc800078ec0ff */
[----:B------:R-:W-:-:S07]  /*06f0*/  IADD3 R11, R4, -R9, RZ ;  /* 0x80000009040b7210 */ /* 0x000fce0007ffe0ff */
.L_x_3315:
        /* <DEDUP_REMOVED lines=13> */
.L_x_3299:
        /* <DEDUP_REMOVED lines=9> */
[----:B------:R-:W-:Y:S05]  /*0860*/  CALL.REL.NOINC `($__internal_82_$__cuda_sm20_div_s64) ;  /* 0x0000001c000c7944 */ /* 0x000fea0003c00000 */
        /* <DEDUP_REMOVED lines=11> */
.L_x_3288:
        /* <DEDUP_REMOVED lines=22> */
.L_x_3289:
[----:B------:R-:W-:Y:S05]  /*0a80*/  BSYNC B0 ;  /* 0x0000000000007941 */ /* 0x000fea0003800000 */
.L_x_3287:
        /* <DEDUP_REMOVED lines=16> */
[----:B------:R-:W-:Y:S05]  /*0b90*/  CALL.REL.NOINC `($__internal_82_$__cuda_sm20_div_s64) ;  /* 0x0000001800407944 */ /* 0x000fea0003c00000 */
        /* <DEDUP_REMOVED lines=12> */
.L_x_3291:
        /* <DEDUP_REMOVED lines=23> */
.L_x_3292:
[----:B------:R-:W-:Y:S05]  /*0dd0*/  BSYNC B0 ;  /* 0x0000000000007941 */ /* 0x000fea0003800000 */
.L_x_3290:
        /* <DEDUP_REMOVED lines=28> */
.L_x_3294:
        /* <DEDUP_REMOVED lines=23> */
.L_x_3295:
[----:B------:R-:W-:Y:S05]  /*1110*/  BSYNC B0 ;  /* 0x0000000000007941 */ /* 0x000fea0003800000 */
.L_x_3293:
        /* <DEDUP_REMOVED lines=30> */
.L_x_3297:
        /* <DEDUP_REMOVED lines=23> */
.L_x_3298:
[----:B------:R-:W-:Y:S05]  /*1470*/  BSYNC B0 ;  /* 0x0000000000007941 */ /* 0x000fea0003800000 */
.L_x_3296:
        /* <DEDUP_REMOVED lines=10> */
.L_x_3286:
        /* <DEDUP_REMOVED lines=25> */
.L_x_3302:
        /* <DEDUP_REMOVED lines=23> */
.L_x_3303:
[----:B------:R-:W-:Y:S05]  /*1820*/  BSYNC B0 ;  /* 0x0000000000007941 */ /* 0x000fea0003800000 */
.L_x_3301:
        /* <DEDUP_REMOVED lines=29> */
.L_x_3305:
        /* <DEDUP_REMOVED lines=23> */
.L_x_3306:
[----:B------:R-:W-:Y:S05]  /*1b70*/  BSYNC B0 ;  /* 0x0000000000007941 */ /* 0x000fea0003800000 */
.L_x_3304:
        /* <DEDUP_REMOVED lines=29> */
.L_x_3308:
        /* <DEDUP_REMOVED lines=23> */
.L_x_3309:
[----:B------:R-:W-:Y:S05]  /*1ec0*/  BSYNC B0 ;  /* 0x0000000000007941 */ /* 0x000fea0003800000 */
.L_x_3307:
[----:B------:R-:W0:Y:S01]  /*1ed0*/  LDC.64 R18, c[0x0][R18+0x2c8] ;  /* 0x0000b20012127b82 */ /* 0x000e220000000a00 */
[----:B------:R-:W-:Y:S02]  /*1ee0*/  IMAD.MOV.U32 R15, RZ, RZ, R13 ;  /* 0x000000ffff0f7224 */ /* 0x000fe400078e000d */
[-C--:B0-----:R-:W-:Y:S02]  /*1ef0*/  IMAD R4, R19, R16.reuse, RZ ;  /* 0x0000001013047224 */ /* 0x081fe400078e02ff */
[----:B------:R-:W-:-:S04]  /*1f00*/  IMAD.WIDE.U32 R14, R18, R16, R14 ;  /* 0x00000010120e7225 */ /* 0x000fc800078e000e */
[----:B------:R-:W-:-:S05]  /*1f10*/  IMAD R3, R18, R3, R4 ;  /* 0x0000000312037224 */ /* 0x000fca00078e0204 */
[----:B------:R-:W-:-:S07]  /*1f20*/  IADD3 R13, R15, R3, RZ ;  /* 0x000000030f0d7210 */ /* 0x000fce0007ffe0ff */
.L_x_3300:
        /* <DEDUP_REMOVED lines=31> */
[----:B------:R-:W-:Y:S05]  /*2120*/  CALL.REL.NOINC `($__internal_82_$__cuda_sm20_div_s64) ;  /* 0x0000000000dc7944 */ /* 0x000fea0003c00000 */
[----:B------:R-:W-:Y:S05]  /*2130*/  BRA `(.L_x_3314) ;  /* 0x0000000000487947 */ /* 0x000fea0003800000 */
.L_x_3313:
        /* <DEDUP_REMOVED lines=18> */
.L_x_3314:
[----:B------:R-:W-:Y:S05]  /*2260*/  BSYNC B1 ;  /* 0x0000000000017941 */ /* 0x000fea0003800000 */
.L_x_3312:
        /* <DEDUP_REMOVED lines=25> */
.L_x_3311:
[----:B------:R-:W-:Y:S05]  /*2400*/  BSYNC B0 ;  /* 0x0000000000007941 */ /* 0x000fea0003800000 */
.L_x_3310:
        /* <DEDUP_REMOVED lines=9> */
        .weak           $__internal_82_$__cuda_sm20_div_s64
        .type           $__internal_82_$__cuda_sm20_div_s64,@function
        .size           $__internal_82_$__cuda_sm20_div_s64,(.L_x_3612 - $__internal_82_$__cuda_sm20_div_s64)
$__internal_82_$__cuda_sm20_div_s64:
        /* <DEDUP_REMOVED lines=83> */
[----:B------:R-:W-:Y:S06]  /*29d0*/  RET.REL.NODEC R16 `(_ZN2at4cuda17kernelHistogram1DIlhlLi1ELi2ELin1ELNS0_23CUDAHistogramMemoryTypeE1EZNS0_21CUDA_tensor_histogramIlhLb0EEEbNS_6TensorES4_S4_lNS_14AccumulateTypeIT0_Lb1EE4typeES8_NS0_13TensorArgTypeES9_S9_EUllE_EEvNS0_6detail10TensorInfoIT_T1_EESF_NSC_IKS6_SE_EElS8_S8_SE_T6_) ;  /* 0xffffffd410887950 */ /* 0x000fec0003c3ffff */
.L_x_3316:
        /* <DEDUP_REMOVED lines=10> */
.L_x_3612:


//--------------------- .text._ZN2at4cuda17kernelHistogram1DIlhlLi1ELi2ELin1ELNS0_23CUDAHistogramMemoryTypeE0EZNS0_21CUDA_tensor_histogramIlhLb0EEEbNS_6TensorES4_S4_lNS_14AccumulateTypeIT0_Lb1EE4typeES8_NS0_13TensorArgTypeES9_S9_EUllE_EEvNS0_6detail10TensorInfoIT_T1_EESF_NSC_IKS6_SE_EElS8_S8_SE_T6_ --------------------------
	.section	.text._ZN2at4cuda17kernelHistogram1DIlhlLi1ELi2ELin1ELNS0_23CUDAHistogramMemoryTypeE0EZNS0_21CUDA_tensor_histogramIlhLb0EEEbNS_6TensorES4_S4_lNS_14AccumulateTypeIT0_Lb1EE4typeES8_NS0_13TensorArgTypeES9_S9_EUllE_EEvNS0_6detail10TensorInfoIT_T1_EESF_NSC_IKS6_SE_EElS8_S8_SE_T6_,"ax",@progbits
	.align	128
        .global         _ZN2at4cuda17kernelHistogram1DIlhlLi1ELi2ELin1ELNS0_23CUDAHistogramMemoryTypeE0EZNS0_21CUDA_tensor_histogramIlhLb0EEEbNS_6TensorES4_S4_lNS_14AccumulateTypeIT0_Lb1EE4typeES8_NS0_13TensorArgTypeES9_S9_EUllE_EEvNS0_6detail10TensorInfoIT_T1_EESF_NSC_IKS6_SE_EElS8_S8_SE_T6_
        .type           _ZN2at4cuda17kernelHistogram1DIlhlLi1ELi2ELin1ELNS0_23CUDAHistogramMemoryTypeE0EZNS0_21CUDA_tensor_histogramIlhLb0EEEbNS_6TensorES4_S4_lNS_14AccumulateTypeIT0_Lb1EE4typeES8_NS0_13TensorArgTypeES9_S9_EUllE_EEvNS0_6detail10TensorInfoIT_T1_EESF_NSC_IKS6_SE_EElS8_S8_SE_T6_,@function
        .size           _ZN2at4cuda17kernelHistogram1DIlhlLi1ELi2ELin1ELNS0_23CUDAHistogramMemoryTypeE0EZNS0_21CUDA_tensor_histogramIlhLb0EEEbNS_6TensorES4_S4_lNS_14AccumulateTypeIT0_Lb1EE4typeES8_NS0_13TensorArgTypeES9_S9_EUllE_EEvNS0_6detail10TensorInfoIT_T1_EESF_NSC_IKS6_SE_EElS8_S8_SE_T6_,(.L_x_3613 - _ZN2at4cuda17kernelHistogram1DIlhlLi1ELi2ELin1ELNS0_23CUDAHistogramMemoryTypeE0EZNS0_21CUDA_tensor_histogramIlhLb0EEEbNS_6TensorES4_S4_lNS_14AccumulateTypeIT0_Lb1EE4typeES8_NS0_13TensorArgTypeES9_S9_EUllE_EEvNS0_6detail10TensorInfoIT_T1_EESF_NSC_IKS6_SE_EElS8_S8_SE_T6_)
        .other          _ZN2at4cuda17kernelHistogram1DIlhlLi1ELi2ELin1ELNS0_23CUDAHistogramMemoryTypeE0EZNS0_21CUDA_tensor_histogramIlhLb0EEEbNS_6TensorES4_S4_lNS_14AccumulateTypeIT0_Lb1EE4typeES8_NS0_13TensorArgTypeES9_S9_EUllE_EEvNS0_6detail10TensorInfoIT_T1_EESF_NSC_IKS6_SE_EElS8_S8_SE_T6_,@"STO_CUDA_ENTRY STV_DEFAULT"
_ZN2at4cuda17kernelHistogram1DIlhlLi1ELi2ELin1ELNS0_23CUDAHistogramMemoryTypeE0EZNS0_21CUDA_tensor_histogramIlhLb0EEEbNS_6TensorES4_S4_lNS_14AccumulateTypeIT0_Lb1EE4typeES8_NS0_13TensorArgTypeES9_S9_EUllE_EEvNS0_6detail10TensorInfoIT_T1_EESF_NSC_IKS6_SE_EElS8_S8_SE_T6_:
.text._ZN2at4cuda17kernelHistogram1DIlhlLi1ELi2ELin1ELNS0_23CUDAHistogramMemoryTypeE0EZNS0_21CUDA_tensor_histogramIlhLb0EEEbNS_6TensorES4_S4_lNS_14AccumulateTypeIT0_Lb1EE4typeES8_NS0_13TensorArgTypeES9_S9_EUllE_EEvNS0_6detail10TensorInfoIT_T1_EESF_NSC_IKS6_SE_EElS8_S8_SE_T6_:
        /* <DEDUP_REMOVED lines=13> */
.L_x_3319:
[----:B------:R-:W-:Y:S02]  /*00d0*/  LEA R2, R5, R0, 0x3 ;  /* 0x0000000005027211 */ /* 0x000fe400078e18ff */
[----:B-1----:R-:W-:-:S03]  /*00e0*/  IADD3 R5, P0, R4, R5, RZ ;  /* 0x0000000504057210 */ /* 0x002fc60007f1e0ff */
[----:B------:R0:W-:Y:S02]  /*00f0*/  STS.64 [R2], RZ ;  /* 0x000000ff02007388 */ /* 0x0001e40000000a00 */
[----:B------:R-:W-:Y:S01]  /*0100*/  IMAD.X R3, RZ, RZ, R3, P0 ;  /* 0x000000ffff037224 */ /* 0x000fe200000e0603 */
[----:B------:R-:W-:-:S04]  /*0110*/  ISETP.GE.U32.AND P0, PT, R5, UR4, PT ;  /* 0x0000000405007c0c */ /* 0x000fc8000bf06070 */
[----:B------:R-:W-:-:S13]  /*0120*/  ISETP.GE.AND.EX P0, PT, R3, UR5, PT, P0 ;  /* 0x0000000503007c0c */ /* 0x000fda000bf06300 */
[----:B0-----:R-:W-:Y:S05]  /*0130*/  @!P0 BRA `(.L_x_3319) ;  /* 0xfffffffc00e48947 */ /* 0x001fea000383ffff */
.L_x_3318:
[----:B------:R-:W-:Y:S05]  /*0140*/  BSYNC B0 ;  /* 0x0000000000007941 */ /* 0x000fea0003800000 */
.L_x_3317:
        /* <DEDUP_REMOVED lines=22> */
.L_x_3328:
        /* <DEDUP_REMOVED lines=31> */
[----:B------:R-:W-:Y:S05]  /*04a0*/  CALL.REL.NOINC `($__internal_83_$__cuda_sm20_div_s64) ;  /* 0x0000002000907944 */ /* 0x000fea0003c00000 */
[----:B------:R-:W-:Y:S05]  /*04b0*/  BRA `(.L_x_3326) ;  /* 0x0000000000487947 */ /* 0x000fea0003800000 */
.L_x_3325:
        /* <DEDUP_REMOVED lines=18> */
.L_x_3326:
[----:B------:R-:W-:Y:S05]  /*05e0*/  BSYNC B1 ;  /* 0x0000000000017941 */ /* 0x000fea0003800000 */
.L_x_3324:
        /* <DEDUP_REMOVED lines=16> */
.L_x_3327:
[----:B------:R-:W0:Y:S02]  /*06f0*/  LDS.64 R8, [R21] ;  /* 0x0000000015087984 */ /* 0x000e240000000a00 */
[----:B0----5:R-:W-:-:S05]  /*0700*/  IADD3 R10, P0, R14, R8, RZ ;  /* 0x000000080e0a7210 */ /* 0x021fca0007f1e0ff */
[----:B------:R-:W-:-:S06]  /*0710*/  IMAD.X R11, R15, 0x1, R9, P0 ;  /* 0x000000010f0b7824 */ /* 0x000fcc00000e0609 */
[----:B------:R-:W0:Y:S02]  /*0720*/  ATOMS.CAST.SPIN.64 R10, [R21], R8, R10 ;  /* 0x00000008150a738d */ /* 0x000e24000180040a */
[----:B0-----:R-:W-:-:S04]  /*0730*/  ISETP.EQ.U32.AND P0, PT, R10, 0x1, PT ;  /* 0x000000010a00780c */ /* 0x001fc80003f02070 */
[----:B------:R-:W-:-:S13]  /*0740*/  ISETP.EQ.U32.AND.EX P0, PT, R11, RZ, PT, P0 ;  /* 0x000000ff0b00720c */ /* 0x000fda0003f02100 */
[----:B------:R-:W-:Y:S05]  /*0750*/  @!P0 BRA `(.L_x_3327) ;  /* 0xfffffffc00e48947 */ /* 0x000fea000383ffff */
.L_x_3323:
[----:B------:R-:W-:Y:S05]  /*0760*/  BSYNC B0 ;  /* 0x0000000000007941 */ /* 0x000fea0003800000 */
.L_x_3322:
[----:B------:R-:W-:Y:S01]  /*0770*/  IADD3 R3, P0, R4, R3, RZ ;  /* 0x0000000304037210 */ /* 0x000fe20007f1e0ff */
[----:B------:R-:W-:-:S04]  /*0780*/  ULDC.64 UR4, c[0x0][0x708] ;  /* 0x0001c20000047ab9 */ /* 0x000fc80000000a00 */
[----:B------:R-:W-:Y:S01]  /*0790*/  IMAD.X R2, RZ, RZ, R2, P0 ;  /* 0x000000ffff027224 */ /* 0x000fe200000e0602 */
[----:B------:R-:W-:-:S04]  /*07a0*/  ISETP.GE.U32.AND P0, PT, R3, UR4, PT ;  /* 0x0000000403007c0c */ /* 0x000fc8000bf06070 */
[----:B------:R-:W-:-:S13]  /*07b0*/  ISETP.GE.AND.EX P0, PT, R2, UR5, PT, P0 ;  /* 0x0000000502007c0c */ /* 0x000fda000bf06300 */
[----:B------:R-:W-:Y:S05]  /*07c0*/  @!P0 BRA `(.L_x_3328) ;  /* 0xfffffff800b88947 */ /* 0x000fea000383ffff */
[----:B------:R-:W-:Y:S05]  /*07d0*/  BRA `(.L_x_3320) ;  /* 0x0000001c00587947 */ /* 0x000fea0003800000 */
.L_x_3321:
        /* <DEDUP_REMOVED lines=9> */
.L_x_3359:
        /* <DEDUP_REMOVED lines=9> */
.L_x_3342:
        /* <DEDUP_REMOVED lines=14> */
[----:B------:R-:W-:Y:S05]  /*09e0*/  CALL.REL.NOINC `($__internal_83_$__cuda_sm20_div_s64) ;  /* 0x0000001c00407944 */ /* 0x000fea0003c00000 */
        /* <DEDUP_REMOVED lines=10> */
.L_x_3331:
        /* <DEDUP_REMOVED lines=22> */
.L_x_3332:
[----:B------:R-:W-:Y:S05]  /*0bf0*/  BSYNC B0 ;  /* 0x0000000000007941 */ /* 0x000fea0003800000 */
.L_x_3330:
        /* <DEDUP_REMOVED lines=27> */
.L_x_3334:
        /* <DEDUP_REMOVED lines=22> */
.L_x_3335:
[----:B------:R-:W-:Y:S05]  /*0f10*/  BSYNC B0 ;  /* 0x0000000000007941 */ /* 0x000fea0003800000 */
.L_x_3333:
        /* <DEDUP_REMOVED lines=16> */
[----:B------:R-:W-:Y:S05]  /*1020*/  CALL.REL.NOINC `($__internal_83_$__cuda_sm20_div_s64) ;  /* 0x0000001400b07944 */ /* 0x000fea0003c00000 */
        /* <DEDUP_REMOVED lines=12> */
.L_x_3337:
        /* <DEDUP_REMOVED lines=22> */
.L_x_3338:
[----:B------:R-:W-:Y:S05]  /*1250*/  BSYNC B0 ;  /* 0x0000000000007941 */ /* 0x000fea0003800000 */
.L_x_3336:
        /* <DEDUP_REMOVED lines=28> */
.L_x_3340:
        /* <DEDUP_REMOVED lines=23> */
.L_x_3341:
[----:B------:R-:W-:Y:S05]  /*1590*/  BSYNC B0 ;  /* 0x0000000000007941 */ /* 0x000fea0003800000 */
.L_x_3339:
        /* <DEDUP_REMOVED lines=8> */
.L_x_3329:
        /* <DEDUP_REMOVED lines=24> */
.L_x_3345:
        /* <DEDUP_REMOVED lines=23> */
.L_x_3346:
[----:B------:R-:W-:Y:S05]  /*1910*/  BSYNC B0 ;  /* 0x0000000000007941 */ /* 0x000fea0003800000 */
.L_x_3344:
        /* <DEDUP_REMOVED lines=27> */
.L_x_3348:
        /* <DEDUP_REMOVED lines=23> */
.L_x_3349:
[----:B------:R-:W-:Y:S05]  /*1c40*/  BSYNC B0 ;  /* 0x0000000000007941 */ /* 0x000fea0003800000 */
.L_x_3347:
        /* <DEDUP_REMOVED lines=27> */
.L_x_3351:
        /* <DEDUP_REMOVED lines=23> */
.L_x_3352:
[----:B------:R-:W-:Y:S05]  /*1f70*/  BSYNC B0 ;  /* 0x0000000000007941 */ /* 0x000fea0003800000 */
.L_x_3350:
[----:B------:R-:W0:Y:S02]  /*1f80*/  LDC.64 R10, c[0x0][R10+0x2c8] ;  /* 0x0000b2000a0a7b82 */ /* 0x000e240000000a00 */
[-C--:B0-----:R-:W-:Y:S02]  /*1f90*/  IMAD R8, R11, R22.reuse, RZ ;  /* 0x000000160b087224 */ /* 0x081fe400078e02ff */
[----:B------:R-:W-:-:S04]  /*1fa0*/  IMAD.WIDE.U32 R18, R10, R22, R18 ;  /* 0x000000160a127225 */ /* 0x000fc800078e0012 */
[----:B------:R-:W-:-:S04]  /*1fb0*/  IMAD R9, R10, R9, R8 ;  /* 0x000000090a097224 */ /* 0x000fc800078e0208 */
[----:B------:R-:W-:-:S07]  /*1fc0*/  IMAD.IADD R19, R19, 0x1, R9 ;  /* 0x0000000113137824 */ /* 0x000fce00078e0209 */
.L_x_3343:
        /* <DEDUP_REMOVED lines=31> */
[----:B------:R-:W-:Y:S05]  /*21c0*/  CALL.REL.NOINC `($__internal_83_$__cuda_sm20_div_s64) ;  /* 0x0000000400487944 */ /* 0x000fea0003c00000 */
[----:B------:R-:W-:Y:S05]  /*21d0*/  BRA `(.L_x_3357) ;  /* 0x0000000000487947 */ /* 0x000fea0003800000 */
.L_x_3356:
        /* <DEDUP_REMOVED lines=18> */
.L_x_3357:
[----:B------:R-:W-:Y:S05]  /*2300*/  BSYNC B1 ;  /* 0x0000000000017941 */ /* 0x000fea0003800000 */
.L_x_3355:
        /* <DEDUP_REMOVED lines=19> */
.L_x_3358:
[----:B------:R-:W0:Y:S02]  /*2440*/  LDS.64 R8, [R21] ;  /* 0x0000000015087984 */ /* 0x000e240000000a00 */
[----:B0----5:R-:W-:-:S04]  /*2450*/  IADD3 R10, P0, R14, R8, RZ ;  /* 0x000000080e0a7210 */ /* 0x021fc80007f1e0ff */
[----:B------:R-:W-:-:S06]  /*2460*/  IADD3.X R11, R15, R9, RZ, P0, !PT ;  /* 0x000000090f0b7210 */ /* 0x000fcc00007fe4ff */
[----:B------:R-:W0:Y:S02]  /*2470*/  ATOMS.CAST.SPIN.64 R10, [R21], R8, R10 ;  /* 0x00000008150a738d */ /* 0x000e24000180040a */
[----:B0-----:R-:W-:-:S04]  /*2480*/  ISETP.EQ.U32.AND P0, PT, R10, 0x1, PT ;  /* 0x000000010a00780c */ /* 0x001fc80003f02070 */
[----:B------:R-:W-:-:S13]  /*2490*/  ISETP.EQ.U32.AND.EX P0, PT, R11, RZ, PT, P0 ;  /* 0x000000ff0b00720c */ /* 0x000fda0003f02100 */
[----:B------:R-:W-:Y:S05]  /*24a0*/  @!P0 BRA `(.L_x_3358) ;  /* 0xfffffffc00e48947 */ /* 0x000fea000383ffff */
.L_x_3354:
[----:B------:R-:W-:Y:S05]  /*24b0*/  BSYNC B0 ;  /* 0x0000000000007941 */ /* 0x000fea0003800000 */
.L_x_3353:
        /* <DEDUP_REMOVED lines=8> */
.L_x_3320:
        /* <DEDUP_REMOVED lines=12> */
.L_x_3360:
        /* <DEDUP_REMOVED lines=15> */
        .weak           $__internal_83_$__cuda_sm20_div_s64
        .type           $__internal_83_$__cuda_sm20_div_s64,@function
        .size           $__internal_83_$__cuda_sm20_div_s64,(.L_x_3613 - $__internal_83_$__cuda_sm20_div_s64)
$__internal_83_$__cuda_sm20_div_s64:
        /* <DEDUP_REMOVED lines=83> */
[----:B------:R-:W-:Y:S06]  /*2c20*/  RET.REL.NODEC R24 `(_ZN2at4cuda17kernelHistogram1DIlhlLi1ELi2ELin1ELNS0_23CUDAHistogramMemoryTypeE0EZNS0_21CUDA_tensor_histogramIlhLb0EEEbNS_6TensorES4_S4_lNS_14AccumulateTypeIT0_Lb1EE4typeES8_NS0_13TensorArgTypeES9_S9_EUllE_EEvNS0_6detail10TensorInfoIT_T1_EESF_NSC_IKS6_SE_EElS8_S8_SE_T6_) ;  /* 0xffffffd018f47950 */ /* 0x000fec0003c3ffff */
.L_x_3361:
        /* <DEDUP_REMOVED lines=13> */
.L_x_3613:


//--------------------- .text._ZN2at4cuda17kernelHistogram1DIfhlLi1ELi2ELin1ELNS0_23CUDAHistogramMemoryTypeE1EZNS0_21CUDA_tensor_histogramIfhLb1EEEbNS_6TensorES4_S4_lNS_14AccumulateTypeIT0_Lb1EE4typeES8_NS0_13TensorArgTypeES9_S9_EUllE0_EEvNS0_6detail10TensorInfoIT_T1_EESF_NSC_IKS6_SE_EElS8_S8_SE_T6_ --------------------------
	.section	.text._ZN2at4cuda17kernelHistogram1DIfhlLi1ELi2ELin1ELNS0_23CUDAHistogramMemoryTypeE1EZNS0_21CUDA_tensor_histogramIfhLb1EEEbNS_6TensorES4_S4_lNS_14AccumulateTypeIT0_Lb1EE4typeES8_NS0_13TensorArgTypeES9_S9_EUllE0_EEvNS0_6detail10TensorInfoIT_T1_EESF_NSC_IKS6_SE_EElS8_S8_SE_T6_,"ax",@progbits
	.align	128
        .global         _ZN2at4cuda17kernelHistogram1DIfhlLi1ELi2ELin1ELNS0_23CUDAHistogramMemoryTypeE1EZNS0_21CUDA_tensor_histogramIfhLb1EEEbNS_6TensorES4_S4_lNS_14AccumulateTypeIT0_Lb1EE4typeES8_NS0_13TensorArgTypeES9_S9_EUllE0_EEvNS0_6detail10TensorInfoIT_T1_EESF_NSC_IKS6_SE_EElS8_S8_SE_T6_
        .type           _ZN2at4cuda17kernelHistogram1DIfhlLi1ELi2ELin1ELNS0_23CUDAHistogramMemoryTypeE1EZNS0_21CUDA_tensor_histogramIfhLb1EEEbNS_6TensorES4_S4_lNS_14AccumulateTypeIT0_Lb1EE4typeES8_NS0_13TensorArgTypeES9_S9_EUllE0_EEvNS0_6detail10TensorInfoIT_T1_EESF_NSC_IKS6_SE_EElS8_S8_SE_T6_,@function
        .size           _ZN2at4cuda17kernelHistogram1DIfhlLi1ELi2ELin1ELNS0_23CUDAHistogramMemoryTypeE1EZNS0_21CUDA_tensor_histogramIfhLb1EEEbNS_6TensorES4_S4_lNS_14AccumulateTypeIT0_Lb1EE4typeES8_NS0_13TensorArgTypeES9_S9_EUllE0_EEvNS0_6detail10TensorInfoIT_T1_EESF_NSC_IKS6_SE_EElS8_S8_SE_T6_,(.L_x_3614 - _ZN2at4cuda17kernelHistogram1DIfhlLi1ELi2ELin1ELNS0_23CUDAHistogramMemoryTypeE1EZNS0_21CUDA_tensor_histogramIfhLb1EEEbNS_6TensorES4_S4_lNS_14AccumulateTypeIT0_Lb1EE4typeES8_NS0_13TensorArgTypeES9_S9_EUllE0_EEvNS0_6detail10TensorInfoIT_T1_EESF_NSC_IKS6_SE_EElS8_S8_SE_T6_)
        .other          _ZN2at4cuda17kernelHistogram1DIfhlLi1ELi2ELin1ELNS0_23CUDAHistogramMemoryTypeE1EZNS0_21CUDA_tensor_histogramIfhLb1EEEbNS_6TensorES4_S4_lNS_14AccumulateTypeIT0_Lb1EE4typeES8_NS0_13TensorArgTypeES9_S9_EUllE0_EEvNS0_6detail10TensorInfoIT_T1_EESF_NSC_IKS6_SE_EElS8_S8_SE_T6_,@"STO_CUDA_ENTRY STV_DEFAULT"
_ZN2at4cuda17kernelHistogram1DIfhlLi1ELi2ELin1ELNS0_23CUDAHistogramMemoryTypeE1EZNS0_21CUDA_tensor_histogramIfhLb1EEEbNS_6TensorES4_S4_lNS_14AccumulateTypeIT0_Lb1EE4typeES8_NS0_13TensorArgTypeES9_S9_EUllE0_EEvNS0_6detail10TensorInfoIT_T1_EESF_NSC_IKS6_SE_EElS8_S8_SE_T6_:
.text._ZN2at4cuda17kernelHistogram1DIfhlLi1ELi2ELin1ELNS0_23CUDAHistogramMemoryTypeE1EZNS0_21CUDA_tensor_histogramIfhLb1EEEbNS_6TensorES4_S4_lNS_14AccumulateTypeIT0_Lb1EE4typeES8_NS0_13TensorArgTypeES9_S9_EUllE0_EEvNS0_6detail10TensorInfoIT_T1_EESF_NSC_IKS6_SE_EElS8_S8_SE_T6_:
        /* <DEDUP_REMOVED lines=29> */
.L_x_3369:
[----:B0-----:R-:W-:Y:S02]  /*01d0*/  IMAD R3, R2, UR10, RZ ;  /* 0x0000000a02037c24 */ /* 0x001fe4000f8e02ff */
        /* <DEDUP_REMOVED lines=28> */
[----:B------:R-:W-:Y:S05]  /*03a0*/  CALL.REL.NOINC `($__internal_84_$__cuda_sm20_div_s64) ;  /* 0x0000001c00fc7944 */ /* 0x000fea0003c00000 */
[----:B------:R-:W-:Y:S05]  /*03b0*/  BRA `(.L_x_3368) ;  /* 0x0000000000487947 */ /* 0x000fea0003800000 */
.L_x_3367:
        /* <DEDUP_REMOVED lines=18> */
.L_x_3368:
[----:B------:R-:W-:Y:S05]  /*04e0*/  BSYNC B2 ;  /* 0x0000000000027941 */ /* 0x000fea0003800000 */
.L_x_3366:
        /* <DEDUP_REMOVED lines=14> */
.L_x_3365:
[----:B------:R-:W-:Y:S05]  /*05d0*/  BSYNC B1 ;  /* 0x0000000000017941 */ /* 0x000fea0003800000 */
.L_x_3364:
[----:B------:R-:W-:Y:S05]  /*05e0*/  @!P0 BRA `(.L_x_3369) ;  /* 0xfffffff800f88947 */ /* 0x000fea000383ffff */
[----:B------:R-:W-:Y:S05]  /*05f0*/  BSYNC B0 ;  /* 0x0000000000007941 */ /* 0x000fea0003800000 */
.L_x_3363:
[----:B------:R-:W-:Y:S05]  /*0600*/  EXIT ;  /* 0x000000000000794d */ /* 0x000fea0003800000 */
.L_x_3362:
[----:B------:R-:W-:-:S04]  /*0610*/  LOP3.LUT R3, RZ, R4, RZ, 0x33, !PT ;  /* 0x00000004ff037212 */ /* 0x000fc800078e33ff */
[----:B------:R-:W-:-:S04]  /*0620*/  VIMNMX R3, R3, -0x3, !PT ;  /* 0xfffffffd03037848 */ /* 0x000fc80007fe0100 */
[----:B------:R-:W-:-:S05]  /*0630*/  IADD3 R4, R3, R4, RZ ;  /* 0x0000000403047210 */ /* 0x000fca0007ffe0ff */
[C---:B------:R-:W-:Y:S02]  /*0640*/  VIADD R9, R4.reuse, 0x2 ;  /* 0x0000000204097836 */ /* 0x040fe40000000000 */
[----:B------:R-:W-:-:S03]  /*0650*/  VIADD R10, R4, 0x1 ;  /* 0x00000001040a7836 */ /* 0x000fc60000000000 */
[----:B------:R-:W-:-:S04]  /*0660*/  LOP3.LUT R9, R9, 0x3, RZ, 0xc0, !PT ;  /* 0x0000000309097812 */ /* 0x000fc800078ec0ff */
[----:B------:R-:W-:-:S07]  /*0670*/  IADD3 R11, R4, -R9, RZ ;  /* 0x80000009040b7210 */ /* 0x000fce0007ffe0ff */
.L_x_3399:
        /* <DEDUP_REMOVED lines=13> */
.L_x_3383:
        /* <DEDUP_REMOVED lines=9> */
[----:B------:R-:W-:Y:S05]  /*07e0*/  CALL.REL.NOINC `($__internal_84_$__cuda_sm20_div_s64) ;  /* 0x0000001800ec7944 */ /* 0x000fea0003c00000 */
        /* <DEDUP_REMOVED lines=11> */
.L_x_3372:
        /* <DEDUP_REMOVED lines=22> */
.L_x_3373:
[----:B------:R-:W-:Y:S05]  /*0a00*/  BSYNC B0 ;  /* 0x0000000000007941 */ /* 0x000fea0003800000 */
.L_x_3371:
        /* <DEDUP_REMOVED lines=16> */
[----:B------:R-:W-:Y:S05]  /*0b10*/  CALL.REL.NOINC `($__internal_84_$__cuda_sm20_div_s64) ;  /* 0x0000001800207944 */ /* 0x000fea0003c00000 */
        /* <DEDUP_REMOVED lines=12> */
.L_x_3375:
        /* <DEDUP_REMOVED lines=23> */
.L_x_3376:
[----:B------:R-:W-:Y:S05]  /*0d50*/  BSYNC B0 ;  /* 0x0000000000007941 */ /* 0x000fea0003800000 */
.L_x_3374:
        /* <DEDUP_REMOVED lines=16> */
[----:B------:R-:W-:Y:S05]  /*0e60*/  CALL.REL.NOINC `($__internal_84_$__cuda_sm20_div_s64) ;  /* 0x00000014004c7944 */ /* 0x000fea0003c00000 */
        /* <DEDUP_REMOVED lines=11> */
.L_x_3378:
        /* <DEDUP_REMOVED lines=23> */
.L_x_3379:
[----:B------:R-:W-:Y:S05]  /*1090*/  BSYNC B0 ;  /* 0x0000000000007941 */ /* 0x000fea0003800000 */
.L_x_3377:
        /* <DEDUP_REMOVED lines=30> */
.L_x_3381:
        /* <DEDUP_REMOVED lines=23> */
.L_x_3382:
[----:B------:R-:W-:Y:S05]  /*13f0*/  BSYNC B0 ;  /* 0x0000000000007941 */ /* 0x000fea0003800000 */
.L_x_3380:
        /* <DEDUP_REMOVED lines=10> */
.L_x_3370:
        /* <DEDUP_REMOVED lines=25> */
.L_x_3386:
        /* <DEDUP_REMOVED lines=23> */
.L_x_3387:
[----:B------:R-:W-:Y:S05]  /*17a0*/  BSYNC B0 ;  /* 0x0000000000007941 */ /* 0x000fea0003800000 */
.L_x_3385:
        /* <DEDUP_REMOVED lines=29> */
.L_x_3389:
        /* <DEDUP_REMOVED lines=23> */
.L_x_3390:
[----:B------:R-:W-:Y:S05]  /*1af0*/  BSYNC B0 ;  /* 0x0000000000007941 */ /* 0x000fea0003800000 */
.L_x_3388:
        /* <DEDUP_REMOVED lines=29> */
.L_x_3392:
        /* <DEDUP_REMOVED lines=23> */
.L_x_3393:
[----:B------:R-:W-:Y:S05]  /*1e40*/  BSYNC B0 ;  /* 0x0000000000007941 */ /* 0x000fea0003800000 */
.L_x_3391:
[----:B------:R-:W0:Y:S01]  /*1e50*/  LDC.64 R18, c[0x0][R18+0x2c8] ;  /* 0x0000b20012127b82 */ /* 0x000e220000000a00 */
[----:B------:R-:W-:Y:S02]  /*1e60*/  IMAD.MOV.U32 R15, RZ, RZ, R13 ;  /* 0x000000ffff0f7224 */ /* 0x000fe400078e000d */
[-C--:B0-----:R-:W-:Y:S02]  /*1e70*/  IMAD R4, R19, R16.reuse, RZ ;  /* 0x0000001013047224 */ /* 0x081fe400078e02ff */
[----:B------:R-:W-:-:S04]  /*1e80*/  IMAD.WIDE.U32 R14, R18, R16, R14 ;  /* 0x00000010120e7225 */ /* 0x000fc800078e000e */
[----:B------:R-:W-:-:S05]  /*1e90*/  IMAD R3, R18, R3, R4 ;  /* 0x0000000312037224 */ /* 0x000fca00078e0204 */
[----:B------:R-:W-:-:S07]  /*1ea0*/  IADD3 R13, R15, R3, RZ ;  /* 0x000000030f0d7210 */ /* 0x000fce0007ffe0ff */
.L_x_3384:
        /* <DEDUP_REMOVED lines=33> */
.L_x_3397:
        /* <DEDUP_REMOVED lines=18> */
.L_x_3398:
[----:B------:R-:W-:Y:S05]  /*21e0*/  BSYNC B1 ;  /* 0x0000000000017941 */ /* 0x000fea0003800000 */
.L_x_3396:
        /* <DEDUP_REMOVED lines=17> */
.L_x_3395:
[----:B------:R-:W-:Y:S05]  /*2300*/  BSYNC B0 ;  /* 0x0000000000007941 */ /* 0x000fea0003800000 */
.L_x_3394:
        /* <DEDUP_REMOVED lines=9> */
        .weak           $__internal_84_$__cuda_sm20_div_s64
        .type           $__internal_84_$__cuda_sm20_div_s64,@function
        .size           $__internal_84_$__cuda_sm20_div_s64,(.L_x_3614 - $__internal_84_$__cuda_sm20_div_s64)
$__internal_84_$__cuda_sm20_div_s64:
        /* <DEDUP_REMOVED lines=83> */
[----:B------:R-:W-:Y:S06]  /*28d0*/  RET.REL.NODEC R16 `(_ZN2at4cuda17kernelHistogram1DIfhlLi1ELi2ELin1ELNS0_23CUDAHistogramMemoryTypeE1EZNS0_21CUDA_tensor_histogramIfhLb1EEEbNS_6TensorES4_S4_lNS_14AccumulateTypeIT0_Lb1EE4typeES8_NS0_13TensorArgTypeES9_S9_EUllE0_EEvNS0_6detail10TensorInfoIT_T1_EESF_NSC_IKS6_SE_EElS8_S8_SE_T6_) ;  /* 0xffffffd410c87950 */ /* 0x000fec0003c3ffff */
.L_x_3400:
        /* <DEDUP_REMOVED lines=10> */
.L_x_3614:


//--------------------- .text._ZN2at4cuda17kernelHistogram1DIfhlLi1ELi2ELin1ELNS0_23CUDAHistogramMemoryTypeE0EZNS0_21CUDA_tensor_histogramIfhLb1EEEbNS_6TensorES4_S4_lNS_14AccumulateTypeIT0_Lb1EE4typeES8_NS0_13TensorArgTypeES9_S9_EUllE0_EEvNS0_6detail10TensorInfoIT_T1_EESF_NSC_IKS6_SE_EElS8_S8_SE_T6_ --------------------------
	.section	.text._ZN2at4cuda17kernelHistogram1DIfhlLi1ELi2ELin1ELNS0_23CUDAHistogramMemoryTypeE0EZNS0_21CUDA_tensor_histogramIfhLb1EEEbNS_6TensorES4_S4_lNS_14AccumulateTypeIT0_Lb1EE4typeES8_NS0_13TensorArgTypeES9_S9_EUllE0_EEvNS0_6detail10TensorInfoIT_T1_EESF_NSC_IKS6_SE_EElS8_S8_SE_T6_,"ax",@progbits
	.align	128
        .global         _ZN2at4cuda17kernelHistogram1DIfhlLi1ELi2ELin1ELNS0_23CUDAHistogramMemoryTypeE0EZNS0_21CUDA_tensor_histogramIfhLb1EEEbNS_6TensorES4_S4_lNS_14AccumulateTypeIT0_Lb1EE4typeES8_NS0_13TensorArgTypeES9_S9_EUllE0_EEvNS0_6detail10TensorInfoIT_T1_EESF_NSC_IKS6_SE_EElS8_S8_SE_T6_
        .type           _ZN2at4cuda17kernelHistogram1DIfhlLi1ELi2ELin1ELNS0_23CUDAHistogramMemoryTypeE0EZNS0_21CUDA_tensor_histogramIfhLb1EEEbNS_6TensorES4_S4_lNS_14AccumulateTypeIT0_Lb1EE4typeES8_NS0_13TensorArgTypeES9_S9_EUllE0_EEvNS0_6detail10TensorInfoIT_T1_EESF_NSC_IKS6_SE_EElS8_S8_SE_T6_,@function
        .size           _ZN2at4cuda17kernelHistogram1DIfhlLi1ELi2ELin1ELNS0_23CUDAHistogramMemoryTypeE0EZNS0_21CUDA_tensor_histogramIfhLb1EEEbNS_6TensorES4_S4_lNS_14AccumulateTypeIT0_Lb1EE4typeES8_NS0_13TensorArgTypeES9_S9_EUllE0_EEvNS0_6detail10TensorInfoIT_T1_EESF_NSC_IKS6_SE_EElS8_S8_SE_T6_,(.L_x_3615 - _ZN2at4cuda17kernelHistogram1DIfhlLi1ELi2ELin1ELNS0_23CUDAHistogramMemoryTypeE0EZNS0_21CUDA_tensor_histogramIfhLb1EEEbNS_6TensorES4_S4_lNS_14AccumulateTypeIT0_Lb1EE4typeES8_NS0_13TensorArgTypeES9_S9_EUllE0_EEvNS0_6detail10TensorInfoIT_T1_EESF_NSC_IKS6_SE_EElS8_S8_SE_T6_)
        .other          _ZN2at4cuda17kernelHistogram1DIfhlLi1ELi2ELin1ELNS0_23CUDAHistogramMemoryTypeE0EZNS0_21CUDA_tensor_histogramIfhLb1EEEbNS_6TensorES4_S4_lNS_14AccumulateTypeIT0_Lb1EE4typeES8_NS0_13TensorArgTypeES9_S9_EUllE0_EEvNS0_6detail10TensorInfoIT_T1_EESF_NSC_IKS6_SE_EElS8_S8_SE_T6_,@"STO_CUDA_ENTRY STV_DEFAULT"
_ZN2at4cuda17kernelHistogram1DIfhlLi1ELi2ELin1ELNS0_23CUDAHistogramMemoryTypeE0EZNS0_21CUDA_tensor_histogramIfhLb1EEEbNS_6TensorES4_S4_lNS_14AccumulateTypeIT0_Lb1EE4typeES8_NS0_13TensorArgTypeES9_S9_EUllE0_EEvNS0_6detail10TensorInfoIT_T1_EESF_NSC_IKS6_SE_EElS8_S8_SE_T6_:
.text._ZN2at4cuda17kernelHistogram1DIfhlLi1ELi2ELin1ELNS0_23CUDAHistogramMemoryTypeE0EZNS0_21CUDA_tensor_histogramIfhLb1EEEbNS_6TensorES4_S4_lNS_14AccumulateTypeIT0_Lb1EE4typeES8_NS0_13TensorArgTypeES9_S9_EUllE0_EEvNS0_6detail10TensorInfoIT_T1_EESF_NSC_IKS6_SE_EElS8_S8_SE_T6_:
        /* <DEDUP_REMOVED lines=13> */
.L_x_3403:
[----:B------:R-:W-:Y:S02]  /*00d0*/  LEA R2, R5, R0, 0x2 ;  /* 0x0000000005027211 */ /* 0x000fe400078e10ff */
[----:B-1----:R-:W-:-:S03]  /*00e0*/  IADD3 R5, P0, R4, R5, RZ ;  /* 0x0000000504057210 */ /* 0x002fc60007f1e0ff */
[----:B------:R0:W-:Y:S02]  /*00f0*/  STS [R2], RZ ;  /* 0x000000ff02007388 */ /* 0x0001e40000000800 */
[----:B------:R-:W-:Y:S01]  /*0100*/  IMAD.X R3, RZ, RZ, R3, P0 ;  /* 0x000000ffff037224 */ /* 0x000fe200000e0603 */
[----:B------:R-:W-:-:S04]  /*0110*/  ISETP.GE.U32.AND P0, PT, R5, UR4, PT ;  /* 0x0000000405007c0c */ /* 0x000fc8000bf06070 */
[----:B------:R-:W-:-:S13]  /*0120*/  ISETP.GE.AND.EX P0, PT, R3, UR5, PT, P0 ;  /* 0x0000000503007c0c */ /* 0x000fda000bf06300 */
[----:B0-----:R-:W-:Y:S05]  /*0130*/  @!P0 BRA `(.L_x_3403) ;  /* 0xfffffffc00e48947 */ /* 0x001fea000383ffff */
.L_x_3402:
[----:B------:R-:W-:Y:S05]  /*0140*/  BSYNC B0 ;  /* 0x0000000000007941 */ /* 0x000fea0003800000 */
.L_x_3401:
        /* <DEDUP_REMOVED lines=22> */
.L_x_3412:
        /* <DEDUP_REMOVED lines=36> */
[----:B------:R-:W-:Y:S05]  /*04f0*/  CALL.REL.NOINC `($__internal_85_$__cuda_sm20_div_s64) ;  /* 0x00000020002c7944 */ /* 0x000fea0003c00000 */
[----:B------:R-:W-:Y:S05]  /*0500*/  BRA `(.L_x_3410) ;  /* 0x0000000000487947 */ /* 0x000fea0003800000 */
.L_x_3409:
        /* <DEDUP_REMOVED lines=18> */
.L_x_3410:
[----:B------:R-:W-:Y:S05]  /*0630*/  BSYNC B1 ;  /* 0x0000000000017941 */ /* 0x000fea0003800000 */
.L_x_3408:
[----:B------:R-:W-:Y:S01]  /*0640*/  ULDC.64 UR4, c[0x0][0x6f0] ;  /* 0x0001bc0000047ab9 */ /* 0x000fe20000000a00 */
[----:B------:R-:W-:Y:S02]  /*0650*/  SHF.R.S32.HI R5, RZ, 0x1f, R21 ;  /* 0x0000001fff057819 */ /* 0x000fe40000011415 */
[----:B------:R-:W-:-:S04]  /*0660*/  ISETP.NE.U32.AND P1, PT, R21, UR4, PT ;  /* 0x0000000415007c0c */ /* 0x000fc8000bf25070 */
[----:B------:R-:W-:-:S04]  /*0670*/  ISETP.NE.AND.EX P1, PT, R5, UR5, PT, P1 ;  /* 0x0000000505007c0c */ /* 0x000fc8000bf25310 */
[----:B------:R-:W-:-:S05]  /*0680*/  SEL R6, RZ, 0xffffffff, P1 ;  /* 0xffffffffff067807 */ /* 0x000fca0000800000 */
[----:B------:R-:W-:-:S05]  /*0690*/  IMAD.IADD R21, R21, 0x1, R6 ;  /* 0x0000000115157824 */ /* 0x000fca00078e0206 */
[----:B------:R-:W-:-:S07]  /*06a0*/  LEA R21, R21, R0, 0x2 ;  /* 0x0000000015157211 */ /* 0x000fce00078e10ff */
.L_x_3411:
[----:B------:R-:W0:Y:S02]  /*06b0*/  LDS R6, [R21] ;  /* 0x0000000015067984 */ /* 0x000e240000000800 */
[----:B0-----:R-:W-:-:S06]  /*06c0*/  FADD R7, R6, 1 ;  /* 0x3f80000006077421 */ /* 0x001fcc0000000000 */
[----:B------:R-:W0:Y:S02]  /*06d0*/  ATOMS.CAST.SPIN R7, [R21], R6, R7 ;  /* 0x000000061507738d */ /* 0x000e240001800007 */
[----:B0-----:R-:W-:-:S13]  /*06e0*/  ISETP.EQ.U32.AND P1, PT, R7, 0x1, PT ;  /* 0x000000010700780c */ /* 0x001fda0003f22070 */
[----:B------:R-:W-:Y:S05]  /*06f0*/  @!P1 BRA `(.L_x_3411) ;  /* 0xfffffffc00ec9947 */ /* 0x000fea000383ffff */
.L_x_3407:
[----:B------:R-:W-:Y:S05]  /*0700*/  BSYNC B0 ;  /* 0x0000000000007941 */ /* 0x000fea0003800000 */
.L_x_3406:
[----:B------:R-:W-:Y:S05]  /*0710*/  @!P0 BRA `(.L_x_3412) ;  /* 0xfffffff800e48947 */ /* 0x000fea000383ffff */
[----:B------:R-:W-:Y:S05]  /*0720*/  BRA `(.L_x_3404) ;  /* 0x0000001c00347947 */ /* 0x000fea0003800000 */
.L_x_3405:
        /* <DEDUP_REMOVED lines=8> */
.L_x_3443:
        /* <DEDUP_REMOVED lines=12> */
.L_x_3426:
        /* <DEDUP_REMOVED lines=10> */
[----:B------:R-:W-:Y:S05]  /*0910*/  CALL.REL.NOINC `($__internal_85_$__cuda_sm20_div_s64) ;  /* 0x0000001c00247944 */ /* 0x000fea0003c00000 */
        /* <DEDUP_REMOVED lines=10> */
.L_x_3415:
        /* <DEDUP_REMOVED lines=22> */
.L_x_3416:
[----:B------:R-:W-:Y:S05]  /*0b20*/  BSYNC B0 ;  /* 0x0000000000007941 */ /* 0x000fea0003800000 */
.L_x_3414:
        /* <DEDUP_REMOVED lines=27> */
.L_x_3418:
        /* <DEDUP_REMOVED lines=22> */
.L_x_3419:
[----:B------:R-:W-:Y:S05]  /*0e40*/  BSYNC B0 ;  /* 0x0000000000007941 */ /* 0x000fea0003800000 */
.L_x_3417:
        /* <DEDUP_REMOVED lines=16> */
[----:B------:R-:W-:Y:S05]  /*0f50*/  CALL.REL.NOINC `($__internal_85_$__cuda_sm20_div_s64) ;  /* 0x0000001400947944 */ /* 0x000fea0003c00000 */
        /* <DEDUP_REMOVED lines=12> */
.L_x_3421:
        /* <DEDUP_REMOVED lines=22> */
.L_x_3422:
[----:B------:R-:W-:Y:S05]  /*1180*/  BSYNC B0 ;  /* 0x0000000000007941 */ /* 0x000fea0003800000 */
.L_x_3420:
        /* <DEDUP_REMOVED lines=28> */
.L_x_3424:
        /* <DEDUP_REMOVED lines=23> */
.L_x_3425:
[----:B------:R-:W-:Y:S05]  /*14c0*/  BSYNC B0 ;  /* 0x0000000000007941 */ /* 0x000fea0003800000 */
.L_x_3423:
        /* <DEDUP_REMOVED lines=12> */
.L_x_3413:
        /* <DEDUP_REMOVED lines=14> */
[----:B------:R-:W-:Y:S05]  /*1670*/  CALL.REL.NOINC `($__internal_85_$__cuda_sm20_div_s64) ;  /* 0x0000000c00cc7944 */ /* 0x000fea0003c00000 */
        /* <DEDUP_REMOVED lines=9> */
.L_x_3429:
        /* <DEDUP_REMOVED lines=23> */
.L_x_3430:
[----:B------:R-:W-:Y:S05]  /*1880*/  BSYNC B0 ;  /* 0x0000000000007941 */ /* 0x000fea0003800000 */
.L_x_3428:
        /* <DEDUP_REMOVED lines=27> */
.L_x_3432:
        /* <DEDUP_REMOVED lines=23> */
.L_x_3433:
[----:B------:R-:W-:Y:S05]  /*1bb0*/  BSYNC B0 ;  /* 0x0000000000007941 */ /* 0x000fea0003800000 */
.L_x_3431:
        /* <DEDUP_REMOVED lines=27> */
.L_x_3435:
        /* <DEDUP_REMOVED lines=23> */
.L_x_3436:
[----:B------:R-:W-:Y:S05]  /*1ee0*/  BSYNC B0 ;  /* 0x0000000000007941 */ /* 0x000fea0003800000 */
.L_x_3434:
[----:B------:R-:W0:Y:S02]  /*1ef0*/  LDC.64 R2, c[0x0][R3+0x2c8] ;  /* 0x0000b20003027b82 */ /* 0x000e240000000a00 */
[-C--:B0-----:R-:W-:Y:S02]  /*1f00*/  IMAD R0, R3, R24.reuse, RZ ;  /* 0x0000001803007224 */ /* 0x081fe400078e02ff */
[----:B------:R-:W-:-:S04]  /*1f10*/  IMAD.WIDE.U32 R18, R2, R24, R18 ;  /* 0x0000001802127225 */ /* 0x000fc800078e0012 */
[----:B------:R-:W-:-:S04]  /*1f20*/  IMAD R9, R2, R9, R0 ;  /* 0x0000000902097224 */ /* 0x000fc800078e0200 */
[----:B------:R-:W-:-:S07]  /*1f30*/  IMAD.IADD R19, R19, 0x1, R9 ;  /* 0x0000000113137824 */ /* 0x000fce00078e0209 */
.L_x_3427:
        /* <DEDUP_REMOVED lines=31> */
[----:B------:R-:W-:Y:S05]  /*2130*/  CALL.REL.NOINC `($__internal_85_$__cuda_sm20_div_s64) ;  /* 0x00000004001c7944 */ /* 0x000fea0003c00000 */
[----:B------:R-:W-:Y:S05]  /*2140*/  BRA `(.L_x_3441) ;  /* 0x0000000000487947 */ /* 0x000fea0003800000 */
.L_x_3440:
        /* <DEDUP_REMOVED lines=18> */
.L_x_3441:
[----:B------:R-:W-:Y:S05]  /*2270*/  BSYNC B1 ;  /* 0x0000000000017941 */ /* 0x000fea0003800000 */
.L_x_3439:
        /* <DEDUP_REMOVED lines=10> */
.L_x_3442:
[----:B------:R-:W0:Y:S02]  /*2320*/  LDS R2, [R21] ;  /* 0x0000000015027984 */ /* 0x000e240000000800 */
[----:B0-----:R-:W-:-:S06]  /*2330*/  FADD R3, R2, 1 ;  /* 0x3f80000002037421 */ /* 0x001fcc0000000000 */
[----:B------:R-:W0:Y:S02]  /*2340*/  ATOMS.CAST.SPIN R3, [R21], R2, R3 ;  /* 0x000000021503738d */ /* 0x000e240001800003 */
[----:B0-----:R-:W-:-:S13]  /*2350*/  ISETP.EQ.U32.AND P0, PT, R3, 0x1, PT ;  /* 0x000000010300780c */ /* 0x001fda0003f02070 */
[----:B------:R-:W-:Y:S05]  /*2360*/  @!P0 BRA `(.L_x_3442) ;  /* 0xfffffffc00ec8947 */ /* 0x000fea000383ffff */
.L_x_3438:
[----:B------:R-:W-:Y:S05]  /*2370*/  BSYNC B0 ;  /* 0x0000000000007941 */ /* 0x000fea0003800000 */
.L_x_3437:
        /* <DEDUP_REMOVED lines=8> */
.L_x_3404:
        /* <DEDUP_REMOVED lines=12> */
.L_x_3444:
        /* <DEDUP_REMOVED lines=15> */
        .weak           $__internal_85_$__cuda_sm20_div_s64
        .type           $__internal_85_$__cuda_sm20_div_s64,@function
        .size           $__internal_85_$__cuda_sm20_div_s64,(.L_x_3615 - $__internal_85_$__cuda_sm20_div_s64)
$__internal_85_$__cuda_sm20_div_s64:
        /* <DEDUP_REMOVED lines=83> */
[----:B------:R-:W-:Y:S06]  /*2ae0*/  RET.REL.NODEC R24 `(_ZN2at4cuda17kernelHistogram1DIfhlLi1ELi2ELin1ELNS0_23CUDAHistogramMemoryTypeE0EZNS0_21CUDA_tensor_histogramIfhLb1EEEbNS_6TensorES4_S4_lNS_14AccumulateTypeIT0_Lb1EE4typeES8_NS0_13TensorArgTypeES9_S9_EUllE0_EEvNS0_6detail10TensorInfoIT_T1_EESF_NSC_IKS6_SE_EElS8_S8_SE_T6_) ;  /* 0xffffffd418447950 */ /* 0x000fec0003c3ffff */
.L_x_3445:
        /* <DEDUP_REMOVED lines=9> */
.L_x_3615:


//--------------------- .text._ZN2at4cuda17kernelHistogram1DIfhlLi1ELi2ELin1ELNS0_23CUDAHistogramMemoryTypeE1EZNS0_21CUDA_tensor_histogramIfhLb1EEEbNS_6TensorES4_S4_lNS_14AccumulateTypeIT0_Lb1EE4typeES8_NS0_13TensorArgTypeES9_S9_EUllE_EEvNS0_6detail10TensorInfoIT_T1_EESF_NSC_IKS6_SE_EElS8_S8_SE_T6_ --------------------------
	.section	.text._ZN2at4cuda17kernelHistogram1DIfhlLi1ELi2ELin1ELNS0_23CUDAHistogramMemoryTypeE1EZNS0_21CUDA_tensor_histogramIfhLb1EEEbNS_6TensorES4_S4_lNS_14AccumulateTypeIT0_Lb1EE4typeES8_NS0_13TensorArgTypeES9_S9_EUllE_EEvNS0_6detail10TensorInfoIT_T1_EESF_NSC_IKS6_SE_EElS8_S8_SE_T6_,"ax",@progbits
	.align	128
        .global         _ZN2at4cuda17kernelHistogram1DIfhlLi1ELi2ELin1ELNS0_23CUDAHistogramMemoryTypeE1EZNS0_21CUDA_tensor_histogramIfhLb1EEEbNS_6TensorES4_S4_lNS_14AccumulateTypeIT0_Lb1EE4typeES8_NS0_13TensorArgTypeES9_S9_EUllE_EEvNS0_6detail10TensorInfoIT_T1_EESF_NSC_IKS6_SE_EElS8_S8_SE_T6_
        .type           _ZN2at4cuda17kernelHistogram1DIfhlLi1ELi2ELin1ELNS0_23CUDAHistogramMemoryTypeE1EZNS0_21CUDA_tensor_histogramIfhLb1EEEbNS_6TensorES4_S4_lNS_14AccumulateTypeIT0_Lb1EE4typeES8_NS0_13TensorArgTypeES9_S9_EUllE_EEvNS0_6detail10TensorInfoIT_T1_EESF_NSC_IKS6_SE_EElS8_S8_SE_T6_,@function
        .size           _ZN2at4cuda17kernelHistogram1DIfhlLi1ELi2ELin1ELNS0_23CUDAHistogramMemoryTypeE1EZNS0_21CUDA_tensor_histogramIfhLb1EEEbNS_6TensorES4_S4_lNS_14AccumulateTypeIT0_Lb1EE4typeES8_NS0_13TensorArgTypeES9_S9_EUllE_EEvNS0_6detail10TensorInfoIT_T1_EESF_NSC_IKS6_SE_EElS8_S8_SE_T6_,(.L_x_3616 - _ZN2at4cuda17kernelHistogram1DIfhlLi1ELi2ELin1ELNS0_23CUDAHistogramMemoryTypeE1EZNS0_21CUDA_tensor_histogramIfhLb1EEEbNS_6TensorES4_S4_lNS_14AccumulateTypeIT0_Lb1EE4typeES8_NS0_13TensorArgTypeES9_S9_EUllE_EEvNS0_6detail10TensorInfoIT_T1_EESF_NSC_IKS6_SE_EElS8_S8_SE_T6_)
        .other          _ZN2at4cuda17kernelHistogram1DIfhlLi1ELi2ELin1ELNS0_23CUDAHistogramMemoryTypeE1EZNS0_21CUDA_tensor_histogramIfhLb1EEEbNS_6TensorES4_S4_lNS_14AccumulateTypeIT0_Lb1EE4typeES8_NS0_13TensorArgTypeES9_S9_EUllE_EEvNS0_6detail10TensorInfoIT_T1_EESF_NSC_IKS6_SE_EElS8_S8_SE_T6_,@"STO_CUDA_ENTRY STV_DEFAULT"
_ZN2at4cuda17kernelHistogram1DIfhlLi1ELi2ELin1ELNS0_23CUDAHistogramMemoryTypeE1EZNS0_21CUDA_tensor_histogramIfhLb1EEEbNS_6TensorES4_S4_lNS_14AccumulateTypeIT0_Lb1EE4typeES8_NS0_13TensorArgTypeES9_S9_EUllE_EEvNS0_6detail10TensorInfoIT_T1_EESF_NSC_IKS6_SE_EElS8_S8_SE_T6_:
.text._ZN2at4cuda17kernelHistogram1DIfhlLi1ELi2ELin1ELNS0_23CUDAHistogramMemoryTypeE1EZNS0_21CUDA_tensor_histogramIfhLb1EEEbNS_6TensorES4_S4_lNS_14AccumulateTypeIT0_Lb1EE4typeES8_NS0_13TensorArgTypeES9_S9_EUllE_EEvNS0_6detail10TensorInfoIT_T1_EESF_NSC_IKS6_SE_EElS8_S8_SE_T6_:
        /* <DEDUP_REMOVED lines=31> */
.L_x_3453:
        /* <DEDUP_REMOVED lines=25> */
[----:B------:R-:W-:Y:S05]  /*0380*/  CALL.REL.NOINC `($__internal_86_$__cuda_sm20_div_s64) ;  /* 0x00000020004c7944 */ /* 0x000fea0003c00000 */
[----:B------:R-:W-:Y:S01]  /*0390*/  IMAD.MOV.U32 R3, RZ, RZ, R6 ;  /* 0x000000ffff037224 */ /* 0x000fe200078e0006 */
[----:B------:R-:W-:Y:S06]  /*03a0*/  BRA `(.L_x_3452) ;  /* 0x0000000000487947 */ /* 0x000fec0003800000 */
.L_x_3451:
        /* <DEDUP_REMOVED lines=18> */
.L_x_3452:
[----:B------:R-:W-:Y:S05]  /*04d0*/  BSYNC B2 ;  /* 0x0000000000027941 */ /* 0x000fea0003800000 */
.L_x_3450:
        /* <DEDUP_REMOVED lines=20> */
.L_x_3449:
[----:B------:R-:W-:Y:S05]  /*0620*/  BSYNC B1 ;  /* 0x0000000000017941 */ /* 0x000fea0003800000 */
.L_x_3448:
[----:B------:R-:W-:-:S04]  /*0630*/  IADD3 R0, P0, R0, UR4, RZ ;  /* 0x0000000400007c10 */ /* 0x000fc8000ff1e0ff */
[----:B------:R-:W-:Y:S02]  /*0640*/  IADD3.X R2, RZ, R2, RZ, P0, !PT ;  /* 0x00000002ff027210 */ /* 0x000fe400007fe4ff */
[----:B------:R-:W-:-:S04]  /*0650*/  ISETP.GE.U32.AND P0, PT, R0, UR24, PT ;  /* 0x0000001800007c0c */ /* 0x000fc8000bf06070 */
[----:B------:R-:W-:-:S13]  /*0660*/  ISETP.GE.AND.EX P0, PT, R2, UR25, PT, P0 ;  /* 0x0000001902007c0c */ /* 0x000fda000bf06300 */
[----:B------:R-:W-:Y:S05]  /*0670*/  @!P0 BRA `(.L_x_3453) ;  /* 0xfffffff800dc8947 */ /* 0x000fea000383ffff */
[----:B------:R-:W-:Y:S05]  /*0680*/  BSYNC B0 ;  /* 0x0000000000007941 */ /* 0x000fea0003800000 */
.L_x_3447:
[----:B------:R-:W-:Y:S05]  /*0690*/  EXIT ;  /* 0x000000000000794d */ /* 0x000fea0003800000 */
.L_x_3446:
[----:B------:R-:W-:-:S04]  /*06a0*/  LOP3.LUT R3, RZ, R4, RZ, 0x33, !PT ;  /* 0x00000004ff037212 */ /* 0x000fc800078e33ff */
[----:B------:R-:W-:-:S05]  /*06b0*/  VIMNMX R3, R3, -0x3, !PT ;  /* 0xfffffffd03037848 */ /* 0x000fca0007fe0100 */
[----:B------:R-:W-:-:S04]  /*06c0*/  IMAD.IADD R4, R3, 0x1, R4 ;  /* 0x0000000103047824 */ /* 0x000fc800078e0204 */
[C---:B------:R-:W-:Y:S01]  /*06d0*/  VIADD R9, R4.reuse, 0x2 ;  /* 0x0000000204097836 */ /* 0x040fe20000000000 */
[----:B------:R-:W-:-:S04]  /*06e0*/  IADD3 R10, R4, 0x1, RZ ;  /* 0x00000001040a7810 */ /* 0x000fc80007ffe0ff */
[----:B------:R-:W-:-:S05]  /*06f0*/  LOP3.LUT R9, R9, 0x3, RZ, 0xc0, !PT ;  /* 0x0000000309097812 */ /* 0x000fca00078ec0ff */
[----:B------:R-:W-:-:S07]  /*0700*/  IMAD.IADD R11, R4, 0x1, -R9 ;  /* 0x00000001040b7824 */ /* 0x000fce00078e0a09 */
.L_x_3483:
        /* <DEDUP_REMOVED lines=13> */
.L_x_3467:
        /* <DEDUP_REMOVED lines=9> */
[----:B------:R-:W-:Y:S05]  /*0870*/  CALL.REL.NOINC `($__internal_86_$__cuda_sm20_div_s64) ;  /* 0x0000001c00107944 */ /* 0x000fea0003c00000 */
        /* <DEDUP_REMOVED lines=11> */
.L_x_3456:
        /* <DEDUP_REMOVED lines=22> */
.L_x_3457:
[----:B------:R-:W-:Y:S05]  /*0a90*/  BSYNC B0 ;  /* 0x0000000000007941 */ /* 0x000fea0003800000 */
.L_x_3455:
        /* <DEDUP_REMOVED lines=16> */
[----:B------:R-:W-:Y:S05]  /*0ba0*/  CALL.REL.NOINC `($__internal_86_$__cuda_sm20_div_s64) ;  /* 0x0000001800447944 */ /* 0x000fea0003c00000 */
[----:B------:R-:W-:Y:S01]  /*0bb0*/  IADD3 R7, P0, RZ, -R6, RZ ;  /* 0x80000006ff077210 */ /* 0x000fe20007f1e0ff */
[----:B------:R-:W-:Y:S01]  /*0bc0*/  IMAD.MOV.U32 R12, RZ, RZ, R30 ;  /* 0x000000ffff0c7224 */ /* 0x000fe200078e001e */
[----:B------:R-:W-:Y:S02]  /*0bd0*/  MOV R13, R31 ;  /* 0x0000001f000d7202 */ /* 0x000fe40000000f00 */
[----:B------:R-:W-:Y:S01]  /*0be0*/  IADD3.X R3, RZ, ~R5, RZ, P0, !PT ;  /* 0x80000005ff037210 */ /* 0x000fe200007fe4ff */
        /* <DEDUP_REMOVED lines=8> */
.L_x_3459:
        /* <DEDUP_REMOVED lines=23> */
.L_x_3460:
[----:B------:R-:W-:Y:S05]  /*0de0*/  BSYNC B0 ;  /* 0x0000000000007941 */ /* 0x000fea0003800000 */
.L_x_3458:
        /* <DEDUP_REMOVED lines=28> */
.L_x_3462:
        /* <DEDUP_REMOVED lines=23> */
.L_x_3463:
[----:B------:R-:W-:Y:S05]  /*1120*/  BSYNC B0 ;  /* 0x0000000000007941 */ /* 0x000fea0003800000 */
.L_x_3461:
        /* <DEDUP_REMOVED lines=18> */
[----:B------:R-:W-:Y:S05]  /*1250*/  CALL.REL.NOINC `($__internal_86_$__cuda_sm20_div_s64) ;  /* 0x0000001000987944 */ /* 0x000fea0003c00000 */
        /* <DEDUP_REMOVED lines=11> */
.L_x_3465:
        /* <DEDUP_REMOVED lines=23> */
.L_x_3466:
[----:B------:R-:W-:Y:S05]  /*1480*/  BSYNC B0 ;  /* 0x0000000000007941 */ /* 0x000fea0003800000 */
.L_x_3464:
        /* <DEDUP_REMOVED lines=10> */
.L_x_3454:
        /* <DEDUP_REMOVED lines=25> */
.L_x_3470:
        /* <DEDUP_REMOVED lines=23> */
.L_x_3471:
[----:B------:R-:W-:Y:S05]  /*1830*/  BSYNC B0 ;  /* 0x0000000000007941 */ /* 0x000fea0003800000 */
.L_x_3469:
        /* <DEDUP_REMOVED lines=29> */
.L_x_3473:
        /* <DEDUP_REMOVED lines=23> */
.L_x_3474:
[----:B------:R-:W-:Y:S05]  /*1b80*/  BSYNC B0 ;  /* 0x0000000000007941 */ /* 0x000fea0003800000 */
.L_x_3472:
        /* <DEDUP_REMOVED lines=29> */
.L_x_3476:
        /* <DEDUP_REMOVED lines=23> */
.L_x_3477:
[----:B------:R-:W-:Y:S05]  /*1ed0*/  BSYNC B0 ;  /* 0x0000000000007941 */ /* 0x000fea0003800000 */
.L_x_3475:
[----:B------:R-:W0:Y:S01]  /*1ee0*/  LDC.64 R18, c[0x0][R18+0x2c8] ;  /* 0x0000b20012127b82 */ /* 0x000e220000000a00 */
[----:B------:R-:W-:Y:S01]  /*1ef0*/  MOV R15, R13 ;  /* 0x0000000d000f7202 */ /* 0x000fe20000000f00 */
[-C--:B0-----:R-:W-:Y:S02]  /*1f00*/  IMAD R4, R19, R16.reuse, RZ ;  /* 0x0000001013047224 */ /* 0x081fe400078e02ff */
[----:B------:R-:W-:-:S04]  /*1f10*/  IMAD.WIDE.U32 R14, R18, R16, R14 ;  /* 0x00000010120e7225 */ /* 0x000fc800078e000e */
[----:B------:R-:W-:-:S04]  /*1f20*/  IMAD R3, R18, R3, R4 ;  /* 0x0000000312037224 */ /* 0x000fc800078e0204 */
[----:B------:R-:W-:-:S07]  /*1f30*/  IMAD.IADD R13, R15, 0x1, R3 ;  /* 0x000000010f0d7824 */ /* 0x000fce00078e0203 */
.L_x_3468:
        /* <DEDUP_REMOVED lines=34> */
.L_x_3481:
        /* <DEDUP_REMOVED lines=18> */
.L_x_3482:
[----:B------:R-:W-:Y:S05]  /*2280*/  BSYNC B1 ;  /* 0x0000000000017941 */ /* 0x000fea0003800000 */
.L_x_3480:
        /* <DEDUP_REMOVED lines=25> */
.L_x_3479:
[----:B------:R-:W-:Y:S05]  /*2420*/  BSYNC B0 ;  /* 0x0000000000007941 */ /* 0x000fea0003800000 */
.L_x_3478:
        /* <DEDUP_REMOVED lines=9> */
        .weak           $__internal_86_$__cuda_sm20_div_s64
        .type           $__internal_86_$__cuda_sm20_div_s64,@function
        .size           $__internal_86_$__cuda_sm20_div_s64,(.L_x_3616 - $__internal_86_$__cuda_sm20_div_s64)
$__internal_86_$__cuda_sm20_div_s64:
        /* <DEDUP_REMOVED lines=83> */
[----:B------:R-:W-:Y:S06]  /*29f0*/  RET.REL.NODEC R16 `(_ZN2at4cuda17kernelHistogram1DIfhlLi1ELi2ELin1ELNS0_23CUDAHistogramMemoryTypeE1EZNS0_21CUDA_tensor_histogramIfhLb1EEEbNS_6TensorES4_S4_lNS_14AccumulateTypeIT0_Lb1EE4typeES8_NS0_13TensorArgTypeES9_S9_EUllE_EEvNS0_6detail10TensorInfoIT_T1_EESF_NSC_IKS6_SE_EElS8_S8_SE_T6_) ;  /* 0xffffffd410807950 */ /* 0x000fec0003c3ffff */
.L_x_3484:
        /* <DEDUP_REMOVED lines=16> */
.L_x_3616:


//--------------------- .text._ZN2at4cuda17kernelHistogram1DIfhlLi1ELi2ELin1ELNS0_23CUDAHistogramMemoryTypeE0EZNS0_21CUDA_tensor_histogramIfhLb1EEEbNS_6TensorES4_S4_lNS_14AccumulateTypeIT0_Lb1EE4typeES8_NS0_13TensorArgTypeES9_S9_EUllE_EEvNS0_6detail10TensorInfoIT_T1_EESF_NSC_IKS6_SE_EElS8_S8_SE_T6_ --------------------------
	.section	.text._ZN2at4cuda17kernelHistogram1DIfhlLi1ELi2ELin1ELNS0_23CUDAHistogramMemoryTypeE0EZNS0_21CUDA_tensor_histogramIfhLb1EEEbNS_6TensorES4_S4_lNS_14AccumulateTypeIT0_Lb1EE4typeES8_NS0_13TensorArgTypeES9_S9_EUllE_EEvNS0_6detail10TensorInfoIT_T1_EESF_NSC_IKS6_SE_EElS8_S8_SE_T6_,"ax",@progbits
	.align	128
        .global         _ZN2at4cuda17kernelHistogram1DIfhlLi1ELi2ELin1ELNS0_23CUDAHistogramMemoryTypeE0EZNS0_21CUDA_tensor_histogramIfhLb1EEEbNS_6TensorES4_S4_lNS_14AccumulateTypeIT0_Lb1EE4typeES8_NS0_13TensorArgTypeES9_S9_EUllE_EEvNS0_6detail10TensorInfoIT_T1_EESF_NSC_IKS6_SE_EElS8_S8_SE_T6_
        .type           _ZN2at4cuda17kernelHistogram1DIfhlLi1ELi2ELin1ELNS0_23CUDAHistogramMemoryTypeE0EZNS0_21CUDA_tensor_histogramIfhLb1EEEbNS_6TensorES4_S4_lNS_14AccumulateTypeIT0_Lb1EE4typeES8_NS0_13TensorArgTypeES9_S9_EUllE_EEvNS0_6detail10TensorInfoIT_T1_EESF_NSC_IKS6_SE_EElS8_S8_SE_T6_,@function
        .size           _ZN2at4cuda17kernelHistogram1DIfhlLi1ELi2ELin1ELNS0_23CUDAHistogramMemoryTypeE0EZNS0_21CUDA_tensor_histogramIfhLb1EEEbNS_6TensorES4_S4_lNS_14AccumulateTypeIT0_Lb1EE4typeES8_NS0_13TensorArgTypeES9_S9_EUllE_EEvNS0_6detail10TensorInfoIT_T1_EESF_NSC_IKS6_SE_EElS8_S8_SE_T6_,(.L_x_3617 - _ZN2at4cuda17kernelHistogram1DIfhlLi1ELi2ELin1ELNS0_23CUDAHistogramMemoryTypeE0EZNS0_21CUDA_tensor_histogramIfhLb1EEEbNS_6TensorES4_S4_lNS_14AccumulateTypeIT0_Lb1EE4typeES8_NS0_13TensorArgTypeES9_S9_EUllE_EEvNS0_6detail10TensorInfoIT_T1_EESF_NSC_IKS6_SE_EElS8_S8_SE_T6_)
        .other          _ZN2at4cuda17kernelHistogram1DIfhlLi1ELi2ELin1ELNS0_23CUDAHistogramMemoryTypeE0EZNS0_21CUDA_tensor_histogramIfhLb1EEEbNS_6TensorES4_S4_lNS_14AccumulateTypeIT0_Lb1EE4typeES8_NS0_13TensorArgTypeES9_S9_EUllE_EEvNS0_6detail10TensorInfoIT_T1_EESF_NSC_IKS6_SE_EElS8_S8_SE_T6_,@"STO_CUDA_ENTRY STV_DEFAULT"
_ZN2at4cuda17kernelHistogram1DIfhlLi1ELi2ELin1ELNS0_23CUDAHistogramMemoryTypeE0EZNS0_21CUDA_tensor_histogramIfhLb1EEEbNS_6TensorES4_S4_lNS_14AccumulateTypeIT0_Lb1EE4typeES8_NS0_13TensorArgTypeES9_S9_EUllE_EEvNS0_6detail10TensorInfoIT_T1_EESF_NSC_IKS6_SE_EElS8_S8_SE_T6_:
.text._ZN2at4cuda17kernelHistogram1DIfhlLi1ELi2ELin1ELNS0_23CUDAHistogramMemoryTypeE0EZNS0_21CUDA_tensor_histogramIfhLb1EEEbNS_6TensorES4_S4_lNS_14AccumulateTypeIT0_Lb1EE4typeES8_NS0_13TensorArgTypeES9_S9_EUllE_EEvNS0_6detail10TensorInfoIT_T1_EESF_NSC_IKS6_SE_EElS8_S8_SE_T6_:
        /* <DEDUP_REMOVED lines=13> */
.L_x_3487:
[----:B------:R-:W-:Y:S02]  /*00d0*/  LEA R2, R5, R0, 0x2 ;  /* 0x0000000005027211 */ /* 0x000fe400078e10ff */
[----:B-1----:R-:W-:-:S03]  /*00e0*/  IADD3 R5, P0, R4, R5, RZ ;  /* 0x0000000504057210 */ /* 0x002fc60007f1e0ff */
[----:B------:R0:W-:Y:S02]  /*00f0*/  STS [R2], RZ ;  /* 0x000000ff02007388 */ /* 0x0001e40000000800 */
[----:B------:R-:W-:Y:S01]  /*0100*/  IMAD.X R3, RZ, RZ, R3, P0 ;  /* 0x000000ffff037224 */ /* 0x000fe200000e0603 */
[----:B------:R-:W-:-:S04]  /*0110*/  ISETP.GE.U32.AND P0, PT, R5, UR4, PT ;  /* 0x0000000405007c0c */ /* 0x000fc8000bf06070 */
[----:B------:R-:W-:-:S13]  /*0120*/  ISETP.GE.AND.EX P0, PT, R3, UR5, PT, P0 ;  /* 0x0000000503007c0c */ /* 0x000fda000bf06300 */
[----:B0-----:R-:W-:Y:S05]  /*0130*/  @!P0 BRA `(.L_x_3487) ;  /* 0xfffffffc00e48947 */ /* 0x001fea000383ffff */
.L_x_3486:
[----:B------:R-:W-:Y:S05]  /*0140*/  BSYNC B0 ;  /* 0x0000000000007941 */ /* 0x000fea0003800000 */
.L_x_3485:
        /* <DEDUP_REMOVED lines=22> */
.L_x_3496:
        /* <DEDUP_REMOVED lines=31> */
[----:B------:R-:W-:Y:S05]  /*04a0*/  CALL.REL.NOINC `($__internal_87_$__cuda_sm20_div_s64) ;  /* 0x0000002000847944 */ /* 0x000fea0003c00000 */
[----:B------:R-:W-:Y:S05]  /*04b0*/  BRA `(.L_x_3494) ;  /* 0x0000000000487947 */ /* 0x000fea0003800000 */
.L_x_3493:
        /* <DEDUP_REMOVED lines=18> */
.L_x_3494:
[----:B------:R-:W-:Y:S05]  /*05e0*/  BSYNC B1 ;  /* 0x0000000000017941 */ /* 0x000fea0003800000 */
.L_x_3492:
        /* <DEDUP_REMOVED lines=16> */
.L_x_3495:
[----:B------:R-:W0:Y:S02]  /*06f0*/  LDS R6, [R21] ;  /* 0x0000000015067984 */ /* 0x000e240000000800 */
[----:B0----5:R-:W-:-:S06]  /*0700*/  FADD R7, R9, R6 ;  /* 0x0000000609077221 */ /* 0x021fcc0000000000 */
[----:B------:R-:W0:Y:S02]  /*0710*/  ATOMS.CAST.SPIN R7, [R21], R6, R7 ;  /* 0x000000061507738d */ /* 0x000e240001800007 */
[----:B0-----:R-:W-:-:S13]  /*0720*/  ISETP.EQ.U32.AND P0, PT, R7, 0x1, PT ;  /* 0x000000010700780c */ /* 0x001fda0003f02070 */
[----:B------:R-:W-:Y:S05]  /*0730*/  @!P0 BRA `(.L_x_3495) ;  /* 0xfffffffc00ec8947 */ /* 0x000fea000383ffff */
.L_x_3491:
[----:B------:R-:W-:Y:S05]  /*0740*/  BSYNC B0 ;  /* 0x0000000000007941 */ /* 0x000fea0003800000 */
.L_x_3490:
[----:B------:R-:W-:Y:S01]  /*0750*/  IADD3 R3, P0, R4, R3, RZ ;  /* 0x0000000304037210 */ /* 0x000fe20007f1e0ff */
[----:B------:R-:W-:-:S04]  /*0760*/  ULDC.64 UR4, c[0x0][0x708] ;  /* 0x0001c20000047ab9 */ /* 0x000fc80000000a00 */
[----:B------:R-:W-:Y:S01]  /*0770*/  IMAD.X R2, RZ, RZ, R2, P0 ;  /* 0x000000ffff027224 */ /* 0x000fe200000e0602 */
[----:B------:R-:W-:-:S04]  /*0780*/  ISETP.GE.U32.AND P0, PT, R3, UR4, PT ;  /* 0x0000000403007c0c */ /* 0x000fc8000bf06070 */
[----:B------:R-:W-:-:S13]  /*0790*/  ISETP.GE.AND.EX P0, PT, R2, UR5, PT, P0 ;  /* 0x0000000502007c0c */ /* 0x000fda000bf06300 */
[----:B------:R-:W-:Y:S05]  /*07a0*/  @!P0 BRA `(.L_x_3496) ;  /* 0xfffffff800c08947 */ /* 0x000fea000383ffff */
[----:B------:R-:W-:Y:S05]  /*07b0*/  BRA `(.L_x_3488) ;  /* 0x0000001c00547947 */ /* 0x000fea0003800000 */
.L_x_3489:
        /* <DEDUP_REMOVED lines=9> */
.L_x_3527:
        /* <DEDUP_REMOVED lines=9> */
.L_x_3510:
        /* <DEDUP_REMOVED lines=14> */
[----:B------:R-:W-:Y:S05]  /*09c0*/  CALL.REL.NOINC `($__internal_87_$__cuda_sm20_div_s64) ;  /* 0x0000001c003c7944 */ /* 0x000fea0003c00000 */
        /* <DEDUP_REMOVED lines=10> */
.L_x_3499:
        /* <DEDUP_REMOVED lines=22> */
.L_x_3500:
[----:B------:R-:W-:Y:S05]  /*0bd0*/  BSYNC B0 ;  /* 0x0000000000007941 */ /* 0x000fea0003800000 */
.L_x_3498:
        /* <DEDUP_REMOVED lines=15> */
[----:B------:R-:W-:Y:S05]  /*0cd0*/  CALL.REL.NOINC `($__internal_87_$__cuda_sm20_div_s64) ;  /* 0x0000001800787944 */ /* 0x000fea0003c00000 */
        /* <DEDUP_REMOVED lines=11> */
.L_x_3502:
        /* <DEDUP_REMOVED lines=22> */
.L_x_3503:
[----:B------:R-:W-:Y:S05]  /*0ef0*/  BSYNC B0 ;  /* 0x0000000000007941 */ /* 0x000fea0003800000 */
.L_x_3501:
        /* <DEDUP_REMOVED lines=29> */
.L_x_3505:
        /* <DEDUP_REMOVED lines=22> */
.L_x_3506:
[----:B------:R-:W-:Y:S05]  /*1230*/  BSYNC B0 ;  /* 0x0000000000007941 */ /* 0x000fea0003800000 */
.L_x_3504:
        /* <DEDUP_REMOVED lines=28> */
.L_x_3508:
        /* <DEDUP_REMOVED lines=23> */
.L_x_3509:
[----:B------:R-:W-:Y:S05]  /*1570*/  BSYNC B0 ;  /* 0x0000000000007941 */ /* 0x000fea0003800000 */
.L_x_3507:
        /* <DEDUP_REMOVED lines=9> */
.L_x_3497:
        /* <DEDUP_REMOVED lines=14> */
[----:B------:R-:W-:Y:S05]  /*16f0*/  CALL.REL.NOINC `($__internal_87_$__cuda_sm20_div_s64) ;  /* 0x0000000c00f07944 */ /* 0x000fea0003c00000 */
        /* <DEDUP_REMOVED lines=9> */
.L_x_3513:
        /* <DEDUP_REMOVED lines=23> */
.L_x_3514:
[----:B------:R-:W-:Y:S05]  /*1900*/  BSYNC B0 ;  /* 0x0000000000007941 */ /* 0x000fea0003800000 */
.L_x_3512:
        /* <DEDUP_REMOVED lines=27> */
.L_x_3516:
        /* <DEDUP_REMOVED lines=23> */
.L_x_3517:
[----:B------:R-:W-:Y:S05]  /*1c30*/  BSYNC B0 ;  /* 0x0000000000007941 */ /* 0x000fea0003800000 */
.L_x_3515:
        /* <DEDUP_REMOVED lines=27> */
.L_x_3519:
        /* <DEDUP_REMOVED lines=23> */
.L_x_3520:
[----:B------:R-:W-:Y:S05]  /*1f60*/  BSYNC B0 ;  /* 0x0000000000007941 */ /* 0x000fea0003800000 */
.L_x_3518:
[----:B------:R-:W0:Y:S02]  /*1f70*/  LDC.64 R2, c[0x0][R3+0x2c8] ;  /* 0x0000b20003027b82 */ /* 0x000e240000000a00 */
[-C--:B0-----:R-:W-:Y:S02]  /*1f80*/  IMAD R0, R3, R24.reuse, RZ ;  /* 0x0000001803007224 */ /* 0x081fe400078e02ff */
[----:B------:R-:W-:-:S04]  /*1f90*/  IMAD.WIDE.U32 R18, R2, R24, R18 ;  /* 0x0000001802127225 */ /* 0x000fc800078e0012 */
[----:B------:R-:W-:-:S05]  /*1fa0*/  IMAD R9, R2, R9, R0 ;  /* 0x0000000902097224 */ /* 0x000fca00078e0200 */
[----:B------:R-:W-:-:S07]  /*1fb0*/  IADD3 R19, R19, R9, RZ ;  /* 0x0000000913137210 */ /* 0x000fce0007ffe0ff */
.L_x_3511:
        /* <DEDUP_REMOVED lines=31> */
[----:B------:R-:W-:Y:S05]  /*21b0*/  CALL.REL.NOINC `($__internal_87_$__cuda_sm20_div_s64) ;  /* 0x0000000400407944 */ /* 0x000fea0003c00000 */
[----:B------:R-:W-:Y:S05]  /*21c0*/  BRA `(.L_x_3525) ;  /* 0x0000000000487947 */ /* 0x000fea0003800000 */
.L_x_3524:
        /* <DEDUP_REMOVED lines=18> */
.L_x_3525:
[----:B------:R-:W-:Y:S05]  /*22f0*/  BSYNC B1 ;  /* 0x0000000000017941 */ /* 0x000fea0003800000 */
.L_x_3523:
        /* <DEDUP_REMOVED lines=19> */
.L_x_3526:
[----:B------:R-:W0:Y:S02]  /*2430*/  LDS R2, [R21] ;  /* 0x0000000015027984 */ /* 0x000e240000000800 */
[----:B0----5:R-:W-:-:S06]  /*2440*/  FADD R3, R17, R2 ;  /* 0x0000000211037221 */ /* 0x021fcc0000000000 */
[----:B------:R-:W0:Y:S02]  /*2450*/  ATOMS.CAST.SPIN R3, [R21], R2, R3 ;  /* 0x000000021503738d */ /* 0x000e240001800003 */
[----:B0-----:R-:W-:-:S13]  /*2460*/  ISETP.EQ.U32.AND P0, PT, R3, 0x1, PT ;  /* 0x000000010300780c */ /* 0x001fda0003f02070 */
[----:B------:R-:W-:Y:S05]  /*2470*/  @!P0 BRA `(.L_x_3526) ;  /* 0xfffffffc00ec8947 */ /* 0x000fea000383ffff */
.L_x_3522:
[----:B------:R-:W-:Y:S05]  /*2480*/  BSYNC B0 ;  /* 0x0000000000007941 */ /* 0x000fea0003800000 */
.L_x_3521:
        /* <DEDUP_REMOVED lines=8> */
.L_x_3488:
        /* <DEDUP_REMOVED lines=12> */
.L_x_3528:
        /* <DEDUP_REMOVED lines=15> */
        .weak           $__internal_87_$__cuda_sm20_div_s64
        .type           $__internal_87_$__cuda_sm20_div_s64,@function
        .size           $__internal_87_$__cuda_sm20_div_s64,(.L_x_3617 - $__internal_87_$__cuda_sm20_div_s64)
$__internal_87_$__cuda_sm20_div_s64:
        /* <DEDUP_REMOVED lines=83> */
[----:B------:R-:W-:Y:S06]  /*2bf0*/  RET.REL.NODEC R24 `(_ZN2at4cuda17kernelHistogram1DIfhlLi1ELi2ELin1ELNS0_23CUDAHistogramMemoryTypeE0EZNS0_21CUDA_tensor_histogramIfhLb1EEEbNS_6TensorES4_S4_lNS_14AccumulateTypeIT0_Lb1EE4typeES8_NS0_13TensorArgTypeES9_S9_EUllE_EEvNS0_6detail10TensorInfoIT_T1_EESF_NSC_IKS6_SE_EElS8_S8_SE_T6_) ;  /* 0xffffffd418007950 */ /* 0x000fec0003c3ffff */
.L_x_3529:
        /* <DEDUP_REMOVED lines=16> */
.L_x_3617:


//--------------------- .nv.shared._ZN2at4cuda17kernelHistogram1DIfflLi1ELi2ELin1ELNS0_23CUDAHistogramMemoryTypeE1EZNS0_21CUDA_tensor_histogramIffLb0EEEbNS_6TensorES4_S4_lNS_14AccumulateTypeIT0_Lb1EE4typeES8_NS0_13TensorArgTypeES9_S9_EUllE0_EEvNS0_6detail10TensorInfoIT_T1_EESF_NSC_IKS6_SE_EElS8_S8_SE_T6_ --------------------------
	.section	.nv.shared._ZN2at4cuda17kernelHistogram1DIfflLi1ELi2ELin1ELNS0_23CUDAHistogramMemoryTypeE1EZNS0_21CUDA_tensor_histogramIffLb0EEEbNS_6TensorES4_S4_lNS_14AccumulateTypeIT0_Lb1EE4typeES8_NS0_13TensorArgTypeES9_S9_EUllE0_EEvNS0_6detail10TensorInfoIT_T1_EESF_NSC_IKS6_SE_EElS8_S8_SE_T6_,"aw",@nobits
	.sectionflags	@""
	.align	16
	.zero		1024


//--------------------- .nv.shared.reserved.0     --------------------------
	.section	.nv.shared.reserved.0,"aw",@nobits
	.weak		__nv_reservedSMEM_offset_0_alias
	.size		__nv_reservedSMEM_offset_0_alias, 0, 0
	.other		__nv_reservedSMEM_offset_0_alias,@"STO_CUDA_RESERVED_SHARED STV_DEFAULT"
__nv_reservedSMEM_offset_0_alias:
	.zero		0


//--------------------- .nv.global                --------------------------
	.section	.nv.global,"aw",@nobits
.nv.global:
	.type		_ZN44_INTERNAL_5a08d5d2_13_SummaryOps_cu_68b272b84cuda3std3__48in_placeE,@object
	.size		_ZN44_INTERNAL_5a08d5d2_13_SummaryOps_cu_68b272b84cuda3std3__48in_placeE,(_ZN44_INTERNAL_5a08d5d2_13_SummaryOps_cu_68b272b84cuda3std6ranges3__45__cpo8distanceE - _ZN44_INTERNAL_5a08d5d2_13_SummaryOps_cu_68b272b84cuda3std3__48in_placeE)
_ZN44_INTERNAL_5a08d5d2_13_SummaryOps_cu_68b272b84cuda3std3__48in_placeE:
	.zero		1
	.type		_ZN44_INTERNAL_5a08d5d2_13_SummaryOps_cu_68b272b84cuda3std6ranges3__45__cpo8distanceE,@object
	.size		_ZN44_INTERNAL_5a08d5d2_13_SummaryOps_cu_68b272b84cuda3std6ranges3__45__cpo8distanceE,(_ZN44_INTERNAL_5a08d5d2_13_SummaryOps_cu_68b272b84cuda3std3__45__cpo6cbeginE - _ZN44_INTERNAL_5a08d5d2_13_SummaryOps_cu_68b272b84cuda3std6ranges3__45__cpo8distanceE)
_ZN44_INTERNAL_5a08d5d2_13_SummaryOps_cu_68b272b84cuda3std6ranges3__45__cpo8distanceE:
	.zero		1
	.type		_ZN44_INTERNAL_5a08d5d2_13_SummaryOps_cu_68b272b84cuda3std3__45__cpo6cbeginE,@object
	.size		_ZN44_INTERNAL_5a08d5d2_13_SummaryOps_cu_68b272b84cuda3std3__45__cpo6cbeginE,(_ZN44_INTERNAL_5a08d5d2_13_SummaryOps_cu_68b272b84cuda3std6ranges3__45__cpo7advanceE - _ZN44_INTERNAL_5a08d5d2_13_SummaryOps_cu_68b272b84cuda3std3__45__cpo6cbeginE)
_ZN44_INTERNAL_5a08d5d2_13_SummaryOps_cu_68b272b84cuda3std3__45__cpo6cbeginE:
	.zero		1
	.type		_ZN44_INTERNAL_5a08d5d2_13_SummaryOps_cu_68b272b84cuda3std6ranges3__45__cpo7advanceE,@object
	.size		_ZN44_INTERNAL_5a08d5d2_13_SummaryOps_cu_68b272b84cuda3std6ranges3__45__cpo7advanceE,(_ZN44_INTERNAL_5a08d5d2_13_SummaryOps_cu_68b272b84cuda3std3__45__cpo7crbeginE - _ZN44_INTERNAL_5a08d5d2_13_SummaryOps_cu_68b272b84cuda3std6ranges3__45__cpo7advanceE)
_ZN44_INTERNAL_5a08d5d2_13_SummaryOps_cu_68b272b84cuda3std6ranges3__45__cpo7advanceE:
	.zero		1
	.type		_ZN44_INTERNAL_5a08d5d2_13_SummaryOps_cu_68b272b84cuda3std3__45__cpo7crbeginE,@object
	.size		_ZN44_INTERNAL_5a08d5d2_13_SummaryOps_cu_68b272b84cuda3std3__45__cpo7crbeginE,(_ZN44_INTERNAL_5a08d5d2_13_SummaryOps_cu_68b272b84cuda3std6ranges3__45__cpo4dataE - _ZN44_INTERNAL_5a08d5d2_13_SummaryOps_cu_68b272b84cuda3std3__45__cpo7crbeginE)
_ZN44_INTERNAL_5a08d5d2_13_SummaryOps_cu_68b272b84cuda3std3__45__cpo7crbeginE:
	.zero		1
	.type		_ZN44_INTERNAL_5a08d5d2_13_SummaryOps_cu_68b272b84cuda3std6ranges3__45__cpo4dataE,@object
	.size		_ZN44_INTERNAL_5a08d5d2_13_SummaryOps_cu_68b272b84cuda3std6ranges3__45__cpo4dataE,(_ZN44_INTERNAL_5a08d5d2_13_SummaryOps_cu_68b272b84cuda3std6ranges3__45__cpo5beginE - _ZN44_INTERNAL_5a08d5d2_13_SummaryOps_cu_68b272b84cuda3std6ranges3__45__cpo4dataE)
_ZN44_INTERNAL_5a08d5d2_13_SummaryOps_cu_68b272b84cuda3std6ranges3__45__cpo4dataE:
	.zero		1
	.type		_ZN44_INTERNAL_5a08d5d2_13_SummaryOps_cu_68b272b84cuda3std6ranges3__45__cpo5beginE,@object
	.size		_ZN44_INTERNAL_5a08d5d2_13_SummaryOps_cu_68b272b84cuda3std6ranges3__45__cpo5beginE,(_ZN44_INTERNAL_5a08d5d2_13_SummaryOps_cu_68b272b84cuda3std3__446_GLOBAL__N__5a08d5d2_13_SummaryOps_cu_68b272b86ignoreE - _ZN44_INTERNAL_5a08d5d2_13_SummaryOps_cu_68b272b84cuda3std6ranges3__45__cpo5beginE)
_ZN44_INTERNAL_5a08d5d2_13_SummaryOps_cu_68b272b84cuda3std6ranges3__45__cpo5beginE:
	.zero		1
	.type		_ZN44_INTERNAL_5a08d5d2_13_SummaryOps_cu_68b272b84cuda3std3__446_GLOBAL__N__5a08d5d2_13_SummaryOps_cu_68b272b86ignoreE,@object
	.size		_ZN44_INTERNAL_5a08d5d2_13_SummaryOps_cu_68b272b84cuda3std3__446_GLOBAL__N__5a08d5d2_13_SummaryOps_cu_68b272b86ignoreE,(_ZN44_INTERNAL_5a08d5d2_13_SummaryOps_cu_68b272b84cuda3std6ranges3__45__cpo4sizeE - _ZN44_INTERNAL_5a08d5d2_13_SummaryOps_cu_68b272b84cuda3std3__446_GLOBAL__N__5a08d5d2_13_SummaryOps_cu_68b272b86ignoreE)
_ZN44_INTERNAL_5a08d5d2_13_SummaryOps_cu_68b272b84cuda3std3__446_GLOBAL__N__5a08d5d2_13_SummaryOps_cu_68b272b86ignoreE:
	.zero		1
	.type		_ZN44_INTERNAL_5a08d5d2_13_SummaryOps_cu_68b272b84cuda3std6ranges3__45__cpo4sizeE,@object
	.size		_ZN44_INTERNAL_5a08d5d2_13_SummaryOps_cu_68b272b84cuda3std6ranges3__45__cpo4sizeE,(_ZN44_INTERNAL_5a08d5d2_13_SummaryOps_cu_68b272b84cuda3std3__45__cpo5beginE - _ZN44_INTERNAL_5a08d5d2_13_SummaryOps_cu_68b272b84cuda3std6ranges3__45__cpo4sizeE)
_ZN44_INTERNAL_5a08d5d2_13_SummaryOps_cu_68b272b84cuda3std6ranges3__45__cpo4sizeE:
	.zero		1
	.type		_ZN44_INTERNAL_5a08d5d2_13_SummaryOps_cu_68b272b84cuda3std3__45__cpo5beginE,@object
	.size		_ZN44_INTERNAL_5a08d5d2_13_SummaryOps_cu_68b272b84cuda3std3__45__cpo5beginE,(_ZN44_INTERNAL_5a08d5d2_13_SummaryOps_cu_68b272b84cuda3std6ranges3__45__cpo6cbeginE - _ZN44_INTERNAL_5a08d5d2_13_SummaryOps_cu_68b272b84cuda3std3__45__cpo5beginE)
_ZN44_INTERNAL_5a08d5d2_13_SummaryOps_cu_68b272b84cuda3std3__45__cpo5beginE:
	.zero		1
	.type		_ZN44_INTERNAL_5a08d5d2_13_SummaryOps_cu_68b272b84cuda3std6ranges3__45__cpo6cbeginE,@object
	.size		_ZN44_INTERNAL_5a08d5d2_13_SummaryOps_cu_68b272b84cuda3std6ranges3__45__cpo6cbeginE,(_ZN44_INTERNAL_5a08d5d2_13_SummaryOps_cu_68b272b84cuda3std3__45__cpo6rbeginE - _ZN44_INTERNAL_5a08d5d2_13_SummaryOps_cu_68b272b84cuda3std6ranges3__45__cpo6cbeginE)
_ZN44_INTERNAL_5a08d5d2_13_SummaryOps_cu_68b272b84cuda3std6ranges3__45__cpo6cbeginE:
	.zero		1
	.type		_ZN44_INTERNAL_5a08d5d2_13_SummaryOps_cu_68b272b84cuda3std3__45__cpo6rbeginE,@object
	.size		_ZN44_INTERNAL_5a08d5d2_13_SummaryOps_cu_68b272b84cuda3std3__45__cpo6rbeginE,(_ZN44_INTERNAL_5a08d5d2_13_SummaryOps_cu_68b272b84cuda3std6ranges3__45__cpo4nextE - _ZN44_INTERNAL_5a08d5d2_13_SummaryOps_cu_68b272b84cuda3std3__45__cpo6rbeginE)
_ZN44_INTERNAL_5a08d5d2_13_SummaryOps_cu_68b272b84cuda3std3__45__cpo6rbeginE:
	.zero		1
	.type		_ZN44_INTERNAL_5a08d5d2_13_SummaryOps_cu_68b272b84cuda3std6ranges3__45__cpo4nextE,@object
	.size		_ZN44_INTERNAL_5a08d5d2_13_SummaryOps_cu_68b272b84cuda3std6ranges3__45__cpo4nextE,(_ZN44_INTERNAL_5a08d5d2_13_SummaryOps_cu_68b272b84cuda3std6ranges3__45__cpo4swapE - _ZN44_INTERNAL_5a08d5d2_13_SummaryOps_cu_68b272b84cuda3std6ranges3__45__cpo4nextE)
_ZN44_INTERNAL_5a08d5d2_13_SummaryOps_cu_68b272b84cuda3std6ranges3__45__cpo4nextE:
	.zero		1
	.type		_ZN44_INTERNAL_5a08d5d2_13_SummaryOps_cu_68b272b84cuda3std6ranges3__45__cpo4swapE,@object
	.size		_ZN44_INTERNAL_5a08d5d2_13_SummaryOps_cu_68b272b84cuda3std6ranges3__45__cpo4swapE,(_ZN44_INTERNAL_5a08d5d2_13_SummaryOps_cu_68b272b84cuda3std3__420unreachable_sentinelE - _ZN44_INTERNAL_5a08d5d2_13_SummaryOps_cu_68b272b84cuda3std6ranges3__45__cpo4swapE)
_ZN44_INTERNAL_5a08d5d2_13_SummaryOps_cu_68b272b84cuda3std6ranges3__45__cpo4swapE:
	.zero		1
	.type		_ZN44_INTERNAL_5a08d5d2_13_SummaryOps_cu_68b272b84cuda3std3__420unreachable_sentinelE,@object
	.size		_ZN44_INTERNAL_5a08d5d2_13_SummaryOps_cu_68b272b84cuda3std3__420unreachable_sentinelE,(_ZN44_INTERNAL_5a08d5d2_13_SummaryOps_cu_68b272b86thrust23THRUST_300001_SM_900_NS6system6detail10sequential3seqE - _ZN44_INTERNAL_5a08d5d2_13_SummaryOps_cu_68b272b84cuda3std3__420unreachable_sentinelE)
_ZN44_INTERNAL_5a08d5d2_13_SummaryOps_cu_68b272b84cuda3std3__420unreachable_sentinelE:
	.zero		1
	.type		_ZN44_INTERNAL_5a08d5d2_13_SummaryOps_cu_68b272b86thrust23THRUST_300001_SM_900_NS6system6detail10sequential3seqE,@object
	.size		_ZN44_INTERNAL_5a08d5d2_13_SummaryOps_cu_68b272b86thrust23THRUST_300001_SM_900_NS6system6detail10sequential3seqE,(_ZN44_INTERNAL_5a08d5d2_13_SummaryOps_cu_68b272b84cuda3std3__45__cpo4cendE - _ZN44_INTERNAL_5a08d5d2_13_SummaryOps_cu_68b272b86thrust23THRUST_300001_SM_900_NS6system6detail10sequential3seqE)
_ZN44_INTERNAL_5a08d5d2_13_SummaryOps_cu_68b272b86thrust23THRUST_300001_SM_900_NS6system6detail10sequential3seqE:
	.zero		1
	.type		_ZN44_INTERNAL_5a08d5d2_13_SummaryOps_cu_68b272b84cuda3std3__45__cpo4cendE,@object
	.size		_ZN44_INTERNAL_5a08d5d2_13_SummaryOps_cu_68b272b84cuda3std3__45__cpo4cendE,(_ZN44_INTERNAL_5a08d5d2_13_SummaryOps_cu_68b272b84cuda3std6ranges3__45__cpo9iter_swapE - _ZN44_INTERNAL_5a08d5d2_13_SummaryOps_cu_68b272b84cuda3std3__45__cpo4cendE)
_ZN44_INTERNAL_5a08d5d2_13_SummaryOps_cu_68b272b84cuda3std3__45__cpo4cendE:
	.zero		1
	.type		_ZN44_INTERNAL_5a08d5d2_13_SummaryOps_cu_68b272b84cuda3std6ranges3__45__cpo9iter_swapE,@object
	.size		_ZN44_INTERNAL_5a08d5d2_13_SummaryOps_cu_68b272b84cuda3std6ranges3__45__cpo9iter_swapE,(_ZN44_INTERNAL_5a08d5d2_13_SummaryOps_cu_68b272b84cuda3std3__45__cpo5crendE - _ZN44_INTERNAL_5a08d5d2_13_SummaryOps_cu_68b272b84cuda3std6ranges3__45__cpo9iter_swapE)
_ZN44_INTERNAL_5a08d5d2_13_SummaryOps_cu_68b272b84cuda3std6ranges3__45__cpo9iter_swapE:
	.zero		1
	.type		_ZN44_INTERNAL_5a08d5d2_13_SummaryOps_cu_68b272b84cuda3std3__45__cpo5crendE,@object
	.size		_ZN44_INTERNAL_5a08d5d2_13_SummaryOps_cu_68b272b84cuda3std3__45__cpo5crendE,(_ZN44_INTERNAL_5a08d5d2_13_SummaryOps_cu_68b272b84cuda3std6ranges3__45__cpo5cdataE - _ZN44_INTERNAL_5a08d5d2_13_SummaryOps_cu_68b272b84cuda3std3__45__cpo5crendE)
_ZN44_INTERNAL_5a08d5d2_13_SummaryOps_cu_68b272b84cuda3std3__45__cpo5crendE:
	.zero		1
	.type		_ZN44_INTERNAL_5a08d5d2_13_SummaryOps_cu_68b272b84cuda3std6ranges3__45__cpo5cdataE,@object
	.size		_ZN44_INTERNAL_5a08d5d2_13_SummaryOps_cu_68b272b84cuda3std6ranges3__45__cpo5cdataE,(_ZN44_INTERNAL_5a08d5d2_13_SummaryOps_cu_68b272b84cuda3std6ranges3__45__cpo3endE - _ZN44_INTERNAL_5a08d5d2_13_SummaryOps_cu_68b272b84cuda3std6ranges3__45__cpo5cdataE)
_ZN44_INTERNAL_5a08d5d2_13_SummaryOps_cu_68b272b84cuda3std6ranges3__45__cpo5cdataE:
	.zero		1
	.type		_ZN44_INTERNAL_5a08d5d2_13_SummaryOps_cu_68b272b84cuda3std6ranges3__45__cpo3endE,@object
	.size		_ZN44_INTERNAL_5a08d5d2_13_SummaryOps_cu_68b272b84cuda3std6ranges3__45__cpo3endE,(_ZN44_INTERNAL_5a08d5d2_13_SummaryOps_cu_68b272b84cuda3std3__419piecewise_constructE - _ZN44_INTERNAL_5a08d5d2_13_SummaryOps_cu_68b272b84cuda3std6ranges3__45__cpo3endE)
_ZN44_INTERNAL_5a08d5d2_13_SummaryOps_cu_68b272b84cuda3std6ranges3__45__cpo3endE:
	.zero		1
	.type		_ZN44_INTERNAL_5a08d5d2_13_SummaryOps_cu_68b272b84cuda3std3__419piecewise_constructE,@object
	.size		_ZN44_INTERNAL_5a08d5d2_13_SummaryOps_cu_68b272b84cuda3std3__419piecewise_constructE,(_ZN44_INTERNAL_5a08d5d2_13_SummaryOps_cu_68b272b84cuda3std6ranges3__45__cpo5ssizeE - _ZN44_INTERNAL_5a08d5d2_13_SummaryOps_cu_68b272b84cuda3std3__419piecewise_constructE)
_ZN44_INTERNAL_5a08d5d2_13_SummaryOps_cu_68b272b84cuda3std3__419piecewise_constructE:
	.zero		1
	.type		_ZN44_INTERNAL_5a08d5d2_13_SummaryOps_cu_68b272b84cuda3std6ranges3__45__cpo5ssizeE,@object
	.size		_ZN44_INTERNAL_5a08d5d2_13_SummaryOps_cu_68b272b84cuda3std6ranges3__45__cpo5ssizeE,(_ZN44_INTERNAL_5a08d5d2_13_SummaryOps_cu_68b272b84cuda3std3__45__cpo3endE - _ZN44_INTERNAL_5a08d5d2_13_SummaryOps_cu_68b272b84cuda3std6ranges3__45__cpo5ssizeE)
_ZN44_INTERNAL_5a08d5d2_13_SummaryOps_cu_68b272b84cuda3std6ranges3__45__cpo5ssizeE:
	.zero		1
	.type		_ZN44_INTERNAL_5a08d5d2_13_SummaryOps_cu_68b272b84cuda3std3__45__cpo3endE,@object
	.size		_ZN44_INTERNAL_5a08d5d2_13_SummaryOps_cu_68b272b84cuda3std3__45__cpo3endE,(_ZN44_INTERNAL_5a08d5d2_13_SummaryOps_cu_68b272b84cuda3std6ranges3__45__cpo4cendE - _ZN44_INTERNAL_5a08d5d2_13_SummaryOps_cu_68b272b84cuda3std3__45__cpo3endE)
_ZN44_INTERNAL_5a08d5d2_13_SummaryOps_cu_68b272b84cuda3std3__45__cpo3endE:
	.zero		1
	.type		_ZN44_INTERNAL_5a08d5d2_13_SummaryOps_cu_68b272b84cuda3std6ranges3__45__cpo4cendE,@object
	.size		_ZN44_INTERNAL_5a08d5d2_13_SummaryOps_cu_68b272b84cuda3std6ranges3__45__cpo4cendE,(_ZN44_INTERNAL_5a08d5d2_13_SummaryOps_cu_68b272b84cuda3std3__45__cpo4rendE - _ZN44_INTERNAL_5a08d5d2_13_SummaryOps_cu_68b272b84cuda3std6ranges3__45__cpo4cendE)
_ZN44_INTERNAL_5a08d5d2_13_SummaryOps_cu_68b272b84cuda3std6ranges3__45__cpo4cendE:
	.zero		1
	.type		_ZN44_INTERNAL_5a08d5d2_13_SummaryOps_cu_68b272b84cuda3std3__45__cpo4rendE,@object
	.size		_ZN44_INTERNAL_5a08d5d2_13_SummaryOps_cu_68b272b84cuda3std3__45__cpo4rendE,(_ZN44_INTERNAL_5a08d5d2_13_SummaryOps_cu_68b272b84cuda3std6ranges3__45__cpo4prevE - _ZN44_INTERNAL_5a08d5d2_13_SummaryOps_cu_68b272b84cuda3std3__45__cpo4rendE)
_ZN44_INTERNAL_5a08d5d2_13_SummaryOps_cu_68b272b84cuda3std3__45__cpo4rendE:
	.zero		1
	.type		_ZN44_INTERNAL_5a08d5d2_13_SummaryOps_cu_68b272b84cuda3std6ranges3__45__cpo4prevE,@object
	.size		_ZN44_INTERNAL_5a08d5d2_13_SummaryOps_cu_68b272b84cuda3std6ranges3__45__cpo4prevE,(_ZN44_INTERNAL_5a08d5d2_13_SummaryOps_cu_68b272b84cuda3std6ranges3__45__cpo9iter_moveE - _ZN44_INTERNAL_5a08d5d2_13_SummaryOps_cu_68b272b84cuda3std6ranges3__45__cpo4prevE)
_ZN44_INTERNAL_5a08d5d2_13_SummaryOps_cu_68b272b84cuda3std6ranges3__45__cpo4prevE:
	.zero		1
	.type		_ZN44_INTERNAL_5a08d5d2_13_SummaryOps_cu_68b272b84cuda3std6ranges3__45__cpo9iter_moveE,@object
	.size		_ZN44_INTERNAL_5a08d5d2_13_SummaryOps_cu_68b272b84cuda3std6ranges3__45__cpo9iter_moveE,(.L_13 - _ZN44_INTERNAL_5a08d5d2_13_SummaryOps_cu_68b272b84cuda3std6ranges3__45__cpo9iter_moveE)
_ZN44_INTERNAL_5a08d5d2_13_SummaryOps_cu_68b272b84cuda3std6ranges3__45__cpo9iter_moveE:
	.zero		1
.L_13:


//--------------------- .nv.shared._ZN2at4cuda17kernelHistogram1DIfflLi1ELi2ELin1ELNS0_23CUDAHistogramMemoryTypeE0EZNS0_21CUDA_tensor_histogramIffLb0EEEbNS_6TensorES4_S4_lNS_14AccumulateTypeIT0_Lb1EE4typeES8_NS0_13TensorArgTypeES9_S9_EUllE0_EEvNS0_6detail10TensorInfoIT_T1_EESF_NSC_IKS6_SE_EElS8_S8_SE_T6_ --------------------------
	.section	.nv.shared._ZN2at4cuda17kernelHistogram1DIfflLi1ELi2ELin1ELNS0_23CUDAHistogramMemoryTypeE0EZNS0_21CUDA_tensor_histogramIffLb0EEEbNS_6TensorES4_S4_lNS_14AccumulateTypeIT0_Lb1EE4typeES8_NS0_13TensorArgTypeES9_S9_EUllE0_EEvNS0_6detail10TensorInfoIT_T1_EESF_NSC_IKS6_SE_EElS8_S8_SE_T6_,"aw",@nobits
	.sectionflags	@""
	.align	16
	.zero		1024


//--------------------- .nv.shared._ZN2at4cuda17kernelHistogram1DIfflLi1ELi2ELin1ELNS0_23CUDAHistogramMemoryTypeE1EZNS0_21CUDA_tensor_histogramIffLb0EEEbNS_6TensorES4_S4_lNS_14AccumulateTypeIT0_Lb1EE4typeES8_NS0_13TensorArgTypeES9_S9_EUllE_EEvNS0_6detail10TensorInfoIT_T1_EESF_NSC_IKS6_SE_EElS8_S8_SE_T6_ --------------------------
	.section	.nv.shared._ZN2at4cuda17kernelHistogram1DIfflLi1ELi2ELin1ELNS0_23CUDAHistogramMemoryTypeE1EZNS0_21CUDA_tensor_histogramIffLb0EEEbNS_6TensorES4_S4_lNS_14AccumulateTypeIT0_Lb1EE4typeES8_NS0_13TensorArgTypeES9_S9_EUllE_EEvNS0_6detail10TensorInfoIT_T1_EESF_NSC_IKS6_SE_EElS8_S8_SE_T6_,"aw",@nobits
	.sectionflags	@""
	.align	16
	.zero		1024


//--------------------- .nv.shared._ZN2at4cuda17kernelHistogram1DIfflLi1ELi2ELin1ELNS0_23CUDAHistogramMemoryTypeE0EZNS0_21CUDA_tensor_histogramIffLb0EEEbNS_6TensorES4_S4_lNS_14AccumulateTypeIT0_Lb1EE4typeES8_NS0_13TensorArgTypeES9_S9_EUllE_EEvNS0_6detail10TensorInfoIT_T1_EESF_NSC_IKS6_SE_EElS8_S8_SE_T6_ --------------------------
	.section	.nv.shared._ZN2at4cuda17kernelHistogram1DIfflLi1ELi2ELin1ELNS0_23CUDAHistogramMemoryTypeE0EZNS0_21CUDA_tensor_histogramIffLb0EEEbNS_6TensorES4_S4_lNS_14AccumulateTypeIT0_Lb1EE4typeES8_NS0_13TensorArgTypeES9_S9_EUllE_EEvNS0_6detail10TensorInfoIT_T1_EESF_NSC_IKS6_SE_EElS8_S8_SE_T6_,"aw",@nobits
	.sectionflags	@""
	.align	16
	.zero		1024


//--------------------- .nv.shared._ZN2at4cuda17kernelHistogram1DIddlLi1ELi2ELin1ELNS0_23CUDAHistogramMemoryTypeE1EZNS0_21CUDA_tensor_histogramIddLb0EEEbNS_6TensorES4_S4_lNS_14AccumulateTypeIT0_Lb1EE4typeES8_NS0_13TensorArgTypeES9_S9_EUllE0_EEvNS0_6detail10TensorInfoIT_T1_EESF_NSC_IKS6_SE_EElS8_S8_SE_T6_ --------------------------
	.section	.nv.shared._ZN2at4cuda17kernelHistogram1DIddlLi1ELi2ELin1ELNS0_23CUDAHistogramMemoryTypeE1EZNS0_21CUDA_tensor_histogramIddLb0EEEbNS_6TensorES4_S4_lNS_14AccumulateTypeIT0_Lb1EE4typeES8_NS0_13TensorArgTypeES9_S9_EUllE0_EEvNS0_6detail10TensorInfoIT_T1_EESF_NSC_IKS6_SE_EElS8_S8_SE_T6_,"aw",@nobits
	.sectionflags	@""
	.align	16
	.zero		1024


//--------------------- .nv.shared._ZN2at4cuda17kernelHistogram1DIddlLi1ELi2ELin1ELNS0_23CUDAHistogramMemoryTypeE0EZNS0_21CUDA_tensor_histogramIddLb0EEEbNS_6TensorES4_S4_lNS_14AccumulateTypeIT0_Lb1EE4typeES8_NS0_13TensorArgTypeES9_S9_EUllE0_EEvNS0_6detail10TensorInfoIT_T1_EESF_NSC_IKS6_SE_EElS8_S8_SE_T6_ --------------------------
	.section	.nv.shared._ZN2at4cuda17kernelHistogram1DIddlLi1ELi2ELin1ELNS0_23CUDAHistogramMemoryTypeE0EZNS0_21CUDA_tensor_histogramIddLb0EEEbNS_6TensorES4_S4_lNS_14AccumulateTypeIT0_Lb1EE4typeES8_NS0_13TensorArgTypeES9_S9_EUllE0_EEvNS0_6detail10TensorInfoIT_T1_EESF_NSC_IKS6_SE_EElS8_S8_SE_T6_,"aw",@nobits
	.sectionflags	@""
	.align	16
	.zero		1024


//--------------------- .nv.shared._ZN2at4cuda17kernelHistogram1DIddlLi1ELi2ELin1ELNS0_23CUDAHistogramMemoryTypeE1EZNS0_21CUDA_tensor_histogramIddLb0EEEbNS_6TensorES4_S4_lNS_14AccumulateTypeIT0_Lb1EE4typeES8_NS0_13TensorArgTypeES9_S9_EUllE_EEvNS0_6detail10TensorInfoIT_T1_EESF_NSC_IKS6_SE_EElS8_S8_SE_T6_ --------------------------
	.section	.nv.shared._ZN2at4cuda17kernelHistogram1DIddlLi1ELi2ELin1ELNS0_23CUDAHistogramMemoryTypeE1EZNS0_21CUDA_tensor_histogramIddLb0EEEbNS_6TensorES4_S4_lNS_14AccumulateTypeIT0_Lb1EE4typeES8_NS0_13TensorArgTypeES9_S9_EUllE_EEvNS0_6detail10TensorInfoIT_T1_EESF_NSC_IKS6_SE_EElS8_S8_SE_T6_,"aw",@nobits
	.sectionflags	@""
	.align	16
	.zero		1024


//--------------------- .nv.shared._ZN2at4cuda17kernelHistogram1DIddlLi1ELi2ELin1ELNS0_23CUDAHistogramMemoryTypeE0EZNS0_21CUDA_tensor_histogramIddLb0EEEbNS_6TensorES4_S4_lNS_14AccumulateTypeIT0_Lb1EE4typeES8_NS0_13TensorArgTypeES9_S9_EUllE_EEvNS0_6detail10TensorInfoIT_T1_EESF_NSC_IKS6_SE_EElS8_S8_SE_T6_ --------------------------
	.section	.nv.shared._ZN2at4cuda17kernelHistogram1DIddlLi1ELi2ELin1ELNS0_23CUDAHistogramMemoryTypeE0EZNS0_21CUDA_tensor_histogramIddLb0EEEbNS_6TensorES4_S4_lNS_14AccumulateTypeIT0_Lb1EE4typeES8_NS0_13TensorArgTypeES9_S9_EUllE_EEvNS0_6detail10TensorInfoIT_T1_EESF_NSC_IKS6_SE_EElS8_S8_SE_T6_,"aw",@nobits
	.sectionflags	@""
	.align	16
	.zero		1024


//--------------------- .nv.shared._ZN2at4cuda17kernelHistogram1DIsslLi1ELi2ELin1ELNS0_23CUDAHistogramMemoryTypeE1EZNS0_21CUDA_tensor_histogramIssLb0EEEbNS_6TensorES4_S4_lNS_14AccumulateTypeIT0_Lb1EE4typeES8_NS0_13TensorArgTypeES9_S9_EUllE0_EEvNS0_6detail10TensorInfoIT_T1_EESF_NSC_IKS6_SE_EElS8_S8_SE_T6_ --------------------------
	.section	.nv.shared._ZN2at4cuda17kernelHistogram1DIsslLi1ELi2ELin1ELNS0_23CUDAHistogramMemoryTypeE1EZNS0_21CUDA_tensor_histogramIssLb0EEEbNS_6TensorES4_S4_lNS_14AccumulateTypeIT0_Lb1EE4typeES8_NS0_13TensorArgTypeES9_S9_EUllE0_EEvNS0_6detail10TensorInfoIT_T1_EESF_NSC_IKS6_SE_EElS8_S8_SE_T6_,"aw",@nobits
	.sectionflags	@""
	.align	16
	.zero		1024


//--------------------- .nv.shared._ZN2at4cuda17kernelHistogram1DIsslLi1ELi2ELin1ELNS0_23CUDAHistogramMemoryTypeE0EZNS0_21CUDA_tensor_histogramIssLb0EEEbNS_6TensorES4_S4_lNS_14AccumulateTypeIT0_Lb1EE4typeES8_NS0_13TensorArgTypeES9_S9_EUllE0_EEvNS0_6detail10TensorInfoIT_T1_EESF_NSC_IKS6_SE_EElS8_S8_SE_T6_ --------------------------
	.section	.nv.shared._ZN2at4cuda17kernelHistogram1DIsslLi1ELi2ELin1ELNS0_23CUDAHistogramMemoryTypeE0EZNS0_21CUDA_tensor_histogramIssLb0EEEbNS_6TensorES4_S4_lNS_14AccumulateTypeIT0_Lb1EE4typeES8_NS0_13TensorArgTypeES9_S9_EUllE0_EEvNS0_6detail10TensorInfoIT_T1_EESF_NSC_IKS6_SE_EElS8_S8_SE_T6_,"aw",@nobits
	.sectionflags	@""
	.align	16
	.zero		1024


//--------------------- .nv.shared._ZN2at4cuda17kernelHistogram1DIsslLi1ELi2ELin1ELNS0_23CUDAHistogramMemoryTypeE1EZNS0_21CUDA_tensor_histogramIssLb0EEEbNS_6TensorES4_S4_lNS_14AccumulateTypeIT0_Lb1EE4typeES8_NS0_13TensorArgTypeES9_S9_EUllE_EEvNS0_6detail10TensorInfoIT_T1_EESF_NSC_IKS6_SE_EElS8_S8_SE_T6_ --------------------------
	.section	.nv.shared._ZN2at4cuda17kernelHistogram1DIsslLi1ELi2ELin1ELNS0_23CUDAHistogramMemoryTypeE1EZNS0_21CUDA_tensor_histogramIssLb0EEEbNS_6TensorES4_S4_lNS_14AccumulateTypeIT0_Lb1EE4typeES8_NS0_13TensorArgTypeES9_S9_EUllE_EEvNS0_6detail10TensorInfoIT_T1_EESF_NSC_IKS6_SE_EElS8_S8_SE_T6_,"aw",@nobits
	.sectionflags	@""
	.align	16
	.zero		1024


//--------------------- .nv.shared._ZN2at4cuda17kernelHistogram1DIsslLi1ELi2ELin1ELNS0_23CUDAHistogramMemoryTypeE0EZNS0_21CUDA_tensor_histogramIssLb0EEEbNS_6TensorES4_S4_lNS_14AccumulateTypeIT0_Lb1EE4typeES8_NS0_13TensorArgTypeES9_S9_EUllE_EEvNS0_6detail10TensorInfoIT_T1_EESF_NSC_IKS6_SE_EElS8_S8_SE_T6_ --------------------------
	.section	.nv.shared._ZN2at4cuda17kernelHistogram1DIsslLi1ELi2ELin1ELNS0_23CUDAHistogramMemoryTypeE0EZNS0_21CUDA_tensor_histogramIssLb0EEEbNS_6TensorES4_S4_lNS_14AccumulateTypeIT0_Lb1EE4typeES8_NS0_13TensorArgTypeES9_S9_EUllE_EEvNS0_6detail10TensorInfoIT_T1_EESF_NSC_IKS6_SE_EElS8_S8_SE_T6_,"aw",@nobits
	.sectionflags	@""
	.align	16
	.zero		1024


//--------------------- .nv.shared._ZN2at4cuda17kernelHistogram1DIiilLi1ELi2ELin1ELNS0_23CUDAHistogramMemoryTypeE1EZNS0_21CUDA_tensor_histogramIiiLb0EEEbNS_6TensorES4_S4_lNS_14AccumulateTypeIT0_Lb1EE4typeES8_NS0_13TensorArgTypeES9_S9_EUllE0_EEvNS0_6detail10TensorInfoIT_T1_EESF_NSC_IKS6_SE_EElS8_S8_SE_T6_ --------------------------
	.section	.nv.shared._ZN2at4cuda17kernelHistogram1DIiilLi1ELi2ELin1ELNS0_23CUDAHistogramMemoryTypeE1EZNS0_21CUDA_tensor_histogramIiiLb0EEEbNS_6TensorES4_S4_lNS_14AccumulateTypeIT0_Lb1EE4typeES8_NS0_13TensorArgTypeES9_S9_EUllE0_EEvNS0_6detail10TensorInfoIT_T1_EESF_NSC_IKS6_SE_EElS8_S8_SE_T6_,"aw",@nobits
	.sectionflags	@""
	.align	16
	.zero		1024


//--------------------- .nv.shared._ZN2at4cuda17kernelHistogram1DIiilLi1ELi2ELin1ELNS0_23CUDAHistogramMemoryTypeE0EZNS0_21CUDA_tensor_histogramIiiLb0EEEbNS_6TensorES4_S4_lNS_14AccumulateTypeIT0_Lb1EE4typeES8_NS0_13TensorArgTypeES9_S9_EUllE0_EEvNS0_6detail10TensorInfoIT_T1_EESF_NSC_IKS6_SE_EElS8_S8_SE_T6_ --------------------------
	.section	.nv.shared._ZN2at4cuda17kernelHistogram1DIiilLi1ELi2ELin1ELNS0_23CUDAHistogramMemoryTypeE0EZNS0_21CUDA_tensor_histogramIiiLb0EEEbNS_6TensorES4_S4_lNS_14AccumulateTypeIT0_Lb1EE4typeES8_NS0_13TensorArgTypeES9_S9_EUllE0_EEvNS0_6detail10TensorInfoIT_T1_EESF_NSC_IKS6_SE_EElS8_S8_SE_T6_,"aw",@nobits
	.sectionflags	@""
	.align	16
	.zero		1024


//--------------------- .nv.shared._ZN2at4cuda17kernelHistogram1DIiilLi1ELi2ELin1ELNS0_23CUDAHistogramMemoryTypeE1EZNS0_21CUDA_tensor_histogramIiiLb0EEEbNS_6TensorES4_S4_lNS_14AccumulateTypeIT0_Lb1EE4typeES8_NS0_13TensorArgTypeES9_S9_EUllE_EEvNS0_6detail10TensorInfoIT_T1_EESF_NSC_IKS6_SE_EElS8_S8_SE_T6_ --------------------------
	.section	.nv.shared._ZN2at4cuda17kernelHistogram1DIiilLi1ELi2ELin1ELNS0_23CUDAHistogramMemoryTypeE1EZNS0_21CUDA_tensor_histogramIiiLb0EEEbNS_6TensorES4_S4_lNS_14AccumulateTypeIT0_Lb1EE4typeES8_NS0_13TensorArgTypeES9_S9_EUllE_EEvNS0_6detail10TensorInfoIT_T1_EESF_NSC_IKS6_SE_EElS8_S8_SE_T6_,"aw",@nobits
	.sectionflags	@""
	.align	16
	.zero		1024


//--------------------- .nv.shared._ZN2at4cuda17kernelHistogram1DIiilLi1ELi2ELin1ELNS0_23CUDAHistogramMemoryTypeE0EZNS0_21CUDA_tensor_histogramIiiLb0EEEbNS_6TensorES4_S4_lNS_14AccumulateTypeIT0_Lb1EE4typeES8_NS0_13TensorArgTypeES9_S9_EUllE_EEvNS0_6detail10TensorInfoIT_T1_EESF_NSC_IKS6_SE_EElS8_S8_SE_T6_ --------------------------
	.section	.nv.shared._ZN2at4cuda17kernelHistogram1DIiilLi1ELi2ELin1ELNS0_23CUDAHistogramMemoryTypeE0EZNS0_21CUDA_tensor_histogramIiiLb0EEEbNS_6TensorES4_S4_lNS_14AccumulateTypeIT0_Lb1EE4typeES8_NS0_13TensorArgTypeES9_S9_EUllE_EEvNS0_6detail10TensorInfoIT_T1_EESF_NSC_IKS6_SE_EElS8_S8_SE_T6_,"aw",@nobits
	.sectionflags	@""
	.align	16
	.zero		1024


//--------------------- .nv.shared._ZN2at4cuda17kernelHistogram1DIaalLi1ELi2ELin1ELNS0_23CUDAHistogramMemoryTypeE1EZNS0_21CUDA_tensor_histogramIaaLb0EEEbNS_6TensorES4_S4_lNS_14AccumulateTypeIT0_Lb1EE4typeES8_NS0_13TensorArgTypeES9_S9_EUllE0_EEvNS0_6detail10TensorInfoIT_T1_EESF_NSC_IKS6_SE_EElS8_S8_SE_T6_ --------------------------
	.section	.nv.shared._ZN2at4cuda17kernelHistogram1DIaalLi1ELi2ELin1ELNS0_23CUDAHistogramMemoryTypeE1EZNS0_21CUDA_tensor_histogramIaaLb0EEEbNS_6TensorES4_S4_lNS_14AccumulateTypeIT0_Lb1EE4typeES8_NS0_13TensorArgTypeES9_S9_EUllE0_EEvNS0_6detail10TensorInfoIT_T1_EESF_NSC_IKS6_SE_EElS8_S8_SE_T6_,"aw",@nobits
	.sectionflags	@""
	.align	16
	.zero		1024


//--------------------- .nv.shared._ZN2at4cuda17kernelHistogram1DIaalLi1ELi2ELin1ELNS0_23CUDAHistogramMemoryTypeE0EZNS0_21CUDA_tensor_histogramIaaLb0EEEbNS_6TensorES4_S4_lNS_14AccumulateTypeIT0_Lb1EE4typeES8_NS0_13TensorArgTypeES9_S9_EUllE0_EEvNS0_6detail10TensorInfoIT_T1_EESF_NSC_IKS6_SE_EElS8_S8_SE_T6_ --------------------------
	.section	.nv.shared._ZN2at4cuda17kernelHistogram1DIaalLi1ELi2ELin1ELNS0_23CUDAHistogramMemoryTypeE0EZNS0_21CUDA_tensor_histogramIaaLb0EEEbNS_6TensorES4_S4_lNS_14AccumulateTypeIT0_Lb1EE4typeES8_NS0_13TensorArgTypeES9_S9_EUllE0_EEvNS0_6detail10TensorInfoIT_T1_EESF_NSC_IKS6_SE_EElS8_S8_SE_T6_,"aw",@nobits
	.sectionflags	@""
	.align	16
	.zero		1024


//--------------------- .nv.shared._ZN2at4cuda17kernelHistogram1DIaalLi1ELi2ELin1ELNS0_23CUDAHistogramMemoryTypeE1EZNS0_21CUDA_tensor_histogramIaaLb0EEEbNS_6TensorES4_S4_lNS_14AccumulateTypeIT0_Lb1EE4typeES8_NS0_13TensorArgTypeES9_S9_EUllE_EEvNS0_6detail10TensorInfoIT_T1_EESF_NSC_IKS6_SE_EElS8_S8_SE_T6_ --------------------------
	.section	.nv.shared._ZN2at4cuda17kernelHistogram1DIaalLi1ELi2ELin1ELNS0_23CUDAHistogramMemoryTypeE1EZNS0_21CUDA_tensor_histogramIaaLb0EEEbNS_6TensorES4_S4_lNS_14AccumulateTypeIT0_Lb1EE4typeES8_NS0_13TensorArgTypeES9_S9_EUllE_EEvNS0_6detail10TensorInfoIT_T1_EESF_NSC_IKS6_SE_EElS8_S8_SE_T6_,"aw",@nobits
	.sectionflags	@""
	.align	16
	.zero		1024


//--------------------- .nv.shared._ZN2at4cuda17kernelHistogram1DIaalLi1ELi2ELin1ELNS0_23CUDAHistogramMemoryTypeE0EZNS0_21CUDA_tensor_histogramIaaLb0EEEbNS_6TensorES4_S4_lNS_14AccumulateTypeIT0_Lb1EE4typeES8_NS0_13TensorArgTypeES9_S9_EUllE_EEvNS0_6detail10TensorInfoIT_T1_EESF_NSC_IKS6_SE_EElS8_S8_SE_T6_ --------------------------
	.section	.nv.shared._ZN2at4cuda17kernelHistogram1DIaalLi1ELi2ELin1ELNS0_23CUDAHistogramMemoryTypeE0EZNS0_21CUDA_tensor_histogramIaaLb0EEEbNS_6TensorES4_S4_lNS_14AccumulateTypeIT0_Lb1EE4typeES8_NS0_13TensorArgTypeES9_S9_EUllE_EEvNS0_6detail10TensorInfoIT_T1_EESF_NSC_IKS6_SE_EElS8_S8_SE_T6_,"aw",@nobits
	.sectionflags	@""
	.align	16
	.zero		1024


//--------------------- .nv.shared._ZN2at4cuda17kernelHistogram1DIhhlLi1ELi2ELin1ELNS0_23CUDAHistogramMemoryTypeE1EZNS0_21CUDA_tensor_histogramIhhLb0EEEbNS_6TensorES4_S4_lNS_14AccumulateTypeIT0_Lb1EE4typeES8_NS0_13TensorArgTypeES9_S9_EUllE0_EEvNS0_6detail10TensorInfoIT_T1_EESF_NSC_IKS6_SE_EElS8_S8_SE_T6_ --------------------------
	.section	.nv.shared._ZN2at4cuda17kernelHistogram1DIhhlLi1ELi2ELin1ELNS0_23CUDAHistogramMemoryTypeE1EZNS0_21CUDA_tensor_histogramIhhLb0EEEbNS_6TensorES4_S4_lNS_14AccumulateTypeIT0_Lb1EE4typeES8_NS0_13TensorArgTypeES9_S9_EUllE0_EEvNS0_6detail10TensorInfoIT_T1_EESF_NSC_IKS6_SE_EElS8_S8_SE_T6_,"aw",@nobits
	.sectionflags	@""
	.align	16
	.zero		1024


//--------------------- .nv.shared._ZN2at4cuda17kernelHistogram1DIhhlLi1ELi2ELin1ELNS0_23CUDAHistogramMemoryTypeE0EZNS0_21CUDA_tensor_histogramIhhLb0EEEbNS_6TensorES4_S4_lNS_14AccumulateTypeIT0_Lb1EE4typeES8_NS0_13TensorArgTypeES9_S9_EUllE0_EEvNS0_6detail10TensorInfoIT_T1_EESF_NSC_IKS6_SE_EElS8_S8_SE_T6_ --------------------------
	.section	.nv.shared._ZN2at4cuda17kernelHistogram1DIhhlLi1ELi2ELin1ELNS0_23CUDAHistogramMemoryTypeE0EZNS0_21CUDA_tensor_histogramIhhLb0EEEbNS_6TensorES4_S4_lNS_14AccumulateTypeIT0_Lb1EE4typeES8_NS0_13TensorArgTypeES9_S9_EUllE0_EEvNS0_6detail10TensorInfoIT_T1_EESF_NSC_IKS6_SE_EElS8_S8_SE_T6_,"aw",@nobits
	.sectionflags	@""
	.align	16
	.zero		1024


//--------------------- .nv.shared._ZN2at4cuda17kernelHistogram1DIhhlLi1ELi2ELin1ELNS0_23CUDAHistogramMemoryTypeE1EZNS0_21CUDA_tensor_histogramIhhLb0EEEbNS_6TensorES4_S4_lNS_14AccumulateTypeIT0_Lb1EE4typeES8_NS0_13TensorArgTypeES9_S9_EUllE_EEvNS0_6detail10TensorInfoIT_T1_EESF_NSC_IKS6_SE_EElS8_S8_SE_T6_ --------------------------
	.section	.nv.shared._ZN2at4cuda17kernelHistogram1DIhhlLi1ELi2ELin1ELNS0_23CUDAHistogramMemoryTypeE1EZNS0_21CUDA_tensor_histogramIhhLb0EEEbNS_6TensorES4_S4_lNS_14AccumulateTypeIT0_Lb1EE4typeES8_NS0_13TensorArgTypeES9_S9_EUllE_EEvNS0_6detail10TensorInfoIT_T1_EESF_NSC_IKS6_SE_EElS8_S8_SE_T6_,"aw",@nobits
	.sectionflags	@""
	.align	16
	.zero		1024


//--------------------- .nv.shared._ZN2at4cuda17kernelHistogram1DIhhlLi1ELi2ELin1ELNS0_23CUDAHistogramMemoryTypeE0EZNS0_21CUDA_tensor_histogramIhhLb0EEEbNS_6TensorES4_S4_lNS_14AccumulateTypeIT0_Lb1EE4typeES8_NS0_13TensorArgTypeES9_S9_EUllE_EEvNS0_6detail10TensorInfoIT_T1_EESF_NSC_IKS6_SE_EElS8_S8_SE_T6_ --------------------------
	.section	.nv.shared._ZN2at4cuda17kernelHistogram1DIhhlLi1ELi2ELin1ELNS0_23CUDAHistogramMemoryTypeE0EZNS0_21CUDA_tensor_histogramIhhLb0EEEbNS_6TensorES4_S4_lNS_14AccumulateTypeIT0_Lb1EE4typeES8_NS0_13TensorArgTypeES9_S9_EUllE_EEvNS0_6detail10TensorInfoIT_T1_EESF_NSC_IKS6_SE_EElS8_S8_SE_T6_,"aw",@nobits
	.sectionflags	@""
	.align	16
	.zero		1024


//--------------------- .nv.shared._ZN2at4cuda17kernelHistogram1DIdslLi1ELi2ELin1ELNS0_23CUDAHistogramMemoryTypeE1EZNS0_21CUDA_tensor_histogramIdsLb1EEEbNS_6TensorES4_S4_lNS_14AccumulateTypeIT0_Lb1EE4typeES8_NS0_13TensorArgTypeES9_S9_EUllE0_EEvNS0_6detail10TensorInfoIT_T1_EESF_NSC_IKS6_SE_EElS8_S8_SE_T6_ --------------------------
	.section	.nv.shared._ZN2at4cuda17kernelHistogram1DIdslLi1ELi2ELin1ELNS0_23CUDAHistogramMemoryTypeE1EZNS0_21CUDA_tensor_histogramIdsLb1EEEbNS_6TensorES4_S4_lNS_14AccumulateTypeIT0_Lb1EE4typeES8_NS0_13TensorArgTypeES9_S9_EUllE0_EEvNS0_6detail10TensorInfoIT_T1_EESF_NSC_IKS6_SE_EElS8_S8_SE_T6_,"aw",@nobits
	.sectionflags	@""
	.align	16
	.zero		1024


//--------------------- .nv.shared._ZN2at4cuda17kernelHistogram1DIdslLi1ELi2ELin1ELNS0_23CUDAHistogramMemoryTypeE0EZNS0_21CUDA_tensor_histogramIdsLb1EEEbNS_6TensorES4_S4_lNS_14AccumulateTypeIT0_Lb1EE4typeES8_NS0_13TensorArgTypeES9_S9_EUllE0_EEvNS0_6detail10TensorInfoIT_T1_EESF_NSC_IKS6_SE_EElS8_S8_SE_T6_ --------------------------
	.section	.nv.shared._ZN2at4cuda17kernelHistogram1DIdslLi1ELi2ELin1ELNS0_23CUDAHistogramMemoryTypeE0EZNS0_21CUDA_tensor_histogramIdsLb1EEEbNS_6TensorES4_S4_lNS_14AccumulateTypeIT0_Lb1EE4typeES8_NS0_13TensorArgTypeES9_S9_EUllE0_EEvNS0_6detail10TensorInfoIT_T1_EESF_NSC_IKS6_SE_EElS8_S8_SE_T6_,"aw",@nobits
	.sectionflags	@""
	.align	16
	.zero		1024


//--------------------- .nv.shared._ZN2at4cuda17kernelHistogram1DIdslLi1ELi2ELin1ELNS0_23CUDAHistogramMemoryTypeE1EZNS0_21CUDA_tensor_histogramIdsLb1EEEbNS_6TensorES4_S4_lNS_14AccumulateTypeIT0_Lb1EE4typeES8_NS0_13TensorArgTypeES9_S9_EUllE_EEvNS0_6detail10TensorInfoIT_T1_EESF_NSC_IKS6_SE_EElS8_S8_SE_T6_ --------------------------
	.section	.nv.shared._ZN2at4cuda17kernelHistogram1DIdslLi1ELi2ELin1ELNS0_23CUDAHistogramMemoryTypeE1EZNS0_21CUDA_tensor_histogramIdsLb1EEEbNS_6TensorES4_S4_lNS_14AccumulateTypeIT0_Lb1EE4typeES8_NS0_13TensorArgTypeES9_S9_EUllE_EEvNS0_6detail10TensorInfoIT_T1_EESF_NSC_IKS6_SE_EElS8_S8_SE_T6_,"aw",@nobits
	.sectionflags	@""
	.align	16
	.zero		1024


//--------------------- .nv.shared._ZN2at4cuda17kernelHistogram1DIdslLi1ELi2ELin1ELNS0_23CUDAHistogramMemoryTypeE0EZNS0_21CUDA_tensor_histogramIdsLb1EEEbNS_6TensorES4_S4_lNS_14AccumulateTypeIT0_Lb1EE4typeES8_NS0_13TensorArgTypeES9_S9_EUllE_EEvNS0_6detail10TensorInfoIT_T1_EESF_NSC_IKS6_SE_EElS8_S8_SE_T6_ --------------------------
	.section	.nv.shared._ZN2at4cuda17kernelHistogram1DIdslLi1ELi2ELin1ELNS0_23CUDAHistogramMemoryTypeE0EZNS0_21CUDA_tensor_histogramIdsLb1EEEbNS_6TensorES4_S4_lNS_14AccumulateTypeIT0_Lb1EE4typeES8_NS0_13TensorArgTypeES9_S9_EUllE_EEvNS0_6detail10TensorInfoIT_T1_EESF_NSC_IKS6_SE_EElS8_S8_SE_T6_,"aw",@nobits
	.sectionflags	@""
	.align	16
	.zero		1024


//--------------------- .nv.shared._ZN2at4cuda17kernelHistogram1DIlslLi1ELi2ELin1ELNS0_23CUDAHistogramMemoryTypeE1EZNS0_21CUDA_tensor_histogramIlsLb0EEEbNS_6TensorES4_S4_lNS_14AccumulateTypeIT0_Lb1EE4typeES8_NS0_13TensorArgTypeES9_S9_EUllE0_EEvNS0_6detail10TensorInfoIT_T1_EESF_NSC_IKS6_SE_EElS8_S8_SE_T6_ --------------------------
	.section	.nv.shared._ZN2at4cuda17kernelHistogram1DIlslLi1ELi2ELin1ELNS0_23CUDAHistogramMemoryTypeE1EZNS0_21CUDA_tensor_histogramIlsLb0EEEbNS_6TensorES4_S4_lNS_14AccumulateTypeIT0_Lb1EE4typeES8_NS0_13TensorArgTypeES9_S9_EUllE0_EEvNS0_6detail10TensorInfoIT_T1_EESF_NSC_IKS6_SE_EElS8_S8_SE_T6_,"aw",@nobits
	.sectionflags	@""
	.align	16
	.zero		1024


//--------------------- .nv.shared._ZN2at4cuda17kernelHistogram1DIlslLi1ELi2ELin1ELNS0_23CUDAHistogramMemoryTypeE0EZNS0_21CUDA_tensor_histogramIlsLb0EEEbNS_6TensorES4_S4_lNS_14AccumulateTypeIT0_Lb1EE4typeES8_NS0_13TensorArgTypeES9_S9_EUllE0_EEvNS0_6detail10TensorInfoIT_T1_EESF_NSC_IKS6_SE_EElS8_S8_SE_T6_ --------------------------
	.section	.nv.shared._ZN2at4cuda17kernelHistogram1DIlslLi1ELi2ELin1ELNS0_23CUDAHistogramMemoryTypeE0EZNS0_21CUDA_tensor_histogramIlsLb0EEEbNS_6TensorES4_S4_lNS_14AccumulateTypeIT0_Lb1EE4typeES8_NS0_13TensorArgTypeES9_S9_EUllE0_EEvNS0_6detail10TensorInfoIT_T1_EESF_NSC_IKS6_SE_EElS8_S8_SE_T6_,"aw",@nobits
	.sectionflags	@""
	.align	16
	.zero		1024


//--------------------- .nv.shared._ZN2at4cuda17kernelHistogram1DIlslLi1ELi2ELin1ELNS0_23CUDAHistogramMemoryTypeE1EZNS0_21CUDA_tensor_histogramIlsLb0EEEbNS_6TensorES4_S4_lNS_14AccumulateTypeIT0_Lb1EE4typeES8_NS0_13TensorArgTypeES9_S9_EUllE_EEvNS0_6detail10TensorInfoIT_T1_EESF_NSC_IKS6_SE_EElS8_S8_SE_T6_ --------------------------
	.section	.nv.shared._ZN2at4cuda17kernelHistogram1DIlslLi1ELi2ELin1ELNS0_23CUDAHistogramMemoryTypeE1EZNS0_21CUDA_tensor_histogramIlsLb0EEEbNS_6TensorES4_S4_lNS_14AccumulateTypeIT0_Lb1EE4typeES8_NS0_13TensorArgTypeES9_S9_EUllE_EEvNS0_6detail10TensorInfoIT_T1_EESF_NSC_IKS6_SE_EElS8_S8_SE_T6_,"aw",@nobits
	.sectionflags	@""
	.align	16
	.zero		1024


//--------------------- .nv.shared._ZN2at4cuda17kernelHistogram1DIlslLi1ELi2ELin1ELNS0_23CUDAHistogramMemoryTypeE0EZNS0_21CUDA_tensor_histogramIlsLb0EEEbNS_6TensorES4_S4_lNS_14AccumulateTypeIT0_Lb1EE4typeES8_NS0_13TensorArgTypeES9_S9_EUllE_EEvNS0_6detail10TensorInfoIT_T1_EESF_NSC_IKS6_SE_EElS8_S8_SE_T6_ --------------------------
	.section	.nv.shared._ZN2at4cuda17kernelHistogram1DIlslLi1ELi2ELin1ELNS0_23CUDAHistogramMemoryTypeE0EZNS0_21CUDA_tensor_histogramIlsLb0EEEbNS_6TensorES4_S4_lNS_14AccumulateTypeIT0_Lb1EE4typeES8_NS0_13TensorArgTypeES9_S9_EUllE_EEvNS0_6detail10TensorInfoIT_T1_EESF_NSC_IKS6_SE_EElS8_S8_SE_T6_,"aw",@nobits
	.sectionflags	@""
	.align	16
	.zero		1024


//--------------------- .nv.shared._ZN2at4cuda17kernelHistogram1DIfslLi1ELi2ELin1ELNS0_23CUDAHistogramMemoryTypeE1EZNS0_21CUDA_tensor_histogramIfsLb1EEEbNS_6TensorES4_S4_lNS_14AccumulateTypeIT0_Lb1EE4typeES8_NS0_13TensorArgTypeES9_S9_EUllE0_EEvNS0_6detail10TensorInfoIT_T1_EESF_NSC_IKS6_SE_EElS8_S8_SE_T6_ --------------------------
	.section	.nv.shared._ZN2at4cuda17kernelHistogram1DIfslLi1ELi2ELin1ELNS0_23CUDAHistogramMemoryTypeE1EZNS0_21CUDA_tensor_histogramIfsLb1EEEbNS_6TensorES4_S4_lNS_14AccumulateTypeIT0_Lb1EE4typeES8_NS0_13TensorArgTypeES9_S9_EUllE0_EEvNS0_6detail10TensorInfoIT_T1_EESF_NSC_IKS6_SE_EElS8_S8_SE_T6_,"aw",@nobits
	.sectionflags	@""
	.align	16
	.zero		1024


//--------------------- .nv.shared._ZN2at4cuda17kernelHistogram1DIfslLi1ELi2ELin1ELNS0_23CUDAHistogramMemoryTypeE0EZNS0_21CUDA_tensor_histogramIfsLb1EEEbNS_6TensorES4_S4_lNS_14AccumulateTypeIT0_Lb1EE4typeES8_NS0_13TensorArgTypeES9_S9_EUllE0_EEvNS0_6detail10TensorInfoIT_T1_EESF_NSC_IKS6_SE_EElS8_S8_SE_T6_ --------------------------
	.section	.nv.shared._ZN2at4cuda17kernelHistogram1DIfslLi1ELi2ELin1ELNS0_23CUDAHistogramMemoryTypeE0EZNS0_21CUDA_tensor_histogramIfsLb1EEEbNS_6TensorES4_S4_lNS_14AccumulateTypeIT0_Lb1EE4typeES8_NS0_13TensorArgTypeES9_S9_EUllE0_EEvNS0_6detail10TensorInfoIT_T1_EESF_NSC_IKS6_SE_EElS8_S8_SE_T6_,"aw",@nobits
	.sectionflags	@""
	.align	16
	.zero		1024


//--------------------- .nv.shared._ZN2at4cuda17kernelHistogram1DIfslLi1ELi2ELin1ELNS0_23CUDAHistogramMemoryTypeE1EZNS0_21CUDA_tensor_histogramIfsLb1EEEbNS_6TensorES4_S4_lNS_14AccumulateTypeIT0_Lb1EE4typeES8_NS0_13TensorArgTypeES9_S9_EUllE_EEvNS0_6detail10TensorInfoIT_T1_EESF_NSC_IKS6_SE_EElS8_S8_SE_T6_ --------------------------
	.section	.nv.shared._ZN2at4cuda17kernelHistogram1DIfslLi1ELi2ELin1ELNS0_23CUDAHistogramMemoryTypeE1EZNS0_21CUDA_tensor_histogramIfsLb1EEEbNS_6TensorES4_S4_lNS_14AccumulateTypeIT0_Lb1EE4typeES8_NS0_13TensorArgTypeES9_S9_EUllE_EEvNS0_6detail10TensorInfoIT_T1_EESF_NSC_IKS6_SE_EElS8_S8_SE_T6_,"aw",@nobits
	.sectionflags	@""
	.align	16
	.zero		1024


//--------------------- .nv.shared._ZN2at4cuda17kernelHistogram1DIfslLi1ELi2ELin1ELNS0_23CUDAHistogramMemoryTypeE0EZNS0_21CUDA_tensor_histogramIfsLb1EEEbNS_6TensorES4_S4_lNS_14AccumulateTypeIT0_Lb1EE4typeES8_NS0_13TensorArgTypeES9_S9_EUllE_EEvNS0_6detail10TensorInfoIT_T1_EESF_NSC_IKS6_SE_EElS8_S8_SE_T6_ --------------------------
	.section	.nv.shared._ZN2at4cuda17kernelHistogram1DIfslLi1ELi2ELin1ELNS0_23CUDAHistogramMemoryTypeE0EZNS0_21CUDA_tensor_histogramIfsLb1EEEbNS_6TensorES4_S4_lNS_14AccumulateTypeIT0_Lb1EE4typeES8_NS0_13TensorArgTypeES9_S9_EUllE_EEvNS0_6detail10TensorInfoIT_T1_EESF_NSC_IKS6_SE_EElS8_S8_SE_T6_,"aw",@nobits
	.sectionflags	@""
	.align	16
	.zero		1024


//--------------------- .nv.shared._ZN2at4cuda17kernelHistogram1DIdllLi1ELi2ELin1ELNS0_23CUDAHistogramMemoryTypeE1EZNS0_21CUDA_tensor_histogramIdlLb1EEEbNS_6TensorES4_S4_lNS_14AccumulateTypeIT0_Lb1EE4typeES8_NS0_13TensorArgTypeES9_S9_EUllE0_EEvNS0_6detail10TensorInfoIT_T1_EESF_NSC_IKS6_SE_EElS8_S8_SE_T6_ --------------------------
	.section	.nv.shared._ZN2at4cuda17kernelHistogram1DIdllLi1ELi2ELin1ELNS0_23CUDAHistogramMemoryTypeE1EZNS0_21CUDA_tensor_histogramIdlLb1EEEbNS_6TensorES4_S4_lNS_14AccumulateTypeIT0_Lb1EE4typeES8_NS0_13TensorArgTypeES9_S9_EUllE0_EEvNS0_6detail10TensorInfoIT_T1_EESF_NSC_IKS6_SE_EElS8_S8_SE_T6_,"aw",@nobits
	.sectionflags	@""
	.align	16
	.zero		1024


//--------------------- .nv.shared._ZN2at4cuda17kernelHistogram1DIdllLi1ELi2ELin1ELNS0_23CUDAHistogramMemoryTypeE0EZNS0_21CUDA_tensor_histogramIdlLb1EEEbNS_6TensorES4_S4_lNS_14AccumulateTypeIT0_Lb1EE4typeES8_NS0_13TensorArgTypeES9_S9_EUllE0_EEvNS0_6detail10TensorInfoIT_T1_EESF_NSC_IKS6_SE_EElS8_S8_SE_T6_ --------------------------
	.section	.nv.shared._ZN2at4cuda17kernelHistogram1DIdllLi1ELi2ELin1ELNS0_23CUDAHistogramMemoryTypeE0EZNS0_21CUDA_tensor_histogramIdlLb1EEEbNS_6TensorES4_S4_lNS_14AccumulateTypeIT0_Lb1EE4typeES8_NS0_13TensorArgTypeES9_S9_EUllE0_EEvNS0_6detail10TensorInfoIT_T1_EESF_NSC_IKS6_SE_EElS8_S8_SE_T6_,"aw",@nobits
	.sectionflags	@""
	.align	16
	.zero		1024


//--------------------- .nv.shared._ZN2at4cuda17kernelHistogram1DIdllLi1ELi2ELin1ELNS0_23CUDAHistogramMemoryTypeE1EZNS0_21CUDA_tensor_histogramIdlLb1EEEbNS_6TensorES4_S4_lNS_14AccumulateTypeIT0_Lb1EE4typeES8_NS0_13TensorArgTypeES9_S9_EUllE_EEvNS0_6detail10TensorInfoIT_T1_EESF_NSC_IKS6_SE_EElS8_S8_SE_T6_ --------------------------
	.section	.nv.shared._ZN2at4cuda17kernelHistogram1DIdllLi1ELi2ELin1ELNS0_23CUDAHistogramMemoryTypeE1EZNS0_21CUDA_tensor_histogramIdlLb1EEEbNS_6TensorES4_S4_lNS_14AccumulateTypeIT0_Lb1EE4typeES8_NS0_13TensorArgTypeES9_S9_EUllE_EEvNS0_6detail10TensorInfoIT_T1_EESF_NSC_IKS6_SE_EElS8_S8_SE_T6_,"aw",@nobits
	.sectionflags	@""
	.align	16
	.zero		1024


//--------------------- .nv.shared._ZN2at4cuda17kernelHistogram1DIdllLi1ELi2ELin1ELNS0_23CUDAHistogramMemoryTypeE0EZNS0_21CUDA_tensor_histogramIdlLb1EEEbNS_6TensorES4_S4_lNS_14AccumulateTypeIT0_Lb1EE4typeES8_NS0_13TensorArgTypeES9_S9_EUllE_EEvNS0_6detail10TensorInfoIT_T1_EESF_NSC_IKS6_SE_EElS8_S8_SE_T6_ --------------------------
	.section	.nv.shared._ZN2at4cuda17kernelHistogram1DIdllLi1ELi2ELin1ELNS0_23CUDAHistogramMemoryTypeE0EZNS0_21CUDA_tensor_histogramIdlLb1EEEbNS_6TensorES4_S4_lNS_14AccumulateTypeIT0_Lb1EE4typeES8_NS0_13TensorArgTypeES9_S9_EUllE_EEvNS0_6detail10TensorInfoIT_T1_EESF_NSC_IKS6_SE_EElS8_S8_SE_T6_,"aw",@nobits
	.sectionflags	@""
	.align	16
	.zero		1024


//--------------------- .nv.shared._ZN2at4cuda17kernelHistogram1DIlllLi1ELi2ELin1ELNS0_23CUDAHistogramMemoryTypeE1EZNS0_21CUDA_tensor_histogramIllLb0EEEbNS_6TensorES4_S4_lNS_14AccumulateTypeIT0_Lb1EE4typeES8_NS0_13TensorArgTypeES9_S9_EUllE0_EEvNS0_6detail10TensorInfoIT_T1_EESF_NSC_IKS6_SE_EElS8_S8_SE_T6_ --------------------------
	.section	.nv.shared._ZN2at4cuda17kernelHistogram1DIlllLi1ELi2ELin1ELNS0_23CUDAHistogramMemoryTypeE1EZNS0_21CUDA_tensor_histogramIllLb0EEEbNS_6TensorES4_S4_lNS_14AccumulateTypeIT0_Lb1EE4typeES8_NS0_13TensorArgTypeES9_S9_EUllE0_EEvNS0_6detail10TensorInfoIT_T1_EESF_NSC_IKS6_SE_EElS8_S8_SE_T6_,"aw",@nobits
	.sectionflags	@""
	.align	16
	.zero		1024


//--------------------- .nv.shared._ZN2at4cuda17kernelHistogram1DIlllLi1ELi2ELin1ELNS0_23CUDAHistogramMemoryTypeE0EZNS0_21CUDA_tensor_histogramIllLb0EEEbNS_6TensorES4_S4_lNS_14AccumulateTypeIT0_Lb1EE4typeES8_NS0_13TensorArgTypeES9_S9_EUllE0_EEvNS0_6detail10TensorInfoIT_T1_EESF_NSC_IKS6_SE_EElS8_S8_SE_T6_ --------------------------
	.section	.nv.shared._ZN2at4cuda17kernelHistogram1DIlllLi1ELi2ELin1ELNS0_23CUDAHistogramMemoryTypeE0EZNS0_21CUDA_tensor_histogramIllLb0EEEbNS_6TensorES4_S4_lNS_14AccumulateTypeIT0_Lb1EE4typeES8_NS0_13TensorArgTypeES9_S9_EUllE0_EEvNS0_6detail10TensorInfoIT_T1_EESF_NSC_IKS6_SE_EElS8_S8_SE_T6_,"aw",@nobits
	.sectionflags	@""
	.align	16
	.zero		1024


//--------------------- .nv.shared._ZN2at4cuda17kernelHistogram1DIlllLi1ELi2ELin1ELNS0_23CUDAHistogramMemoryTypeE1EZNS0_21CUDA_tensor_histogramIllLb0EEEbNS_6TensorES4_S4_lNS_14AccumulateTypeIT0_Lb1EE4typeES8_NS0_13TensorArgTypeES9_S9_EUllE_EEvNS0_6detail10TensorInfoIT_T1_EESF_NSC_IKS6_SE_EElS8_S8_SE_T6_ --------------------------
	.section	.nv.shared._ZN2at4cuda17kernelHistogram1DIlllLi1ELi2ELin1ELNS0_23CUDAHistogramMemoryTypeE1EZNS0_21CUDA_tensor_histogramIllLb0EEEbNS_6TensorES4_S4_lNS_14AccumulateTypeIT0_Lb1EE4typeES8_NS0_13TensorArgTypeES9_S9_EUllE_EEvNS0_6detail10TensorInfoIT_T1_EESF_NSC_IKS6_SE_EElS8_S8_SE_T6_,"aw",@nobits
	.sectionflags	@""
	.align	16
	.zero		1024


//--------------------- .nv.shared._ZN2at4cuda17kernelHistogram1DIlllLi1ELi2ELin1ELNS0_23CUDAHistogramMemoryTypeE0EZNS0_21CUDA_tensor_histogramIllLb0EEEbNS_6TensorES4_S4_lNS_14AccumulateTypeIT0_Lb1EE4typeES8_NS0_13TensorArgTypeES9_S9_EUllE_EEvNS0_6detail10TensorInfoIT_T1_EESF_NSC_IKS6_SE_EElS8_S8_SE_T6_ --------------------------
	.section	.nv.shared._ZN2at4cuda17kernelHistogram1DIlllLi1ELi2ELin1ELNS0_23CUDAHistogramMemoryTypeE0EZNS0_21CUDA_tensor_histogramIllLb0EEEbNS_6TensorES4_S4_lNS_14AccumulateTypeIT0_Lb1EE4typeES8_NS0_13TensorArgTypeES9_S9_EUllE_EEvNS0_6detail10TensorInfoIT_T1_EESF_NSC_IKS6_SE_EElS8_S8_SE_T6_,"aw",@nobits
	.sectionflags	@""
	.align	16
	.zero		1024


//--------------------- .nv.shared._ZN2at4cuda17kernelHistogram1DIfllLi1ELi2ELin1ELNS0_23CUDAHistogramMemoryTypeE1EZNS0_21CUDA_tensor_histogramIflLb1EEEbNS_6TensorES4_S4_lNS_14AccumulateTypeIT0_Lb1EE4typeES8_NS0_13TensorArgTypeES9_S9_EUllE0_EEvNS0_6detail10TensorInfoIT_T1_EESF_NSC_IKS6_SE_EElS8_S8_SE_T6_ --------------------------
	.section	.nv.shared._ZN2at4cuda17kernelHistogram1DIfllLi1ELi2ELin1ELNS0_23CUDAHistogramMemoryTypeE1EZNS0_21CUDA_tensor_histogramIflLb1EEEbNS_6TensorES4_S4_lNS_14AccumulateTypeIT0_Lb1EE4typeES8_NS0_13TensorArgTypeES9_S9_EUllE0_EEvNS0_6detail10TensorInfoIT_T1_EESF_NSC_IKS6_SE_EElS8_S8_SE_T6_,"aw",@nobits
	.sectionflags	@""
	.align	16
	.zero		1024


//--------------------- .nv.shared._ZN2at4cuda17kernelHistogram1DIfllLi1ELi2ELin1ELNS0_23CUDAHistogramMemoryTypeE0EZNS0_21CUDA_tensor_histogramIflLb1EEEbNS_6TensorES4_S4_lNS_14AccumulateTypeIT0_Lb1EE4typeES8_NS0_13TensorArgTypeES9_S9_EUllE0_EEvNS0_6detail10TensorInfoIT_T1_EESF_NSC_IKS6_SE_EElS8_S8_SE_T6_ --------------------------
	.section	.nv.shared._ZN2at4cuda17kernelHistogram1DIfllLi1ELi2ELin1ELNS0_23CUDAHistogramMemoryTypeE0EZNS0_21CUDA_tensor_histogramIflLb1EEEbNS_6TensorES4_S4_lNS_14AccumulateTypeIT0_Lb1EE4typeES8_NS0_13TensorArgTypeES9_S9_EUllE0_EEvNS0_6detail10TensorInfoIT_T1_EESF_NSC_IKS6_SE_EElS8_S8_SE_T6_,"aw",@nobits
	.sectionflags	@""
	.align	16
	.zero		1024


//--------------------- .nv.shared._ZN2at4cuda17kernelHistogram1DIfllLi1ELi2ELin1ELNS0_23CUDAHistogramMemoryTypeE1EZNS0_21CUDA_tensor_histogramIflLb1EEEbNS_6TensorES4_S4_lNS_14AccumulateTypeIT0_Lb1EE4typeES8_NS0_13TensorArgTypeES9_S9_EUllE_EEvNS0_6detail10TensorInfoIT_T1_EESF_NSC_IKS6_SE_EElS8_S8_SE_T6_ --------------------------
	.section	.nv.shared._ZN2at4cuda17kernelHistogram1DIfllLi1ELi2ELin1ELNS0_23CUDAHistogramMemoryTypeE1EZNS0_21CUDA_tensor_histogramIflLb1EEEbNS_6TensorES4_S4_lNS_14AccumulateTypeIT0_Lb1EE4typeES8_NS0_13TensorArgTypeES9_S9_EUllE_EEvNS0_6detail10TensorInfoIT_T1_EESF_NSC_IKS6_SE_EElS8_S8_SE_T6_,"aw",@nobits
	.sectionflags	@""
	.align	16
	.zero		1024


//--------------------- .nv.shared._ZN2at4cuda17kernelHistogram1DIfllLi1ELi2ELin1ELNS0_23CUDAHistogramMemoryTypeE0EZNS0_21CUDA_tensor_histogramIflLb1EEEbNS_6TensorES4_S4_lNS_14AccumulateTypeIT0_Lb1EE4typeES8_NS0_13TensorArgTypeES9_S9_EUllE_EEvNS0_6detail10TensorInfoIT_T1_EESF_NSC_IKS6_SE_EElS8_S8_SE_T6_ --------------------------
	.section	.nv.shared._ZN2at4cuda17kernelHistogram1DIfllLi1ELi2ELin1ELNS0_23CUDAHistogramMemoryTypeE0EZNS0_21CUDA_tensor_histogramIflLb1EEEbNS_6TensorES4_S4_lNS_14AccumulateTypeIT0_Lb1EE4typeES8_NS0_13TensorArgTypeES9_S9_EUllE_EEvNS0_6detail10TensorInfoIT_T1_EESF_NSC_IKS6_SE_EElS8_S8_SE_T6_,"aw",@nobits
	.sectionflags	@""
	.align	16
	.zero		1024


//--------------------- .nv.shared._ZN2at4cuda17kernelHistogram1DIdilLi1ELi2ELin1ELNS0_23CUDAHistogramMemoryTypeE1EZNS0_21CUDA_tensor_histogramIdiLb1EEEbNS_6TensorES4_S4_lNS_14AccumulateTypeIT0_Lb1EE4typeES8_NS0_13TensorArgTypeES9_S9_EUllE0_EEvNS0_6detail10TensorInfoIT_T1_EESF_NSC_IKS6_SE_EElS8_S8_SE_T6_ --------------------------
	.section	.nv.shared._ZN2at4cuda17kernelHistogram1DIdilLi1ELi2ELin1ELNS0_23CUDAHistogramMemoryTypeE1EZNS0_21CUDA_tensor_histogramIdiLb1EEEbNS_6TensorES4_S4_lNS_14AccumulateTypeIT0_Lb1EE4typeES8_NS0_13TensorArgTypeES9_S9_EUllE0_EEvNS0_6detail10TensorInfoIT_T1_EESF_NSC_IKS6_SE_EElS8_S8_SE_T6_,"aw",@nobits
	.sectionflags	@""
	.align	16
	.zero		1024


//--------------------- .nv.shared._ZN2at4cuda17kernelHistogram1DIdilLi1ELi2ELin1ELNS0_23CUDAHistogramMemoryTypeE0EZNS0_21CUDA_tensor_histogramIdiLb1EEEbNS_6TensorES4_S4_lNS_14AccumulateTypeIT0_Lb1EE4typeES8_NS0_13TensorArgTypeES9_S9_EUllE0_EEvNS0_6detail10TensorInfoIT_T1_EESF_NSC_IKS6_SE_EElS8_S8_SE_T6_ --------------------------
	.section	.nv.shared._ZN2at4cuda17kernelHistogram1DIdilLi1ELi2ELin1ELNS0_23CUDAHistogramMemoryTypeE0EZNS0_21CUDA_tensor_histogramIdiLb1EEEbNS_6TensorES4_S4_lNS_14AccumulateTypeIT0_Lb1EE4typeES8_NS0_13TensorArgTypeES9_S9_EUllE0_EEvNS0_6detail10TensorInfoIT_T1_EESF_NSC_IKS6_SE_EElS8_S8_SE_T6_,"aw",@nobits
	.sectionflags	@""
	.align	16
	.zero		1024


//--------------------- .nv.shared._ZN2at4cuda17kernelHistogram1DIdilLi1ELi2ELin1ELNS0_23CUDAHistogramMemoryTypeE1EZNS0_21CUDA_tensor_histogramIdiLb1EEEbNS_6TensorES4_S4_lNS_14AccumulateTypeIT0_Lb1EE4typeES8_NS0_13TensorArgTypeES9_S9_EUllE_EEvNS0_6detail10TensorInfoIT_T1_EESF_NSC_IKS6_SE_EElS8_S8_SE_T6_ --------------------------
	.section	.nv.shared._ZN2at4cuda17kernelHistogram1DIdilLi1ELi2ELin1ELNS0_23CUDAHistogramMemoryTypeE1EZNS0_21CUDA_tensor_histogramIdiLb1EEEbNS_6TensorES4_S4_lNS_14AccumulateTypeIT0_Lb1EE4typeES8_NS0_13TensorArgTypeES9_S9_EUllE_EEvNS0_6detail10TensorInfoIT_T1_EESF_NSC_IKS6_SE_EElS8_S8_SE_T6_,"aw",@nobits
	.sectionflags	@""
	.align	16
	.zero		1024


//--------------------- .nv.shared._ZN2at4cuda17kernelHistogram1DIdilLi1ELi2ELin1ELNS0_23CUDAHistogramMemoryTypeE0EZNS0_21CUDA_tensor_histogramIdiLb1EEEbNS_6TensorES4_S4_lNS_14AccumulateTypeIT0_Lb1EE4typeES8_NS0_13TensorArgTypeES9_S9_EUllE_EEvNS0_6detail10TensorInfoIT_T1_EESF_NSC_IKS6_SE_EElS8_S8_SE_T6_ --------------------------
	.section	.nv.shared._ZN2at4cuda17kernelHistogram1DIdilLi1ELi2ELin1ELNS0_23CUDAHistogramMemoryTypeE0EZNS0_21CUDA_tensor_histogramIdiLb1EEEbNS_6TensorES4_S4_lNS_14AccumulateTypeIT0_Lb1EE4typeES8_NS0_13TensorArgTypeES9_S9_EUllE_EEvNS0_6detail10TensorInfoIT_T1_EESF_NSC_IKS6_SE_EElS8_S8_SE_T6_,"aw",@nobits
	.sectionflags	@""
	.align	16
	.zero		1024


//--------------------- .nv.shared._ZN2at4cuda17kernelHistogram1DIlilLi1ELi2ELin1ELNS0_23CUDAHistogramMemoryTypeE1EZNS0_21CUDA_tensor_histogramIliLb0EEEbNS_6TensorES4_S4_lNS_14AccumulateTypeIT0_Lb1EE4typeES8_NS0_13TensorArgTypeES9_S9_EUllE0_EEvNS0_6detail10TensorInfoIT_T1_EESF_NSC_IKS6_SE_EElS8_S8_SE_T6_ --------------------------
	.section	.nv.shared._ZN2at4cuda17kernelHistogram1DIlilLi1ELi2ELin1ELNS0_23CUDAHistogramMemoryTypeE1EZNS0_21CUDA_tensor_histogramIliLb0EEEbNS_6TensorES4_S4_lNS_14AccumulateTypeIT0_Lb1EE4typeES8_NS0_13TensorArgTypeES9_S9_EUllE0_EEvNS0_6detail10TensorInfoIT_T1_EESF_NSC_IKS6_SE_EElS8_S8_SE_T6_,"aw",@nobits
	.sectionflags	@""
	.align	16
	.zero		1024


//--------------------- .nv.shared._ZN2at4cuda17kernelHistogram1DIlilLi1ELi2ELin1ELNS0_23CUDAHistogramMemoryTypeE0EZNS0_21CUDA_tensor_histogramIliLb0EEEbNS_6TensorES4_S4_lNS_14AccumulateTypeIT0_Lb1EE4typeES8_NS0_13TensorArgTypeES9_S9_EUllE0_EEvNS0_6detail10TensorInfoIT_T1_EESF_NSC_IKS6_SE_EElS8_S8_SE_T6_ --------------------------
	.section	.nv.shared._ZN2at4cuda17kernelHistogram1DIlilLi1ELi2ELin1ELNS0_23CUDAHistogramMemoryTypeE0EZNS0_21CUDA_tensor_histogramIliLb0EEEbNS_6TensorES4_S4_lNS_14AccumulateTypeIT0_Lb1EE4typeES8_NS0_13TensorArgTypeES9_S9_EUllE0_EEvNS0_6detail10TensorInfoIT_T1_EESF_NSC_IKS6_SE_EElS8_S8_SE_T6_,"aw",@nobits
	.sectionflags	@""
	.align	16
	.zero		1024


//--------------------- .nv.shared._ZN2at4cuda17kernelHistogram1DIlilLi1ELi2ELin1ELNS0_23CUDAHistogramMemoryTypeE1EZNS0_21CUDA_tensor_histogramIliLb0EEEbNS_6TensorES4_S4_lNS_14AccumulateTypeIT0_Lb1EE4typeES8_NS0_13TensorArgTypeES9_S9_EUllE_EEvNS0_6detail10TensorInfoIT_T1_EESF_NSC_IKS6_SE_EElS8_S8_SE_T6_ --------------------------
	.section	.nv.shared._ZN2at4cuda17kernelHistogram1DIlilLi1ELi2ELin1ELNS0_23CUDAHistogramMemoryTypeE1EZNS0_21CUDA_tensor_histogramIliLb0EEEbNS_6TensorES4_S4_lNS_14AccumulateTypeIT0_Lb1EE4typeES8_NS0_13TensorArgTypeES9_S9_EUllE_EEvNS0_6detail10TensorInfoIT_T1_EESF_NSC_IKS6_SE_EElS8_S8_SE_T6_,"aw",@nobits
	.sectionflags	@""
	.align	16
	.zero		1024


//--------------------- .nv.shared._ZN2at4cuda17kernelHistogram1DIlilLi1ELi2ELin1ELNS0_23CUDAHistogramMemoryTypeE0EZNS0_21CUDA_tensor_histogramIliLb0EEEbNS_6TensorES4_S4_lNS_14AccumulateTypeIT0_Lb1EE4typeES8_NS0_13TensorArgTypeES9_S9_EUllE_EEvNS0_6detail10TensorInfoIT_T1_EESF_NSC_IKS6_SE_EElS8_S8_SE_T6_ --------------------------
	.section	.nv.shared._ZN2at4cuda17kernelHistogram1DIlilLi1ELi2ELin1ELNS0_23CUDAHistogramMemoryTypeE0EZNS0_21CUDA_tensor_histogramIliLb0EEEbNS_6TensorES4_S4_lNS_14AccumulateTypeIT0_Lb1EE4typeES8_NS0_13TensorArgTypeES9_S9_EUllE_EEvNS0_6detail10TensorInfoIT_T1_EESF_NSC_IKS6_SE_EElS8_S8_SE_T6_,"aw",@nobits
	.sectionflags	@""
	.align	16
	.zero		1024


//--------------------- .nv.shared._ZN2at4cuda17kernelHistogram1DIfilLi1ELi2ELin1ELNS0_23CUDAHistogramMemoryTypeE1EZNS0_21CUDA_tensor_histogramIfiLb1EEEbNS_6TensorES4_S4_lNS_14AccumulateTypeIT0_Lb1EE4typeES8_NS0_13TensorArgTypeES9_S9_EUllE0_EEvNS0_6detail10TensorInfoIT_T1_EESF_NSC_IKS6_SE_EElS8_S8_SE_T6_ --------------------------
	.section	.nv.shared._ZN2at4cuda17kernelHistogram1DIfilLi1ELi2ELin1ELNS0_23CUDAHistogramMemoryTypeE1EZNS0_21CUDA_tensor_histogramIfiLb1EEEbNS_6TensorES4_S4_lNS_14AccumulateTypeIT0_Lb1EE4typeES8_NS0_13TensorArgTypeES9_S9_EUllE0_EEvNS0_6detail10TensorInfoIT_T1_EESF_NSC_IKS6_SE_EElS8_S8_SE_T6_,"aw",@nobits
	.sectionflags	@""
	.align	16
	.zero		1024


//--------------------- .nv.shared._ZN2at4cuda17kernelHistogram1DIfilLi1ELi2ELin1ELNS0_23CUDAHistogramMemoryTypeE0EZNS0_21CUDA_tensor_histogramIfiLb1EEEbNS_6TensorES4_S4_lNS_14AccumulateTypeIT0_Lb1EE4typeES8_NS0_13TensorArgTypeES9_S9_EUllE0_EEvNS0_6detail10TensorInfoIT_T1_EESF_NSC_IKS6_SE_EElS8_S8_SE_T6_ --------------------------
	.section	.nv.shared._ZN2at4cuda17kernelHistogram1DIfilLi1ELi2ELin1ELNS0_23CUDAHistogramMemoryTypeE0EZNS0_21CUDA_tensor_histogramIfiLb1EEEbNS_6TensorES4_S4_lNS_14AccumulateTypeIT0_Lb1EE4typeES8_NS0_13TensorArgTypeES9_S9_EUllE0_EEvNS0_6detail10TensorInfoIT_T1_EESF_NSC_IKS6_SE_EElS8_S8_SE_T6_,"aw",@nobits
	.sectionflags	@""
	.align	16
	.zero		1024


//--------------------- .nv.shared._ZN2at4cuda17kernelHistogram1DIfilLi1ELi2ELin1ELNS0_23CUDAHistogramMemoryTypeE1EZNS0_21CUDA_tensor_histogramIfiLb1EEEbNS_6TensorES4_S4_lNS_14AccumulateTypeIT0_Lb1EE4typeES8_NS0_13TensorArgTypeES9_S9_EUllE_EEvNS0_6detail10TensorInfoIT_T1_EESF_NSC_IKS6_SE_EElS8_S8_SE_T6_ --------------------------
	.section	.nv.shared._ZN2at4cuda17kernelHistogram1DIfilLi1ELi2ELin1ELNS0_23CUDAHistogramMemoryTypeE1EZNS0_21CUDA_tensor_histogramIfiLb1EEEbNS_6TensorES4_S4_lNS_14AccumulateTypeIT0_Lb1EE4typeES8_NS0_13TensorArgTypeES9_S9_EUllE_EEvNS0_6detail10TensorInfoIT_T1_EESF_NSC_IKS6_SE_EElS8_S8_SE_T6_,"aw",@nobits
	.sectionflags	@""
	.align	16
	.zero		1024


//--------------------- .nv.shared._ZN2at4cuda17kernelHistogram1DIfilLi1ELi2ELin1ELNS0_23CUDAHistogramMemoryTypeE0EZNS0_21CUDA_tensor_histogramIfiLb1EEEbNS_6TensorES4_S4_lNS_14AccumulateTypeIT0_Lb1EE4typeES8_NS0_13TensorArgTypeES9_S9_EUllE_EEvNS0_6detail10TensorInfoIT_T1_EESF_NSC_IKS6_SE_EElS8_S8_SE_T6_ --------------------------
	.section	.nv.shared._ZN2at4cuda17kernelHistogram1DIfilLi1ELi2ELin1ELNS0_23CUDAHistogramMemoryTypeE0EZNS0_21CUDA_tensor_histogramIfiLb1EEEbNS_6TensorES4_S4_lNS_14AccumulateTypeIT0_Lb1EE4typeES8_NS0_13TensorArgTypeES9_S9_EUllE_EEvNS0_6detail10TensorInfoIT_T1_EESF_NSC_IKS6_SE_EElS8_S8_SE_T6_,"aw",@nobits
	.sectionflags	@""
	.align	16
	.zero		1024


//--------------------- .nv.shared._ZN2at4cuda17kernelHistogram1DIdalLi1ELi2ELin1ELNS0_23CUDAHistogramMemoryTypeE1EZNS0_21CUDA_tensor_histogramIdaLb1EEEbNS_6TensorES4_S4_lNS_14AccumulateTypeIT0_Lb1EE4typeES8_NS0_13TensorArgTypeES9_S9_EUllE0_EEvNS0_6detail10TensorInfoIT_T1_EESF_NSC_IKS6_SE_EElS8_S8_SE_T6_ --------------------------
	.section	.nv.shared._ZN2at4cuda17kernelHistogram1DIdalLi1ELi2ELin1ELNS0_23CUDAHistogramMemoryTypeE1EZNS0_21CUDA_tensor_histogramIdaLb1EEEbNS_6TensorES4_S4_lNS_14AccumulateTypeIT0_Lb1EE4typeES8_NS0_13TensorArgTypeES9_S9_EUllE0_EEvNS0_6detail10TensorInfoIT_T1_EESF_NSC_IKS6_SE_EElS8_S8_SE_T6_,"aw",@nobits
	.sectionflags	@""
	.align	16
	.zero		1024


//--------------------- .nv.shared._ZN2at4cuda17kernelHistogram1DIdalLi1ELi2ELin1ELNS0_23CUDAHistogramMemoryTypeE0EZNS0_21CUDA_tensor_histogramIdaLb1EEEbNS_6TensorES4_S4_lNS_14AccumulateTypeIT0_Lb1EE4typeES8_NS0_13TensorArgTypeES9_S9_EUllE0_EEvNS0_6detail10TensorInfoIT_T1_EESF_NSC_IKS6_SE_EElS8_S8_SE_T6_ --------------------------
	.section	.nv.shared._ZN2at4cuda17kernelHistogram1DIdalLi1ELi2ELin1ELNS0_23CUDAHistogramMemoryTypeE0EZNS0_21CUDA_tensor_histogramIdaLb1EEEbNS_6TensorES4_S4_lNS_14AccumulateTypeIT0_Lb1EE4typeES8_NS0_13TensorArgTypeES9_S9_EUllE0_EEvNS0_6detail10TensorInfoIT_T1_EESF_NSC_IKS6_SE_EElS8_S8_SE_T6_,"aw",@nobits
	.sectionflags	@""
	.align	16
	.zero		1024


//--------------------- .nv.shared._ZN2at4cuda17kernelHistogram1DIdalLi1ELi2ELin1ELNS0_23CUDAHistogramMemoryTypeE1EZNS0_21CUDA_tensor_histogramIdaLb1EEEbNS_6TensorES4_S4_lNS_14AccumulateTypeIT0_Lb1EE4typeES8_NS0_13TensorArgTypeES9_S9_EUllE_EEvNS0_6detail10TensorInfoIT_T1_EESF_NSC_IKS6_SE_EElS8_S8_SE_T6_ --------------------------
	.section	.nv.shared._ZN2at4cuda17kernelHistogram1DIdalLi1ELi2ELin1ELNS0_23CUDAHistogramMemoryTypeE1EZNS0_21CUDA_tensor_histogramIdaLb1EEEbNS_6TensorES4_S4_lNS_14AccumulateTypeIT0_Lb1EE4typeES8_NS0_13TensorArgTypeES9_S9_EUllE_EEvNS0_6detail10TensorInfoIT_T1_EESF_NSC_IKS6_SE_EElS8_S8_SE_T6_,"aw",@nobits
	.sectionflags	@""
	.align	16
	.zero		1024


//--------------------- .nv.shared._ZN2at4cuda17kernelHistogram1DIdalLi1ELi2ELin1ELNS0_23CUDAHistogramMemoryTypeE0EZNS0_21CUDA_tensor_histogramIdaLb1EEEbNS_6TensorES4_S4_lNS_14AccumulateTypeIT0_Lb1EE4typeES8_NS0_13TensorArgTypeES9_S9_EUllE_EEvNS0_6detail10TensorInfoIT_T1_EESF_NSC_IKS6_SE_EElS8_S8_SE_T6_ --------------------------
	.section	.nv.shared._ZN2at4cuda17kernelHistogram1DIdalLi1ELi2ELin1ELNS0_23CUDAHistogramMemoryTypeE0EZNS0_21CUDA_tensor_histogramIdaLb1EEEbNS_6TensorES4_S4_lNS_14AccumulateTypeIT0_Lb1EE4typeES8_NS0_13TensorArgTypeES9_S9_EUllE_EEvNS0_6detail10TensorInfoIT_T1_EESF_NSC_IKS6_SE_EElS8_S8_SE_T6_,"aw",@nobits
	.sectionflags	@""
	.align	16
	.zero		1024


//--------------------- .nv.shared._ZN2at4cuda17kernelHistogram1DIlalLi1ELi2ELin1ELNS0_23CUDAHistogramMemoryTypeE1EZNS0_21CUDA_tensor_histogramIlaLb0EEEbNS_6TensorES4_S4_lNS_14AccumulateTypeIT0_Lb1EE4typeES8_NS0_13TensorArgTypeES9_S9_EUllE0_EEvNS0_6detail10TensorInfoIT_T1_EESF_NSC_IKS6_SE_EElS8_S8_SE_T6_ --------------------------
	.section	.nv.shared._ZN2at4cuda17kernelHistogram1DIlalLi1ELi2ELin1ELNS0_23CUDAHistogramMemoryTypeE1EZNS0_21CUDA_tensor_histogramIlaLb0EEEbNS_6TensorES4_S4_lNS_14AccumulateTypeIT0_Lb1EE4typeES8_NS0_13TensorArgTypeES9_S9_EUllE0_EEvNS0_6detail10TensorInfoIT_T1_EESF_NSC_IKS6_SE_EElS8_S8_SE_T6_,"aw",@nobits
	.sectionflags	@""
	.align	16
	.zero		1024


//--------------------- .nv.shared._ZN2at4cuda17kernelHistogram1DIlalLi1ELi2ELin1ELNS0_23CUDAHistogramMemoryTypeE0EZNS0_21CUDA_tensor_histogramIlaLb0EEEbNS_6TensorES4_S4_lNS_14AccumulateTypeIT0_Lb1EE4typeES8_NS0_13TensorArgTypeES9_S9_EUllE0_EEvNS0_6detail10TensorInfoIT_T1_EESF_NSC_IKS6_SE_EElS8_S8_SE_T6_ --------------------------
	.section	.nv.shared._ZN2at4cuda17kernelHistogram1DIlalLi1ELi2ELin1ELNS0_23CUDAHistogramMemoryTypeE0EZNS0_21CUDA_tensor_histogramIlaLb0EEEbNS_6TensorES4_S4_lNS_14AccumulateTypeIT0_Lb1EE4typeES8_NS0_13TensorArgTypeES9_S9_EUllE0_EEvNS0_6detail10TensorInfoIT_T1_EESF_NSC_IKS6_SE_EElS8_S8_SE_T6_,"aw",@nobits
	.sectionflags	@""
	.align	16
	.zero		1024


//--------------------- .nv.shared._ZN2at4cuda17kernelHistogram1DIlalLi1ELi2ELin1ELNS0_23CUDAHistogramMemoryTypeE1EZNS0_21CUDA_tensor_histogramIlaLb0EEEbNS_6TensorES4_S4_lNS_14AccumulateTypeIT0_Lb1EE4typeES8_NS0_13TensorArgTypeES9_S9_EUllE_EEvNS0_6detail10TensorInfoIT_T1_EESF_NSC_IKS6_SE_EElS8_S8_SE_T6_ --------------------------
	.section	.nv.shared._ZN2at4cuda17kernelHistogram1DIlalLi1ELi2ELin1ELNS0_23CUDAHistogramMemoryTypeE1EZNS0_21CUDA_tensor_histogramIlaLb0EEEbNS_6TensorES4_S4_lNS_14AccumulateTypeIT0_Lb1EE4typeES8_NS0_13TensorArgTypeES9_S9_EUllE_EEvNS0_6detail10TensorInfoIT_T1_EESF_NSC_IKS6_SE_EElS8_S8_SE_T6_,"aw",@nobits
	.sectionflags	@""
	.align	16
	.zero		1024


//--------------------- .nv.shared._ZN2at4cuda17kernelHistogram1DIlalLi1ELi2ELin1ELNS0_23CUDAHistogramMemoryTypeE0EZNS0_21CUDA_tensor_histogramIlaLb0EEEbNS_6TensorES4_S4_lNS_14AccumulateTypeIT0_Lb1EE4typeES8_NS0_13TensorArgTypeES9_S9_EUllE_EEvNS0_6detail10TensorInfoIT_T1_EESF_NSC_IKS6_SE_EElS8_S8_SE_T6_ --------------------------
	.section	.nv.shared._ZN2at4cuda17kernelHistogram1DIlalLi1ELi2ELin1ELNS0_23CUDAHistogramMemoryTypeE0EZNS0_21CUDA_tensor_histogramIlaLb0EEEbNS_6TensorES4_S4_lNS_14AccumulateTypeIT0_Lb1EE4typeES8_NS0_13TensorArgTypeES9_S9_EUllE_EEvNS0_6detail10TensorInfoIT_T1_EESF_NSC_IKS6_SE_EElS8_S8_SE_T6_,"aw",@nobits
	.sectionflags	@""
	.align	16
	.zero		1024


//--------------------- .nv.shared._ZN2at4cuda17kernelHistogram1DIfalLi1ELi2ELin1ELNS0_23CUDAHistogramMemoryTypeE1EZNS0_21CUDA_tensor_histogramIfaLb1EEEbNS_6TensorES4_S4_lNS_14AccumulateTypeIT0_Lb1EE4typeES8_NS0_13TensorArgTypeES9_S9_EUllE0_EEvNS0_6detail10TensorInfoIT_T1_EESF_NSC_IKS6_SE_EElS8_S8_SE_T6_ --------------------------
	.section	.nv.shared._ZN2at4cuda17kernelHistogram1DIfalLi1ELi2ELin1ELNS0_23CUDAHistogramMemoryTypeE1EZNS0_21CUDA_tensor_histogramIfaLb1EEEbNS_6TensorES4_S4_lNS_14AccumulateTypeIT0_Lb1EE4typeES8_NS0_13TensorArgTypeES9_S9_EUllE0_EEvNS0_6detail10TensorInfoIT_T1_EESF_NSC_IKS6_SE_EElS8_S8_SE_T6_,"aw",@nobits
	.sectionflags	@""
	.align	16
	.zero		1024


//--------------------- .nv.shared._ZN2at4cuda17kernelHistogram1DIfalLi1ELi2ELin1ELNS0_23CUDAHistogramMemoryTypeE0EZNS0_21CUDA_tensor_histogramIfaLb1EEEbNS_6TensorES4_S4_lNS_14AccumulateTypeIT0_Lb1EE4typeES8_NS0_13TensorArgTypeES9_S9_EUllE0_EEvNS0_6detail10TensorInfoIT_T1_EESF_NSC_IKS6_SE_EElS8_S8_SE_T6_ --------------------------
	.section	.nv.shared._ZN2at4cuda17kernelHistogram1DIfalLi1ELi2ELin1ELNS0_23CUDAHistogramMemoryTypeE0EZNS0_21CUDA_tensor_histogramIfaLb1EEEbNS_6TensorES4_S4_lNS_14AccumulateTypeIT0_Lb1EE4typeES8_NS0_13TensorArgTypeES9_S9_EUllE0_EEvNS0_6detail10TensorInfoIT_T1_EESF_NSC_IKS6_SE_EElS8_S8_SE_T6_,"aw",@nobits
	.sectionflags	@""
	.align	16
	.zero		1024


//--------------------- .nv.shared._ZN2at4cuda17kernelHistogram1DIfalLi1ELi2ELin1ELNS0_23CUDAHistogramMemoryTypeE1EZNS0_21CUDA_tensor_histogramIfaLb1EEEbNS_6TensorES4_S4_lNS_14AccumulateTypeIT0_Lb1EE4typeES8_NS0_13TensorArgTypeES9_S9_EUllE_EEvNS0_6detail10TensorInfoIT_T1_EESF_NSC_IKS6_SE_EElS8_S8_SE_T6_ --------------------------
	.section	.nv.shared._ZN2at4cuda17kernelHistogram1DIfalLi1ELi2ELin1ELNS0_23CUDAHistogramMemoryTypeE1EZNS0_21CUDA_tensor_histogramIfaLb1EEEbNS_6TensorES4_S4_lNS_14AccumulateTypeIT0_Lb1EE4typeES8_NS0_13TensorArgTypeES9_S9_EUllE_EEvNS0_6detail10TensorInfoIT_T1_EESF_NSC_IKS6_SE_EElS8_S8_SE_T6_,"aw",@nobits
	.sectionflags	@""
	.align	16
	.zero		1024


//--------------------- .nv.shared._ZN2at4cuda17kernelHistogram1DIfalLi1ELi2ELin1ELNS0_23CUDAHistogramMemoryTypeE0EZNS0_21CUDA_tensor_histogramIfaLb1EEEbNS_6TensorES4_S4_lNS_14AccumulateTypeIT0_Lb1EE4typeES8_NS0_13TensorArgTypeES9_S9_EUllE_EEvNS0_6detail10TensorInfoIT_T1_EESF_NSC_IKS6_SE_EElS8_S8_SE_T6_ --------------------------
	.section	.nv.shared._ZN2at4cuda17kernelHistogram1DIfalLi1ELi2ELin1ELNS0_23CUDAHistogramMemoryTypeE0EZNS0_21CUDA_tensor_histogramIfaLb1EEEbNS_6TensorES4_S4_lNS_14AccumulateTypeIT0_Lb1EE4typeES8_NS0_13TensorArgTypeES9_S9_EUllE_EEvNS0_6detail10TensorInfoIT_T1_EESF_NSC_IKS6_SE_EElS8_S8_SE_T6_,"aw",@nobits
	.sectionflags	@""
	.align	16
	.zero		1024


//--------------------- .nv.shared._ZN2at4cuda17kernelHistogram1DIdhlLi1ELi2ELin1ELNS0_23CUDAHistogramMemoryTypeE1EZNS0_21CUDA_tensor_histogramIdhLb1EEEbNS_6TensorES4_S4_lNS_14AccumulateTypeIT0_Lb1EE4typeES8_NS0_13TensorArgTypeES9_S9_EUllE0_EEvNS0_6detail10TensorInfoIT_T1_EESF_NSC_IKS6_SE_EElS8_S8_SE_T6_ --------------------------
	.section	.nv.shared._ZN2at4cuda17kernelHistogram1DIdhlLi1ELi2ELin1ELNS0_23CUDAHistogramMemoryTypeE1EZNS0_21CUDA_tensor_histogramIdhLb1EEEbNS_6TensorES4_S4_lNS_14AccumulateTypeIT0_Lb1EE4typeES8_NS0_13TensorArgTypeES9_S9_EUllE0_EEvNS0_6detail10TensorInfoIT_T1_EESF_NSC_IKS6_SE_EElS8_S8_SE_T6_,"aw",@nobits
	.sectionflags	@""
	.align	16
	.zero		1024


//--------------------- .nv.shared._ZN2at4cuda17kernelHistogram1DIdhlLi1ELi2ELin1ELNS0_23CUDAHistogramMemoryTypeE0EZNS0_21CUDA_tensor_histogramIdhLb1EEEbNS_6TensorES4_S4_lNS_14AccumulateTypeIT0_Lb1EE4typeES8_NS0_13TensorArgTypeES9_S9_EUllE0_EEvNS0_6detail10TensorInfoIT_T1_EESF_NSC_IKS6_SE_EElS8_S8_SE_T6_ --------------------------
	.section	.nv.shared._ZN2at4cuda17kernelHistogram1DIdhlLi1ELi2ELin1ELNS0_23CUDAHistogramMemoryTypeE0EZNS0_21CUDA_tensor_histogramIdhLb1EEEbNS_6TensorES4_S4_lNS_14AccumulateTypeIT0_Lb1EE4typeES8_NS0_13TensorArgTypeES9_S9_EUllE0_EEvNS0_6detail10TensorInfoIT_T1_EESF_NSC_IKS6_SE_EElS8_S8_SE_T6_,"aw",@nobits
	.sectionflags	@""
	.align	16
	.zero		1024


//--------------------- .nv.shared._ZN2at4cuda17kernelHistogram1DIdhlLi1ELi2ELin1ELNS0_23CUDAHistogramMemoryTypeE1EZNS0_21CUDA_tensor_histogramIdhLb1EEEbNS_6TensorES4_S4_lNS_14AccumulateTypeIT0_Lb1EE4typeES8_NS0_13TensorArgTypeES9_S9_EUllE_EEvNS0_6detail10TensorInfoIT_T1_EESF_NSC_IKS6_SE_EElS8_S8_SE_T6_ --------------------------
	.section	.nv.shared._ZN2at4cuda17kernelHistogram1DIdhlLi1ELi2ELin1ELNS0_23CUDAHistogramMemoryTypeE1EZNS0_21CUDA_tensor_histogramIdhLb1EEEbNS_6TensorES4_S4_lNS_14AccumulateTypeIT0_Lb1EE4typeES8_NS0_13TensorArgTypeES9_S9_EUllE_EEvNS0_6detail10TensorInfoIT_T1_EESF_NSC_IKS6_SE_EElS8_S8_SE_T6_,"aw",@nobits
	.sectionflags	@""
	.align	16
	.zero		1024


//--------------------- .nv.shared._ZN2at4cuda17kernelHistogram1DIdhlLi1ELi2ELin1ELNS0_23CUDAHistogramMemoryTypeE0EZNS0_21CUDA_tensor_histogramIdhLb1EEEbNS_6TensorES4_S4_lNS_14AccumulateTypeIT0_Lb1EE4typeES8_NS0_13TensorArgTypeES9_S9_EUllE_EEvNS0_6detail10TensorInfoIT_T1_EESF_NSC_IKS6_SE_EElS8_S8_SE_T6_ --------------------------
	.section	.nv.shared._ZN2at4cuda17kernelHistogram1DIdhlLi1ELi2ELin1ELNS0_23CUDAHistogramMemoryTypeE0EZNS0_21CUDA_tensor_histogramIdhLb1EEEbNS_6TensorES4_S4_lNS_14AccumulateTypeIT0_Lb1EE4typeES8_NS0_13TensorArgTypeES9_S9_EUllE_EEvNS0_6detail10TensorInfoIT_T1_EESF_NSC_IKS6_SE_EElS8_S8_SE_T6_,"aw",@nobits
	.sectionflags	@""
	.align	16
	.zero		1024


//--------------------- .nv.shared._ZN2at4cuda17kernelHistogram1DIlhlLi1ELi2ELin1ELNS0_23CUDAHistogramMemoryTypeE1EZNS0_21CUDA_tensor_histogramIlhLb0EEEbNS_6TensorES4_S4_lNS_14AccumulateTypeIT0_Lb1EE4typeES8_NS0_13TensorArgTypeES9_S9_EUllE0_EEvNS0_6detail10TensorInfoIT_T1_EESF_NSC_IKS6_SE_EElS8_S8_SE_T6_ --------------------------
	.section	.nv.shared._ZN2at4cuda17kernelHistogram1DIlhlLi1ELi2ELin1ELNS0_23CUDAHistogramMemoryTypeE1EZNS0_21CUDA_tensor_histogramIlhLb0EEEbNS_6TensorES4_S4_lNS_14AccumulateTypeIT0_Lb1EE4typeES8_NS0_13TensorArgTypeES9_S9_EUllE0_EEvNS0_6detail10TensorInfoIT_T1_EESF_NSC_IKS6_SE_EElS8_S8_SE_T6_,"aw",@nobits
	.sectionflags	@""
	.align	16
	.zero		1024


//--------------------- .nv.shared._ZN2at4cuda17kernelHistogram1DIlhlLi1ELi2ELin1ELNS0_23CUDAHistogramMemoryTypeE0EZNS0_21CUDA_tensor_histogramIlhLb0EEEbNS_6TensorES4_S4_lNS_14AccumulateTypeIT0_Lb1EE4typeES8_NS0_13TensorArgTypeES9_S9_EUllE0_EEvNS0_6detail10TensorInfoIT_T1_EESF_NSC_IKS6_SE_EElS8_S8_SE_T6_ --------------------------
	.section	.nv.shared._ZN2at4cuda17kernelHistogram1DIlhlLi1ELi2ELin1ELNS0_23CUDAHistogramMemoryTypeE0EZNS0_21CUDA_tensor_histogramIlhLb0EEEbNS_6TensorES4_S4_lNS_14AccumulateTypeIT0_Lb1EE4typeES8_NS0_13TensorArgTypeES9_S9_EUllE0_EEvNS0_6detail10TensorInfoIT_T1_EESF_NSC_IKS6_SE_EElS8_S8_SE_T6_,"aw",@nobits
	.sectionflags	@""
	.align	16
	.zero		1024


//--------------------- .nv.shared._ZN2at4cuda17kernelHistogram1DIlhlLi1ELi2ELin1ELNS0_23CUDAHistogramMemoryTypeE1EZNS0_21CUDA_tensor_histogramIlhLb0EEEbNS_6TensorES4_S4_lNS_14AccumulateTypeIT0_Lb1EE4typeES8_NS0_13TensorArgTypeES9_S9_EUllE_EEvNS0_6detail10TensorInfoIT_T1_EESF_NSC_IKS6_SE_EElS8_S8_SE_T6_ --------------------------
	.section	.nv.shared._ZN2at4cuda17kernelHistogram1DIlhlLi1ELi2ELin1ELNS0_23CUDAHistogramMemoryTypeE1EZNS0_21CUDA_tensor_histogramIlhLb0EEEbNS_6TensorES4_S4_lNS_14AccumulateTypeIT0_Lb1EE4typeES8_NS0_13TensorArgTypeES9_S9_EUllE_EEvNS0_6detail10TensorInfoIT_T1_EESF_NSC_IKS6_SE_EElS8_S8_SE_T6_,"aw",@nobits
	.sectionflags	@""
	.align	16
	.zero		1024


//--------------------- .nv.shared._ZN2at4cuda17kernelHistogram1DIlhlLi1ELi2ELin1ELNS0_23CUDAHistogramMemoryTypeE0EZNS0_21CUDA_tensor_histogramIlhLb0EEEbNS_6TensorES4_S4_lNS_14AccumulateTypeIT0_Lb1EE4typeES8_NS0_13TensorArgTypeES9_S9_EUllE_EEvNS0_6detail10TensorInfoIT_T1_EESF_NSC_IKS6_SE_EElS8_S8_SE_T6_ --------------------------
	.section	.nv.shared._ZN2at4cuda17kernelHistogram1DIlhlLi1ELi2ELin1ELNS0_23CUDAHistogramMemoryTypeE0EZNS0_21CUDA_tensor_histogramIlhLb0EEEbNS_6TensorES4_S4_lNS_14AccumulateTypeIT0_Lb1EE4typeES8_NS0_13TensorArgTypeES9_S9_EUllE_EEvNS0_6detail10TensorInfoIT_T1_EESF_NSC_IKS6_SE_EElS8_S8_SE_T6_,"aw",@nobits
	.sectionflags	@""
	.align	16
	.zero		1024


//--------------------- .nv.shared._ZN2at4cuda17kernelHistogram1DIfhlLi1ELi2ELin1ELNS0_23CUDAHistogramMemoryTypeE1EZNS0_21CUDA_tensor_histogramIfhLb1EEEbNS_6TensorES4_S4_lNS_14AccumulateTypeIT0_Lb1EE4typeES8_NS0_13TensorArgTypeES9_S9_EUllE0_EEvNS0_6detail10TensorInfoIT_T1_EESF_NSC_IKS6_SE_EElS8_S8_SE_T6_ --------------------------
	.section	.nv.shared._ZN2at4cuda17kernelHistogram1DIfhlLi1ELi2ELin1ELNS0_23CUDAHistogramMemoryTypeE1EZNS0_21CUDA_tensor_histogramIfhLb1EEEbNS_6TensorES4_S4_lNS_14AccumulateTypeIT0_Lb1EE4typeES8_NS0_13TensorArgTypeES9_S9_EUllE0_EEvNS0_6detail10TensorInfoIT_T1_EESF_NSC_IKS6_SE_EElS8_S8_SE_T6_,"aw",@nobits
	.sectionflags	@""
	.align	16
	.zero		1024


//--------------------- .nv.shared._ZN2at4cuda17kernelHistogram1DIfhlLi1ELi2ELin1ELNS0_23CUDAHistogramMemoryTypeE0EZNS0_21CUDA_tensor_histogramIfhLb1EEEbNS_6TensorES4_S4_lNS_14AccumulateTypeIT0_Lb1EE4typeES8_NS0_13TensorArgTypeES9_S9_EUllE0_EEvNS0_6detail10TensorInfoIT_T1_EESF_NSC_IKS6_SE_EElS8_S8_SE_T6_ --------------------------
	.section	.nv.shared._ZN2at4cuda17kernelHistogram1DIfhlLi1ELi2ELin1ELNS0_23CUDAHistogramMemoryTypeE0EZNS0_21CUDA_tensor_histogramIfhLb1EEEbNS_6TensorES4_S4_lNS_14AccumulateTypeIT0_Lb1EE4typeES8_NS0_13TensorArgTypeES9_S9_EUllE0_EEvNS0_6detail10TensorInfoIT_T1_EESF_NSC_IKS6_SE_EElS8_S8_SE_T6_,"aw",@nobits
	.sectionflags	@""
	.align	16
	.zero		1024


//--------------------- .nv.shared._ZN2at4cuda17kernelHistogram1DIfhlLi1ELi2ELin1ELNS0_23CUDAHistogramMemoryTypeE1EZNS0_21CUDA_tensor_histogramIfhLb1EEEbNS_6TensorES4_S4_lNS_14AccumulateTypeIT0_Lb1EE4typeES8_NS0_13TensorArgTypeES9_S9_EUllE_EEvNS0_6detail10TensorInfoIT_T1_EESF_NSC_IKS6_SE_EElS8_S8_SE_T6_ --------------------------
	.section	.nv.shared._ZN2at4cuda17kernelHistogram1DIfhlLi1ELi2ELin1ELNS0_23CUDAHistogramMemoryTypeE1EZNS0_21CUDA_tensor_histogramIfhLb1EEEbNS_6TensorES4_S4_lNS_14AccumulateTypeIT0_Lb1EE4typeES8_NS0_13TensorArgTypeES9_S9_EUllE_EEvNS0_6detail10TensorInfoIT_T1_EESF_NSC_IKS6_SE_EElS8_S8_SE_T6_,"aw",@nobits
	.sectionflags	@""
	.align	16
	.zero		1024


//--------------------- .nv.shared._ZN2at4cuda17kernelHistogram1DIfhlLi1ELi2ELin1ELNS0_23CUDAHistogramMemoryTypeE0EZNS0_21CUDA_tensor_histogramIfhLb1EEEbNS_6TensorES4_S4_lNS_14AccumulateTypeIT0_Lb1EE4typeES8_NS0_13TensorArgTypeES9_S9_EUllE_EEvNS0_6detail10TensorInfoIT_T1_EESF_NSC_IKS6_SE_EElS8_S8_SE_T6_ --------------------------
	.section	.nv.shared._ZN2at4cuda17kernelHistogram1DIfhlLi1ELi2ELin1ELNS0_23CUDAHistogramMemoryTypeE0EZNS0_21CUDA_tensor_histogramIfhLb1EEEbNS_6TensorES4_S4_lNS_14AccumulateTypeIT0_Lb1EE4typeES8_NS0_13TensorArgTypeES9_S9_EUllE_EEvNS0_6detail10TensorInfoIT_T1_EESF_NSC_IKS6_SE_EElS8_S8_SE_T6_,"aw",@nobits
	.sectionflags	@""
	.align	16
	.zero		1024


//--------------------- .nv.constant0._ZN2at4cuda17kernelHistogram1DIfflLi1ELi2ELin1ELNS0_23CUDAHistogramMemoryTypeE1EZNS0_21CUDA_tensor_histogramIffLb0EEEbNS_6TensorES4_S4_lNS_14AccumulateTypeIT0_Lb1EE4typeES8_NS0_13TensorArgTypeES9_S9_EUllE0_EEvNS0_6detail10TensorInfoIT_T1_EESF_NSC_IKS6_SE_EElS8_S8_SE_T6_ --------------------------
	.section	.nv.constant0._ZN2at4cuda17kernelHistogram1DIfflLi1ELi2ELin1ELNS0_23CUDAHistogramMemoryTypeE1EZNS0_21CUDA_tensor_histogramIffLb0EEEbNS_6TensorES4_S4_lNS_14AccumulateTypeIT0_Lb1EE4typeES8_NS0_13TensorArgTypeES9_S9_EUllE0_EEvNS0_6detail10TensorInfoIT_T1_EESF_NSC_IKS6_SE_EElS8_S8_SE_T6_,"a",@progbits
	.sectionflags	@""
	.align	4
.nv.constant0._ZN2at4cuda17kernelHistogram1DIfflLi1ELi2ELin1ELNS0_23CUDAHistogramMemoryTypeE1EZNS0_21CUDA_tensor_histogramIffLb0EEEbNS_6TensorES4_S4_lNS_14AccumulateTypeIT0_Lb1EE4typeES8_NS0_13TensorArgTypeES9_S9_EUllE0_EEvNS0_6detail10TensorInfoIT_T1_EESF_NSC_IKS6_SE_EElS8_S8_SE_T6_:
	.zero		1801


//--------------------- .nv.constant0._ZN2at4cuda17kernelHistogram1DIfflLi1ELi2ELin1ELNS0_23CUDAHistogramMemoryTypeE0EZNS0_21CUDA_tensor_histogramIffLb0EEEbNS_6TensorES4_S4_lNS_14AccumulateTypeIT0_Lb1EE4typeES8_NS0_13TensorArgTypeES9_S9_EUllE0_EEvNS0_6detail10TensorInfoIT_T1_EESF_NSC_IKS6_SE_EElS8_S8_SE_T6_ --------------------------
	.section	.nv.constant0._ZN2at4cuda17kernelHistogram1DIfflLi1ELi2ELin1ELNS0_23CUDAHistogramMemoryTypeE0EZNS0_21CUDA_tensor_histogramIffLb0EEEbNS_6TensorES4_S4_lNS_14AccumulateTypeIT0_Lb1EE4typeES8_NS0_13TensorArgTypeES9_S9_EUllE0_EEvNS0_6detail10TensorInfoIT_T1_EESF_NSC_IKS6_SE_EElS8_S8_SE_T6_,"a",@progbits
	.sectionflags	@""
	.align	4
.nv.constant0._ZN2at4cuda17kernelHistogram1DIfflLi1ELi2ELin1ELNS0_23CUDAHistogramMemoryTypeE0EZNS0_21CUDA_tensor_histogramIffLb0EEEbNS_6TensorES4_S4_lNS_14AccumulateTypeIT0_Lb1EE4typeES8_NS0_13TensorArgTypeES9_S9_EUllE0_EEvNS0_6detail10TensorInfoIT_T1_EESF_NSC_IKS6_SE_EElS8_S8_SE_T6_:
	.zero		1801


//--------------------- .nv.constant0._ZN2at4cuda17kernelHistogram1DIfflLi1ELi2ELin1ELNS0_23CUDAHistogramMemoryTypeE1EZNS0_21CUDA_tensor_histogramIffLb0EEEbNS_6TensorES4_S4_lNS_14AccumulateTypeIT0_Lb1EE4typeES8_NS0_13TensorArgTypeES9_S9_EUllE_EEvNS0_6detail10TensorInfoIT_T1_EESF_NSC_IKS6_SE_EElS8_S8_SE_T6_ --------------------------
	.section	.nv.constant0._ZN2at4cuda17kernelHistogram1DIfflLi1ELi2ELin1ELNS0_23CUDAHistogramMemoryTypeE1EZNS0_21CUDA_tensor_histogramIffLb0EEEbNS_6TensorES4_S4_lNS_14AccumulateTypeIT0_Lb1EE4typeES8_NS0_13TensorArgTypeES9_S9_EUllE_EEvNS0_6detail10TensorInfoIT_T1_EESF_NSC_IKS6_SE_EElS8_S8_SE_T6_,"a",@progbits
	.sectionflags	@""
	.align	4
.nv.constant0._ZN2at4cuda17kernelHistogram1DIfflLi1ELi2ELin1ELNS0_23CUDAHistogramMemoryTypeE1EZNS0_21CUDA_tensor_histogramIffLb0EEEbNS_6TensorES4_S4_lNS_14AccumulateTypeIT0_Lb1EE4typeES8_NS0_13TensorArgTypeES9_S9_EUllE_EEvNS0_6detail10TensorInfoIT_T1_EESF_NSC_IKS6_SE_EElS8_S8_SE_T6_:
	.zero		2216


//--------------------- .nv.constant0._ZN2at4cuda17kernelHistogram1DIfflLi1ELi2ELin1ELNS0_23CUDAHistogramMemoryTypeE0EZNS0_21CUDA_tensor_histogramIffLb0EEEbNS_6TensorES4_S4_lNS_14AccumulateTypeIT0_Lb1EE4typeES8_NS0_13TensorArgTypeES9_S9_EUllE_EEvNS0_6detail10TensorInfoIT_T1_EESF_NSC_IKS6_SE_EElS8_S8_SE_T6_ --------------------------
	.section	.nv.constant0._ZN2at4cuda17kernelHistogram1DIfflLi1ELi2ELin1ELNS0_23CUDAHistogramMemoryTypeE0EZNS0_21CUDA_tensor_histogramIffLb0EEEbNS_6TensorES4_S4_lNS_14AccumulateTypeIT0_Lb1EE4typeES8_NS0_13TensorArgTypeES9_S9_EUllE_EEvNS0_6detail10TensorInfoIT_T1_EESF_NSC_IKS6_SE_EElS8_S8_SE_T6_,"a",@progbits
	.sectionflags	@""
	.align	4
.nv.constant0._ZN2at4cuda17kernelHistogram1DIfflLi1ELi2ELin1ELNS0_23CUDAHistogramMemoryTypeE0EZNS0_21CUDA_tensor_histogramIffLb0EEEbNS_6TensorES4_S4_lNS_14AccumulateTypeIT0_Lb1EE4typeES8_NS0_13TensorArgTypeES9_S9_EUllE_EEvNS0_6detail10TensorInfoIT_T1_EESF_NSC_IKS6_SE_EElS8_S8_SE_T6_:
	.zero		2216


//--------------------- .nv.constant0._ZN2at4cuda17kernelHistogram1DIddlLi1ELi2ELin1ELNS0_23CUDAHistogramMemoryTypeE1EZNS0_21CUDA_tensor_histogramIddLb0EEEbNS_6TensorES4_S4_lNS_14AccumulateTypeIT0_Lb1EE4typeES8_NS0_13TensorArgTypeES9_S9_EUllE0_EEvNS0_6detail10TensorInfoIT_T1_EESF_NSC_IKS6_SE_EElS8_S8_SE_T6_ --------------------------
	.section	.nv.constant0._ZN2at4cuda17kernelHistogram1DIddlLi1ELi2ELin1ELNS0_23CUDAHistogramMemoryTypeE1EZNS0_21CUDA_tensor_histogramIddLb0EEEbNS_6TensorES4_S4_lNS_14AccumulateTypeIT0_Lb1EE4typeES8_NS0_13TensorArgTypeES9_S9_EUllE0_EEvNS0_6detail10TensorInfoIT_T1_EESF_NSC_IKS6_SE_EElS8_S8_SE_T6_,"a",@progbits
	.sectionflags	@""
	.align	4
.nv.constant0._ZN2at4cuda17kernelHistogram1DIddlLi1ELi2ELin1ELNS0_23CUDAHistogramMemoryTypeE1EZNS0_21CUDA_tensor_histogramIddLb0EEEbNS_6TensorES4_S4_lNS_14AccumulateTypeIT0_Lb1EE4typeES8_NS0_13TensorArgTypeES9_S9_EUllE0_EEvNS0_6detail10TensorInfoIT_T1_EESF_NSC_IKS6_SE_EElS8_S8_SE_T6_:
	.zero		1809


//--------------------- .nv.constant0._ZN2at4cuda17kernelHistogram1DIddlLi1ELi2ELin1ELNS0_23CUDAHistogramMemoryTypeE0EZNS0_21CUDA_tensor_histogramIddLb0EEEbNS_6TensorES4_S4_lNS_14AccumulateTypeIT0_Lb1EE4typeES8_NS0_13TensorArgTypeES9_S9_EUllE0_EEvNS0_6detail10TensorInfoIT_T1_EESF_NSC_IKS6_SE_EElS8_S8_SE_T6_ --------------------------
	.section	.nv.constant0._ZN2at4cuda17kernelHistogram1DIddlLi1ELi2ELin1ELNS0_23CUDAHistogramMemoryTypeE0EZNS0_21CUDA_tensor_histogramIddLb0EEEbNS_6TensorES4_S4_lNS_14AccumulateTypeIT0_Lb1EE4typeES8_NS0_13TensorArgTypeES9_S9_EUllE0_EEvNS0_6detail10TensorInfoIT_T1_EESF_NSC_IKS6_SE_EElS8_S8_SE_T6_,"a",@progbits
	.sectionflags	@""
	.align	4
.nv.constant0._ZN2at4cuda17kernelHistogram1DIddlLi1ELi2ELin1ELNS0_23CUDAHistogramMemoryTypeE0EZNS0_21CUDA_tensor_histogramIddLb0EEEbNS_6TensorES4_S4_lNS_14AccumulateTypeIT0_Lb1EE4typeES8_NS0_13TensorArgTypeES9_S9_EUllE0_EEvNS0_6detail10TensorInfoIT_T1_EESF_NSC_IKS6_SE_EElS8_S8_SE_T6_:
	.zero		1809


//--------------------- .nv.constant0._ZN2at4cuda17kernelHistogram1DIddlLi1ELi2ELin1ELNS0_23CUDAHistogramMemoryTypeE1EZNS0_21CUDA_tensor_histogramIddLb0EEEbNS_6TensorES4_S4_lNS_14AccumulateTypeIT0_Lb1EE4typeES8_NS0_13TensorArgTypeES9_S9_EUllE_EEvNS0_6detail10TensorInfoIT_T1_EESF_NSC_IKS6_SE_EElS8_S8_SE_T6_ --------------------------
	.section	.nv.constant0._ZN2at4cuda17kernelHistogram1DIddlLi1ELi2ELin1ELNS0_23CUDAHistogramMemoryTypeE1EZNS0_21CUDA_tensor_histogramIddLb0EEEbNS_6TensorES4_S4_lNS_14AccumulateTypeIT0_Lb1EE4typeES8_NS0_13TensorArgTypeES9_S9_EUllE_EEvNS0_6detail10TensorInfoIT_T1_EESF_NSC_IKS6_SE_EElS8_S8_SE_T6_,"a",@progbits
	.sectionflags	@""
	.align	4
.nv.constant0._ZN2at4cuda17kernelHistogram1DIddlLi1ELi2ELin1ELNS0_23CUDAHistogramMemoryTypeE1EZNS0_21CUDA_tensor_histogramIddLb0EEEbNS_6TensorES4_S4_lNS_14AccumulateTypeIT0_Lb1EE4typeES8_NS0_13TensorArgTypeES9_S9_EUllE_EEvNS0_6detail10TensorInfoIT_T1_EESF_NSC_IKS6_SE_EElS8_S8_SE_T6_:
	.zero		2224


//--------------------- .nv.constant0._ZN2at4cuda17kernelHistogram1DIddlLi1ELi2ELin1ELNS0_23CUDAHistogramMemoryTypeE0EZNS0_21CUDA_tensor_histogramIddLb0EEEbNS_6TensorES4_S4_lNS_14AccumulateTypeIT0_Lb1EE4typeES8_NS0_13TensorArgTypeES9_S9_EUllE_EEvNS0_6detail10TensorInfoIT_T1_EESF_NSC_IKS6_SE_EElS8_S8_SE_T6_ --------------------------
	.section	.nv.constant0._ZN2at4cuda17kernelHistogram1DIddlLi1ELi2ELin1ELNS0_23CUDAHistogramMemoryTypeE0EZNS0_21CUDA_tensor_histogramIddLb0EEEbNS_6TensorES4_S4_lNS_14AccumulateTypeIT0_Lb1EE4typeES8_NS0_13TensorArgTypeES9_S9_EUllE_EEvNS0_6detail10TensorInfoIT_T1_EESF_NSC_IKS6_SE_EElS8_S8_SE_T6_,"a",@progbits
	.sectionflags	@""
	.align	4
.nv.constant0._ZN2at4cuda17kernelHistogram1DIddlLi1ELi2ELin1ELNS0_23CUDAHistogramMemoryTypeE0EZNS0_21CUDA_tensor_histogramIddLb0EEEbNS_6TensorES4_S4_lNS_14AccumulateTypeIT0_Lb1EE4typeES8_NS0_13TensorArgTypeES9_S9_EUllE_EEvNS0_6detail10TensorInfoIT_T1_EESF_NSC_IKS6_SE_EElS8_S8_SE_T6_:
	.zero		2224


//--------------------- .nv.constant0._ZN2at4cuda17kernelHistogram1DIsslLi1ELi2ELin1ELNS0_23CUDAHistogramMemoryTypeE1EZNS0_21CUDA_tensor_histogramIssLb0EEEbNS_6TensorES4_S4_lNS_14AccumulateTypeIT0_Lb1EE4typeES8_NS0_13TensorArgTypeES9_S9_EUllE0_EEvNS0_6detail10TensorInfoIT_T1_EESF_NSC_IKS6_SE_EElS8_S8_SE_T6_ --------------------------
	.section	.nv.constant0._ZN2at4cuda17kernelHistogram1DIsslLi1ELi2ELin1ELNS0_23CUDAHistogramMemoryTypeE1EZNS0_21CUDA_tensor_histogramIssLb0EEEbNS_6TensorES4_S4_lNS_14AccumulateTypeIT0_Lb1EE4typeES8_NS0_13TensorArgTypeES9_S9_EUllE0_EEvNS0_6detail10TensorInfoIT_T1_EESF_NSC_IKS6_SE_EElS8_S8_SE_T6_,"a",@progbits
	.sectionflags	@""
	.align	4
.nv.constant0._ZN2at4cuda17kernelHistogram1DIsslLi1ELi2ELin1ELNS0_23CUDAHistogramMemoryTypeE1EZNS0_21CUDA_tensor_histogramIssLb0EEEbNS_6TensorES4_S4_lNS_14AccumulateTypeIT0_Lb1EE4typeES8_NS0_13TensorArgTypeES9_S9_EUllE0_EEvNS0_6detail10TensorInfoIT_T1_EESF_NSC_IKS6_SE_EElS8_S8_SE_T6_:
	.zero		1809


//--------------------- .nv.constant0._ZN2at4cuda17kernelHistogram1DIsslLi1ELi2ELin1ELNS0_23CUDAHistogramMemoryTypeE0EZNS0_21CUDA_tensor_histogramIssLb0EEEbNS_6TensorES4_S4_lNS_14AccumulateTypeIT0_Lb1EE4typeES8_NS0_13TensorArgTypeES9_S9_EUllE0_EEvNS0_6detail10TensorInfoIT_T1_EESF_NSC_IKS6_SE_EElS8_S8_SE_T6_ --------------------------
	.section	.nv.constant0._ZN2at4cuda17kernelHistogram1DIsslLi1ELi2ELin1ELNS0_23CUDAHistogramMemoryTypeE0EZNS0_21CUDA_tensor_histogramIssLb0EEEbNS_6TensorES4_S4_lNS_14AccumulateTypeIT0_Lb1EE4typeES8_NS0_13TensorArgTypeES9_S9_EUllE0_EEvNS0_6detail10TensorInfoIT_T1_EESF_NSC_IKS6_SE_EElS8_S8_SE_T6_,"a",@progbits
	.sectionflags	@""
	.align	4
.nv.constant0._ZN2at4cuda17kernelHistogram1DIsslLi1ELi2ELin1ELNS0_23CUDAHistogramMemoryTypeE0EZNS0_21CUDA_tensor_histogramIssLb0EEEbNS_6TensorES4_S4_lNS_14AccumulateTypeIT0_Lb1EE4typeES8_NS0_13TensorArgTypeES9_S9_EUllE0_EEvNS0_6detail10TensorInfoIT_T1_EESF_NSC_IKS6_SE_EElS8_S8_SE_T6_:
	.zero		1809


//--------------------- .nv.constant0._ZN2at4cuda17kernelHistogram1DIsslLi1ELi2ELin1ELNS0_23CUDAHistogramMemoryTypeE1EZNS0_21CUDA_tensor_histogramIssLb0EEEbNS_6TensorES4_S4_lNS_14AccumulateTypeIT0_Lb1EE4typeES8_NS0_13TensorArgTypeES9_S9_EUllE_EEvNS0_6detail10TensorInfoIT_T1_EESF_NSC_IKS6_SE_EElS8_S8_SE_T6_ --------------------------
	.section	.nv.constant0._ZN2at4cuda17kernelHistogram1DIsslLi1ELi2ELin1ELNS0_23CUDAHistogramMemoryTypeE1EZNS0_21CUDA_tensor_histogramIssLb0EEEbNS_6TensorES4_S4_lNS_14AccumulateTypeIT0_Lb1EE4typeES8_NS0_13TensorArgTypeES9_S9_EUllE_EEvNS0_6detail10TensorInfoIT_T1_EESF_NSC_IKS6_SE_EElS8_S8_SE_T6_,"a",@progbits
	.sectionflags	@""
	.align	4
.nv.constant0._ZN2at4cuda17kernelHistogram1DIsslLi1ELi2ELin1ELNS0_23CUDAHistogramMemoryTypeE1EZNS0_21CUDA_tensor_histogramIssLb0EEEbNS_6TensorES4_S4_lNS_14AccumulateTypeIT0_Lb1EE4typeES8_NS0_13TensorArgTypeES9_S9_EUllE_EEvNS0_6detail10TensorInfoIT_T1_EESF_NSC_IKS6_SE_EElS8_S8_SE_T6_:
	.zero		2224


//--------------------- .nv.constant0._ZN2at4cuda17kernelHistogram1DIsslLi1ELi2ELin1ELNS0_23CUDAHistogramMemoryTypeE0EZNS0_21CUDA_tensor_histogramIssLb0EEEbNS_6TensorES4_S4_lNS_14AccumulateTypeIT0_Lb1EE4typeES8_NS0_13TensorArgTypeES9_S9_EUllE_EEvNS0_6detail10TensorInfoIT_T1_EESF_NSC_IKS6_SE_EElS8_S8_SE_T6_ --------------------------
	.section	.nv.constant0._ZN2at4cuda17kernelHistogram1DIsslLi1ELi2ELin1ELNS0_23CUDAHistogramMemoryTypeE0EZNS0_21CUDA_tensor_histogramIssLb0EEEbNS_6TensorES4_S4_lNS_14AccumulateTypeIT0_Lb1EE4typeES8_NS0_13TensorArgTypeES9_S9_EUllE_EEvNS0_6detail10TensorInfoIT_T1_EESF_NSC_IKS6_SE_EElS8_S8_SE_T6_,"a",@progbits
	.sectionflags	@""
	.align	4
.nv.constant0._ZN2at4cuda17kernelHistogram1DIsslLi1ELi2ELin1ELNS0_23CUDAHistogramMemoryTypeE0EZNS0_21CUDA_tensor_histogramIssLb0EEEbNS_6TensorES4_S4_lNS_14AccumulateTypeIT0_Lb1EE4typeES8_NS0_13TensorArgTypeES9_S9_EUllE_EEvNS0_6detail10TensorInfoIT_T1_EESF_NSC_IKS6_SE_EElS8_S8_SE_T6_:
	.zero		2224


//--------------------- .nv.constant0._ZN2at4cuda17kernelHistogram1DIiilLi1ELi2ELin1ELNS0_23CUDAHistogramMemoryTypeE1EZNS0_21CUDA_tensor_histogramIiiLb0EEEbNS_6TensorES4_S4_lNS_14AccumulateTypeIT0_Lb1EE4typeES8_NS0_13TensorArgTypeES9_S9_EUllE0_EEvNS0_6detail10TensorInfoIT_T1_EESF_NSC_IKS6_SE_EElS8_S8_SE_T6_ --------------------------
	.section	.nv.constant0._ZN2at4cuda17kernelHistogram1DIiilLi1ELi2ELin1ELNS0_23CUDAHistogramMemoryTypeE1EZNS0_21CUDA_tensor_histogramIiiLb0EEEbNS_6TensorES4_S4_lNS_14AccumulateTypeIT0_Lb1EE4typeES8_NS0_13TensorArgTypeES9_S9_EUllE0_EEvNS0_6detail10TensorInfoIT_T1_EESF_NSC_IKS6_SE_EElS8_S8_SE_T6_,"a",@progbits
	.sectionflags	@""
	.align	4
.nv.constant0._ZN2at4cuda17kernelHistogram1DIiilLi1ELi2ELin1ELNS0_23CUDAHistogramMemoryTypeE1EZNS0_21CUDA_tensor_histogramIiiLb0EEEbNS_6TensorES4_S4_lNS_14AccumulateTypeIT0_Lb1EE4typeES8_NS0_13TensorArgTypeES9_S9_EUllE0_EEvNS0_6detail10TensorInfoIT_T1_EESF_NSC_IKS6_SE_EElS8_S8_SE_T6_:
	.zero		1809


//--------------------- .nv.constant0._ZN2at4cuda17kernelHistogram1DIiilLi1ELi2ELin1ELNS0_23CUDAHistogramMemoryTypeE0EZNS0_21CUDA_tensor_histogramIiiLb0EEEbNS_6TensorES4_S4_lNS_14AccumulateTypeIT0_Lb1EE4typeES8_NS0_13TensorArgTypeES9_S9_EUllE0_EEvNS0_6detail10TensorInfoIT_T1_EESF_NSC_IKS6_SE_EElS8_S8_SE_T6_ --------------------------
	.section	.nv.constant0._ZN2at4cuda17kernelHistogram1DIiilLi1ELi2ELin1ELNS0_23CUDAHistogramMemoryTypeE0EZNS0_21CUDA_tensor_histogramIiiLb0EEEbNS_6TensorES4_S4_lNS_14AccumulateTypeIT0_Lb1EE4typeES8_NS0_13TensorArgTypeES9_S9_EUllE0_EEvNS0_6detail10TensorInfoIT_T1_EESF_NSC_IKS6_SE_EElS8_S8_SE_T6_,"a",@progbits
	.sectionflags	@""
	.align	4
.nv.constant0._ZN2at4cuda17kernelHistogram1DIiilLi1ELi2ELin1ELNS0_23CUDAHistogramMemoryTypeE0EZNS0_21CUDA_tensor_histogramIiiLb0EEEbNS_6TensorES4_S4_lNS_14AccumulateTypeIT0_Lb1EE4typeES8_NS0_13TensorArgTypeES9_S9_EUllE0_EEvNS0_6detail10TensorInfoIT_T1_EESF_NSC_IKS6_SE_EElS8_S8_SE_T6_:
	.zero		1809


//--------------------- .nv.constant0._ZN2at4cuda17kernelHistogram1DIiilLi1ELi2ELin1ELNS0_23CUDAHistogramMemoryTypeE1EZNS0_21CUDA_tensor_histogramIiiLb0EEEbNS_6TensorES4_S4_lNS_14AccumulateTypeIT0_Lb1EE4typeES8_NS0_13TensorArgTypeES9_S9_EUllE_EEvNS0_6detail10TensorInfoIT_T1_EESF_NSC_IKS6_SE_EElS8_S8_SE_T6_ --------------------------
	.section	.nv.constant0._ZN2at4cuda17kernelHistogram1DIiilLi1ELi2ELin1ELNS0_23CUDAHistogramMemoryTypeE1EZNS0_21CUDA_tensor_histogramIiiLb0EEEbNS_6TensorES4_S4_lNS_14AccumulateTypeIT0_Lb1EE4typeES8_NS0_13TensorArgTypeES9_S9_EUllE_EEvNS0_6detail10TensorInfoIT_T1_EESF_NSC_IKS6_SE_EElS8_S8_SE_T6_,"a",@progbits
	.sectionflags	@""
	.align	4
.nv.constant0._ZN2at4cuda17kernelHistogram1DIiilLi1ELi2ELin1ELNS0_23CUDAHistogramMemoryTypeE1EZNS0_21CUDA_tensor_histogramIiiLb0EEEbNS_6TensorES4_S4_lNS_14AccumulateTypeIT0_Lb1EE4typeES8_NS0_13TensorArgTypeES9_S9_EUllE_EEvNS0_6detail10TensorInfoIT_T1_EESF_NSC_IKS6_SE_EElS8_S8_SE_T6_:
	.zero		2224


//--------------------- .nv.constant0._ZN2at4cuda17kernelHistogram1DIiilLi1ELi2ELin1ELNS0_23CUDAHistogramMemoryTypeE0EZNS0_21CUDA_tensor_histogramIiiLb0EEEbNS_6TensorES4_S4_lNS_14AccumulateTypeIT0_Lb1EE4typeES8_NS0_13TensorArgTypeES9_S9_EUllE_EEvNS0_6detail10TensorInfoIT_T1_EESF_NSC_IKS6_SE_EElS8_S8_SE_T6_ --------------------------
	.section	.nv.constant0._ZN2at4cuda17kernelHistogram1DIiilLi1ELi2ELin1ELNS0_23CUDAHistogramMemoryTypeE0EZNS0_21CUDA_tensor_histogramIiiLb0EEEbNS_6TensorES4_S4_lNS_14AccumulateTypeIT0_Lb1EE4typeES8_NS0_13TensorArgTypeES9_S9_EUllE_EEvNS0_6detail10TensorInfoIT_T1_EESF_NSC_IKS6_SE_EElS8_S8_SE_T6_,"a",@progbits
	.sectionflags	@""
	.align	4
.nv.constant0._ZN2at4cuda17kernelHistogram1DIiilLi1ELi2ELin1ELNS0_23CUDAHistogramMemoryTypeE0EZNS0_21CUDA_tensor_histogramIiiLb0EEEbNS_6TensorES4_S4_lNS_14AccumulateTypeIT0_Lb1EE4typeES8_NS0_13TensorArgTypeES9_S9_EUllE_EEvNS0_6detail10TensorInfoIT_T1_EESF_NSC_IKS6_SE_EElS8_S8_SE_T6_:
	.zero		2224


//--------------------- .nv.constant0._ZN2at4cuda17kernelHistogram1DIaalLi1ELi2ELin1ELNS0_23CUDAHistogramMemoryTypeE1EZNS0_21CUDA_tensor_histogramIaaLb0EEEbNS_6TensorES4_S4_lNS_14AccumulateTypeIT0_Lb1EE4typeES8_NS0_13TensorArgTypeES9_S9_EUllE0_EEvNS0_6detail10TensorInfoIT_T1_EESF_NSC_IKS6_SE_EElS8_S8_SE_T6_ --------------------------
	.section	.nv.constant0._ZN2at4cuda17kernelHistogram1DIaalLi1ELi2ELin1ELNS0_23CUDAHistogramMemoryTypeE1EZNS0_21CUDA_tensor_histogramIaaLb0EEEbNS_6TensorES4_S4_lNS_14AccumulateTypeIT0_Lb1EE4typeES8_NS0_13TensorArgTypeES9_S9_EUllE0_EEvNS0_6detail10TensorInfoIT_T1_EESF_NSC_IKS6_SE_EElS8_S8_SE_T6_,"a",@progbits
	.sectionflags	@""
	.align	4
.nv.constant0._ZN2at4cuda17kernelHistogram1DIaalLi1ELi2ELin1ELNS0_23CUDAHistogramMemoryTypeE1EZNS0_21CUDA_tensor_histogramIaaLb0EEEbNS_6TensorES4_S4_lNS_14AccumulateTypeIT0_Lb1EE4typeES8_NS0_13TensorArgTypeES9_S9_EUllE0_EEvNS0_6detail10TensorInfoIT_T1_EESF_NSC_IKS6_SE_EElS8_S8_SE_T6_:
	.zero		1809


//--------------------- .nv.constant0._ZN2at4cuda17kernelHistogram1DIaalLi1ELi2ELin1ELNS0_23CUDAHistogramMemoryTypeE0EZNS0_21CUDA_tensor_histogramIaaLb0EEEbNS_6TensorES4_S4_lNS_14AccumulateTypeIT0_Lb1EE4typeES8_NS0_13TensorArgTypeES9_S9_EUllE0_EEvNS0_6detail10TensorInfoIT_T1_EESF_NSC_IKS6_SE_EElS8_S8_SE_T6_ --------------------------
	.section	.nv.constant0._ZN2at4cuda17kernelHistogram1DIaalLi1ELi2ELin1ELNS0_23CUDAHistogramMemoryTypeE0EZNS0_21CUDA_tensor_histogramIaaLb0EEEbNS_6TensorES4_S4_lNS_14AccumulateTypeIT0_Lb1EE4typeES8_NS0_13TensorArgTypeES9_S9_EUllE0_EEvNS0_6detail10TensorInfoIT_T1_EESF_NSC_IKS6_SE_EElS8_S8_SE_T6_,"a",@progbits
	.sectionflags	@""
	.align	4
.nv.constant0._ZN2at4cuda17kernelHistogram1DIaalLi1ELi2ELin1ELNS0_23CUDAHistogramMemoryTypeE0EZNS0_21CUDA_tensor_histogramIaaLb0EEEbNS_6TensorES4_S4_lNS_14AccumulateTypeIT0_Lb1EE4typeES8_NS0_13TensorArgTypeES9_S9_EUllE0_EEvNS0_6detail10TensorInfoIT_T1_EESF_NSC_IKS6_SE_EElS8_S8_SE_T6_:
	.zero		1809


//--------------------- .nv.constant0._ZN2at4cuda17kernelHistogram1DIaalLi1ELi2ELin1ELNS0_23CUDAHistogramMemoryTypeE1EZNS0_21CUDA_tensor_histogramIaaLb0EEEbNS_6TensorES4_S4_lNS_14AccumulateTypeIT0_Lb1EE4typeES8_NS0_13TensorArgTypeES9_S9_EUllE_EEvNS0_6detail10TensorInfoIT_T1_EESF_NSC_IKS6_SE_EElS8_S8_SE_T6_ --------------------------
	.section	.nv.constant0._ZN2at4cuda17kernelHistogram1DIaalLi1ELi2ELin1ELNS0_23CUDAHistogramMemoryTypeE1EZNS0_21CUDA_tensor_histogramIaaLb0EEEbNS_6TensorES4_S4_lNS_14AccumulateTypeIT0_Lb1EE4typeES8_NS0_13TensorArgTypeES9_S9_EUllE_EEvNS0_6detail10TensorInfoIT_T1_EESF_NSC_IKS6_SE_EElS8_S8_SE_T6_,"a",@progbits
	.sectionflags	@""
	.align	4
.nv.constant0._ZN2at4cuda17kernelHistogram1DIaalLi1ELi2ELin1ELNS0_23CUDAHistogramMemoryTypeE1EZNS0_21CUDA_tensor_histogramIaaLb0EEEbNS_6TensorES4_S4_lNS_14AccumulateTypeIT0_Lb1EE4typeES8_NS0_13TensorArgTypeES9_S9_EUllE_EEvNS0_6detail10TensorInfoIT_T1_EESF_NSC_IKS6_SE_EElS8_S8_SE_T6_:
	.zero		2224


//--------------------- .nv.constant0._ZN2at4cuda17kernelHistogram1DIaalLi1ELi2ELin1ELNS0_23CUDAHistogramMemoryTypeE0EZNS0_21CUDA_tensor_histogramIaaLb0EEEbNS_6TensorES4_S4_lNS_14AccumulateTypeIT0_Lb1EE4typeES8_NS0_13TensorArgTypeES9_S9_EUllE_EEvNS0_6detail10TensorInfoIT_T1_EESF_NSC_IKS6_SE_EElS8_S8_SE_T6_ --------------------------
	.section	.nv.constant0._ZN2at4cuda17kernelHistogram1DIaalLi1ELi2ELin1ELNS0_23CUDAHistogramMemoryTypeE0EZNS0_21CUDA_tensor_histogramIaaLb0EEEbNS_6TensorES4_S4_lNS_14AccumulateTypeIT0_Lb1EE4typeES8_NS0_13TensorArgTypeES9_S9_EUllE_EEvNS0_6detail10TensorInfoIT_T1_EESF_NSC_IKS6_SE_EElS8_S8_SE_T6_,"a",@progbits
	.sectionflags	@""
	.align	4
.nv.constant0._ZN2at4cuda17kernelHistogram1DIaalLi1ELi2ELin1ELNS0_23CUDAHistogramMemoryTypeE0EZNS0_21CUDA_tensor_histogramIaaLb0EEEbNS_6TensorES4_S4_lNS_14AccumulateTypeIT0_Lb1EE4typeES8_NS0_13TensorArgTypeES9_S9_EUllE_EEvNS0_6detail10TensorInfoIT_T1_EESF_NSC_IKS6_SE_EElS8_S8_SE_T6_:
	.zero		2224


//--------------------- .nv.constant0._ZN2at4cuda17kernelHistogram1DIhhlLi1ELi2ELin1ELNS0_23CUDAHistogramMemoryTypeE1EZNS0_21CUDA_tensor_histogramIhhLb0EEEbNS_6TensorES4_S4_lNS_14AccumulateTypeIT0_Lb1EE4typeES8_NS0_13TensorArgTypeES9_S9_EUllE0_EEvNS0_6detail10TensorInfoIT_T1_EESF_NSC_IKS6_SE_EElS8_S8_SE_T6_ --------------------------
	.section	.nv.constant0._ZN2at4cuda17kernelHistogram1DIhhlLi1ELi2ELin1ELNS0_23CUDAHistogramMemoryTypeE1EZNS0_21CUDA_tensor_histogramIhhLb0EEEbNS_6TensorES4_S4_lNS_14AccumulateTypeIT0_Lb1EE4typeES8_NS0_13TensorArgTypeES9_S9_EUllE0_EEvNS0_6detail10TensorInfoIT_T1_EESF_NSC_IKS6_SE_EElS8_S8_SE_T6_,"a",@progbits
	.sectionflags	@""
	.align	4
.nv.constant0._ZN2at4cuda17kernelHistogram1DIhhlLi1ELi2ELin1ELNS0_23CUDAHistogramMemoryTypeE1EZNS0_21CUDA_tensor_histogramIhhLb0EEEbNS_6TensorES4_S4_lNS_14AccumulateTypeIT0_Lb1EE4typeES8_NS0_13TensorArgTypeES9_S9_EUllE0_EEvNS0_6detail10TensorInfoIT_T1_EESF_NSC_IKS6_SE_EElS8_S8_SE_T6_:
	.zero		1809


//--------------------- .nv.constant0._ZN2at4cuda17kernelHistogram1DIhhlLi1ELi2ELin1ELNS0_23CUDAHistogramMemoryTypeE0EZNS0_21CUDA_tensor_histogramIhhLb0EEEbNS_6TensorES4_S4_lNS_14AccumulateTypeIT0_Lb1EE4typeES8_NS0_13TensorArgTypeES9_S9_EUllE0_EEvNS0_6detail10TensorInfoIT_T1_EESF_NSC_IKS6_SE_EElS8_S8_SE_T6_ --------------------------
	.section	.nv.constant0._ZN2at4cuda17kernelHistogram1DIhhlLi1ELi2ELin1ELNS0_23CUDAHistogramMemoryTypeE0EZNS0_21CUDA_tensor_histogramIhhLb0EEEbNS_6TensorES4_S4_lNS_14AccumulateTypeIT0_Lb1EE4typeES8_NS0_13TensorArgTypeES9_S9_EUllE0_EEvNS0_6detail10TensorInfoIT_T1_EESF_NSC_IKS6_SE_EElS8_S8_SE_T6_,"a",@progbits
	.sectionflags	@""
	.align	4
.nv.constant0._ZN2at4cuda17kernelHistogram1DIhhlLi1ELi2ELin1ELNS0_23CUDAHistogramMemoryTypeE0EZNS0_21CUDA_tensor_histogramIhhLb0EEEbNS_6TensorES4_S4_lNS_14AccumulateTypeIT0_Lb1EE4typeES8_NS0_13TensorArgTypeES9_S9_EUllE0_EEvNS0_6detail10TensorInfoIT_T1_EESF_NSC_IKS6_SE_EElS8_S8_SE_T6_:
	.zero		1809


//--------------------- .nv.constant0._ZN2at4cuda17kernelHistogram1DIhhlLi1ELi2ELin1ELNS0_23CUDAHistogramMemoryTypeE1EZNS0_21CUDA_tensor_histogramIhhLb0EEEbNS_6TensorES4_S4_lNS_14AccumulateTypeIT0_Lb1EE4typeES8_NS0_13TensorArgTypeES9_S9_EUllE_EEvNS0_6detail10TensorInfoIT_T1_EESF_NSC_IKS6_SE_EElS8_S8_SE_T6_ --------------------------
	.section	.nv.constant0._ZN2at4cuda17kernelHistogram1DIhhlLi1ELi2ELin1ELNS0_23CUDAHistogramMemoryTypeE1EZNS0_21CUDA_tensor_histogramIhhLb0EEEbNS_6TensorES4_S4_lNS_14AccumulateTypeIT0_Lb1EE4typeES8_NS0_13TensorArgTypeES9_S9_EUllE_EEvNS0_6detail10TensorInfoIT_T1_EESF_NSC_IKS6_SE_EElS8_S8_SE_T6_,"a",@progbits
	.sectionflags	@""
	.align	4
.nv.constant0._ZN2at4cuda17kernelHistogram1DIhhlLi1ELi2ELin1ELNS0_23CUDAHistogramMemoryTypeE1EZNS0_21CUDA_tensor_histogramIhhLb0EEEbNS_6TensorES4_S4_lNS_14AccumulateTypeIT0_Lb1EE4typeES8_NS0_13TensorArgTypeES9_S9_EUllE_EEvNS0_6detail10TensorInfoIT_T1_EESF_NSC_IKS6_SE_EElS8_S8_SE_T6_:
	.zero		2224


//--------------------- .nv.constant0._ZN2at4cuda17kernelHistogram1DIhhlLi1ELi2ELin1ELNS0_23CUDAHistogramMemoryTypeE0EZNS0_21CUDA_tensor_histogramIhhLb0EEEbNS_6TensorES4_S4_lNS_14AccumulateTypeIT0_Lb1EE4typeES8_NS0_13TensorArgTypeES9_S9_EUllE_EEvNS0_6detail10TensorInfoIT_T1_EESF_NSC_IKS6_SE_EElS8_S8_SE_T6_ --------------------------
	.section	.nv.constant0._ZN2at4cuda17kernelHistogram1DIhhlLi1ELi2ELin1ELNS0_23CUDAHistogramMemoryTypeE0EZNS0_21CUDA_tensor_histogramIhhLb0EEEbNS_6TensorES4_S4_lNS_14AccumulateTypeIT0_Lb1EE4typeES8_NS0_13TensorArgTypeES9_S9_EUllE_EEvNS0_6detail10TensorInfoIT_T1_EESF_NSC_IKS6_SE_EElS8_S8_SE_T6_,"a",@progbits
	.sectionflags	@""
	.align	4
.nv.constant0._ZN2at4cuda17kernelHistogram1DIhhlLi1ELi2ELin1ELNS0_23CUDAHistogramMemoryTypeE0EZNS0_21CUDA_tensor_histogramIhhLb0EEEbNS_6TensorES4_S4_lNS_14AccumulateTypeIT0_Lb1EE4typeES8_NS0_13TensorArgTypeES9_S9_EUllE_EEvNS0_6detail10TensorInfoIT_T1_EESF_NSC_IKS6_SE_EElS8_S8_SE_T6_:
	.zero		2224


//--------------------- .nv.constant0._ZN2at4cuda17kernelHistogram1DIdslLi1ELi2ELin1ELNS0_23CUDAHistogramMemoryTypeE1EZNS0_21CUDA_tensor_histogramIdsLb1EEEbNS_6TensorES4_S4_lNS_14AccumulateTypeIT0_Lb1EE4typeES8_NS0_13TensorArgTypeES9_S9_EUllE0_EEvNS0_6detail10TensorInfoIT_T1_EESF_NSC_IKS6_SE_EElS8_S8_SE_T6_ --------------------------
	.section	.nv.constant0._ZN2at4cuda17kernelHistogram1DIdslLi1ELi2ELin1ELNS0_23CUDAHistogramMemoryTypeE1EZNS0_21CUDA_tensor_histogramIdsLb1EEEbNS_6TensorES4_S4_lNS_14AccumulateTypeIT0_Lb1EE4typeES8_NS0_13TensorArgTypeES9_S9_EUllE0_EEvNS0_6detail10TensorInfoIT_T1_EESF_NSC_IKS6_SE_EElS8_S8_SE_T6_,"a",@progbits
	.sectionflags	@""
	.align	4
.nv.constant0._ZN2at4cuda17kernelHistogram1DIdslLi1ELi2ELin1ELNS0_23CUDAHistogramMemoryTypeE1EZNS0_21CUDA_tensor_histogramIdsLb1EEEbNS_6TensorES4_S4_lNS_14AccumulateTypeIT0_Lb1EE4typeES8_NS0_13TensorArgTypeES9_S9_EUllE0_EEvNS0_6detail10TensorInfoIT_T1_EESF_NSC_IKS6_SE_EElS8_S8_SE_T6_:
	.zero		1809


//--------------------- .nv.constant0._ZN2at4cuda17kernelHistogram1DIdslLi1ELi2ELin1ELNS0_23CUDAHistogramMemoryTypeE0EZNS0_21CUDA_tensor_histogramIdsLb1EEEbNS_6TensorES4_S4_lNS_14AccumulateTypeIT0_Lb1EE4typeES8_NS0_13TensorArgTypeES9_S9_EUllE0_EEvNS0_6detail10TensorInfoIT_T1_EESF_NSC_IKS6_SE_EElS8_S8_SE_T6_ --------------------------
	.section	.nv.constant0._ZN2at4cuda17kernelHistogram1DIdslLi1ELi2ELin1ELNS0_23CUDAHistogramMemoryTypeE0EZNS0_21CUDA_tensor_histogramIdsLb1EEEbNS_6TensorES4_S4_lNS_14AccumulateTypeIT0_Lb1EE4typeES8_NS0_13TensorArgTypeES9_S9_EUllE0_EEvNS0_6detail10TensorInfoIT_T1_EESF_NSC_IKS6_SE_EElS8_S8_SE_T6_,"a",@progbits
	.sectionflags	@""
	.align	4
.nv.constant0._ZN2at4cuda17kernelHistogram1DIdslLi1ELi2ELin1ELNS0_23CUDAHistogramMemoryTypeE0EZNS0_21CUDA_tensor_histogramIdsLb1EEEbNS_6TensorES4_S4_lNS_14AccumulateTypeIT0_Lb1EE4typeES8_NS0_13TensorArgTypeES9_S9_EUllE0_EEvNS0_6detail10TensorInfoIT_T1_EESF_NSC_IKS6_SE_EElS8_S8_SE_T6_:
	.zero		1809


//--------------------- .nv.constant0._ZN2at4cuda17kernelHistogram1DIdslLi1ELi2ELin1ELNS0_23CUDAHistogramMemoryTypeE1EZNS0_21CUDA_tensor_histogramIdsLb1EEEbNS_6TensorES4_S4_lNS_14AccumulateTypeIT0_Lb1EE4typeES8_NS0_13TensorArgTypeES9_S9_EUllE_EEvNS0_6detail10TensorInfoIT_T1_EESF_NSC_IKS6_SE_EElS8_S8_SE_T6_ --------------------------
	.section	.nv.constant0._ZN2at4cuda17kernelHistogram1DIdslLi1ELi2ELin1ELNS0_23CUDAHistogramMemoryTypeE1EZNS0_21CUDA_tensor_histogramIdsLb1EEEbNS_6TensorES4_S4_lNS_14AccumulateTypeIT0_Lb1EE4typeES8_NS0_13TensorArgTypeES9_S9_EUllE_EEvNS0_6detail10TensorInfoIT_T1_EESF_NSC_IKS6_SE_EElS8_S8_SE_T6_,"a",@progbits
	.sectionflags	@""
	.align	4
.nv.constant0._ZN2at4cuda17kernelHistogram1DIdslLi1ELi2ELin1ELNS0_23CUDAHistogramMemoryTypeE1EZNS0_21CUDA_tensor_histogramIdsLb1EEEbNS_6TensorES4_S4_lNS_14AccumulateTypeIT0_Lb1EE4typeES8_NS0_13TensorArgTypeES9_S9_EUllE_EEvNS0_6detail10TensorInfoIT_T1_EESF_NSC_IKS6_SE_EElS8_S8_SE_T6_:
	.zero		2224


//--------------------- .nv.constant0._ZN2at4cuda17kernelHistogram1DIdslLi1ELi2ELin1ELNS0_23CUDAHistogramMemoryTypeE0EZNS0_21CUDA_tensor_histogramIdsLb1EEEbNS_6TensorES4_S4_lNS_14AccumulateTypeIT0_Lb1EE4typeES8_NS0_13TensorArgTypeES9_S9_EUllE_EEvNS0_6detail10TensorInfoIT_T1_EESF_NSC_IKS6_SE_EElS8_S8_SE_T6_ --------------------------
	.section	.nv.constant0._ZN2at4cuda17kernelHistogram1DIdslLi1ELi2ELin1ELNS0_23CUDAHistogramMemoryTypeE0EZNS0_21CUDA_tensor_histogramIdsLb1EEEbNS_6TensorES4_S4_lNS_14AccumulateTypeIT0_Lb1EE4typeES8_NS0_13TensorArgTypeES9_S9_EUllE_EEvNS0_6detail10TensorInfoIT_T1_EESF_NSC_IKS6_SE_EElS8_S8_SE_T6_,"a",@progbits
	.sectionflags	@""
	.align	4
.nv.constant0._ZN2at4cuda17kernelHistogram1DIdslLi1ELi2ELin1ELNS0_23CUDAHistogramMemoryTypeE0EZNS0_21CUDA_tensor_histogramIdsLb1EEEbNS_6TensorES4_S4_lNS_14AccumulateTypeIT0_Lb1EE4typeES8_NS0_13TensorArgTypeES9_S9_EUllE_EEvNS0_6detail10TensorInfoIT_T1_EESF_NSC_IKS6_SE_EElS8_S8_SE_T6_:
	.zero		2224


//--------------------- .nv.constant0._ZN2at4cuda17kernelHistogram1DIlslLi1ELi2ELin1ELNS0_23CUDAHistogramMemoryTypeE1EZNS0_21CUDA_tensor_histogramIlsLb0EEEbNS_6TensorES4_S4_lNS_14AccumulateTypeIT0_Lb1EE4typeES8_NS0_13TensorArgTypeES9_S9_EUllE0_EEvNS0_6detail10TensorInfoIT_T1_EESF_NSC_IKS6_SE_EElS8_S8_SE_T6_ --------------------------
	.section	.nv.constant0._ZN2at4cuda17kernelHistogram1DIlslLi1ELi2ELin1ELNS0_23CUDAHistogramMemoryTypeE1EZNS0_21CUDA_tensor_histogramIlsLb0EEEbNS_6TensorES4_S4_lNS_14AccumulateTypeIT0_Lb1EE4typeES8_NS0_13TensorArgTypeES9_S9_EUllE0_EEvNS0_6detail10TensorInfoIT_T1_EESF_NSC_IKS6_SE_EElS8_S8_SE_T6_,"a",@progbits
	.sectionflags	@""
	.align	4
.nv.constant0._ZN2at4cuda17kernelHistogram1DIlslLi1ELi2ELin1ELNS0_23CUDAHistogramMemoryTypeE1EZNS0_21CUDA_tensor_histogramIlsLb0EEEbNS_6TensorES4_S4_lNS_14AccumulateTypeIT0_Lb1EE4typeES8_NS0_13TensorArgTypeES9_S9_EUllE0_EEvNS0_6detail10TensorInfoIT_T1_EESF_NSC_IKS6_SE_EElS8_S8_SE_T6_:
	.zero		1809


//--------------------- .nv.constant0._ZN2at4cuda17kernelHistogram1DIlslLi1ELi2ELin1ELNS0_23CUDAHistogramMemoryTypeE0EZNS0_21CUDA_tensor_histogramIlsLb0EEEbNS_6TensorES4_S4_lNS_14AccumulateTypeIT0_Lb1EE4typeES8_NS0_13TensorArgTypeES9_S9_EUllE0_EEvNS0_6detail10TensorInfoIT_T1_EESF_NSC_IKS6_SE_EElS8_S8_SE_T6_ --------------------------
	.section	.nv.constant0._ZN2at4cuda17kernelHistogram1DIlslLi1ELi2ELin1ELNS0_23CUDAHistogramMemoryTypeE0EZNS0_21CUDA_tensor_histogramIlsLb0EEEbNS_6TensorES4_S4_lNS_14AccumulateTypeIT0_Lb1EE4typeES8_NS0_13TensorArgTypeES9_S9_EUllE0_EEvNS0_6detail10TensorInfoIT_T1_EESF_NSC_IKS6_SE_EElS8_S8_SE_T6_,"a",@progbits
	.sectionflags	@""
	.align	4
.nv.constant0._ZN2at4cuda17kernelHistogram1DIlslLi1ELi2ELin1ELNS0_23CUDAHistogramMemoryTypeE0EZNS0_21CUDA_tensor_histogramIlsLb0EEEbNS_6TensorES4_S4_lNS_14AccumulateTypeIT0_Lb1EE4typeES8_NS0_13TensorArgTypeES9_S9_EUllE0_EEvNS0_6detail10TensorInfoIT_T1_EESF_NSC_IKS6_SE_EElS8_S8_SE_T6_:
	.zero		1809


//--------------------- .nv.constant0._ZN2at4cuda17kernelHistogram1DIlslLi1ELi2ELin1ELNS0_23CUDAHistogramMemoryTypeE1EZNS0_21CUDA_tensor_histogramIlsLb0EEEbNS_6TensorES4_S4_lNS_14AccumulateTypeIT0_Lb1EE4typeES8_NS0_13TensorArgTypeES9_S9_EUllE_EEvNS0_6detail10TensorInfoIT_T1_EESF_NSC_IKS6_SE_EElS8_S8_SE_T6_ --------------------------
	.section	.nv.constant0._ZN2at4cuda17kernelHistogram1DIlslLi1ELi2ELin1ELNS0_23CUDAHistogramMemoryTypeE1EZNS0_21CUDA_tensor_histogramIlsLb0EEEbNS_6TensorES4_S4_lNS_14AccumulateTypeIT0_Lb1EE4typeES8_NS0_13TensorArgTypeES9_S9_EUllE_EEvNS0_6detail10TensorInfoIT_T1_EESF_NSC_IKS6_SE_EElS8_S8_SE_T6_,"a",@progbits
	.sectionflags	@""
	.align	4
.nv.constant0._ZN2at4cuda17kernelHistogram1DIlslLi1ELi2ELin1ELNS0_23CUDAHistogramMemoryTypeE1EZNS0_21CUDA_tensor_histogramIlsLb0EEEbNS_6TensorES4_S4_lNS_14AccumulateTypeIT0_Lb1EE4typeES8_NS0_13TensorArgTypeES9_S9_EUllE_EEvNS0_6detail10TensorInfoIT_T1_EESF_NSC_IKS6_SE_EElS8_S8_SE_T6_:
	.zero		2224


//--------------------- .nv.constant0._ZN2at4cuda17kernelHistogram1DIlslLi1ELi2ELin1ELNS0_23CUDAHistogramMemoryTypeE0EZNS0_21CUDA_tensor_histogramIlsLb0EEEbNS_6TensorES4_S4_lNS_14AccumulateTypeIT0_Lb1EE4typeES8_NS0_13TensorArgTypeES9_S9_EUllE_EEvNS0_6detail10TensorInfoIT_T1_EESF_NSC_IKS6_SE_EElS8_S8_SE_T6_ --------------------------
	.section	.nv.constant0._ZN2at4cuda17kernelHistogram1DIlslLi1ELi2ELin1ELNS0_23CUDAHistogramMemoryTypeE0EZNS0_21CUDA_tensor_histogramIlsLb0EEEbNS_6TensorES4_S4_lNS_14AccumulateTypeIT0_Lb1EE4typeES8_NS0_13TensorArgTypeES9_S9_EUllE_EEvNS0_6detail10TensorInfoIT_T1_EESF_NSC_IKS6_SE_EElS8_S8_SE_T6_,"a",@progbits
	.sectionflags	@""
	.align	4
.nv.constant0._ZN2at4cuda17kernelHistogram1DIlslLi1ELi2ELin1ELNS0_23CUDAHistogramMemoryTypeE0EZNS0_21CUDA_tensor_histogramIlsLb0EEEbNS_6TensorES4_S4_lNS_14AccumulateTypeIT0_Lb1EE4typeES8_NS0_13TensorArgTypeES9_S9_EUllE_EEvNS0_6detail10TensorInfoIT_T1_EESF_NSC_IKS6_SE_EElS8_S8_SE_T6_:
	.zero		2224


//--------------------- .nv.constant0._ZN2at4cuda17kernelHistogram1DIfslLi1ELi2ELin1ELNS0_23CUDAHistogramMemoryTypeE1EZNS0_21CUDA_tensor_histogramIfsLb1EEEbNS_6TensorES4_S4_lNS_14AccumulateTypeIT0_Lb1EE4typeES8_NS0_13TensorArgTypeES9_S9_EUllE0_EEvNS0_6detail10TensorInfoIT_T1_EESF_NSC_IKS6_SE_EElS8_S8_SE_T6_ --------------------------
	.section	.nv.constant0._ZN2at4cuda17kernelHistogram1DIfslLi1ELi2ELin1ELNS0_23CUDAHistogramMemoryTypeE1EZNS0_21CUDA_tensor_histogramIfsLb1EEEbNS_6TensorES4_S4_lNS_14AccumulateTypeIT0_Lb1EE4typeES8_NS0_13TensorArgTypeES9_S9_EUllE0_EEvNS0_6detail10TensorInfoIT_T1_EESF_NSC_IKS6_SE_EElS8_S8_SE_T6_,"a",@progbits
	.sectionflags	@""
	.align	4
.nv.constant0._ZN2at4cuda17kernelHistogram1DIfslLi1ELi2ELin1ELNS0_23CUDAHistogramMemoryTypeE1EZNS0_21CUDA_tensor_histogramIfsLb1EEEbNS_6TensorES4_S4_lNS_14AccumulateTypeIT0_Lb1EE4typeES8_NS0_13TensorArgTypeES9_S9_EUllE0_EEvNS0_6detail10TensorInfoIT_T1_EESF_NSC_IKS6_SE_EElS8_S8_SE_T6_:
	.zero		1809


//--------------------- .nv.constant0._ZN2at4cuda17kernelHistogram1DIfslLi1ELi2ELin1ELNS0_23CUDAHistogramMemoryTypeE0EZNS0_21CUDA_tensor_histogramIfsLb1EEEbNS_6TensorES4_S4_lNS_14AccumulateTypeIT0_Lb1EE4typeES8_NS0_13TensorArgTypeES9_S9_EUllE0_EEvNS0_6detail10TensorInfoIT_T1_EESF_NSC_IKS6_SE_EElS8_S8_SE_T6_ --------------------------
	.section	.nv.constant0._ZN2at4cuda17kernelHistogram1DIfslLi1ELi2ELin1ELNS0_23CUDAHistogramMemoryTypeE0EZNS0_21CUDA_tensor_histogramIfsLb1EEEbNS_6TensorES4_S4_lNS_14AccumulateTypeIT0_Lb1EE4typeES8_NS0_13TensorArgTypeES9_S9_EUllE0_EEvNS0_6detail10TensorInfoIT_T1_EESF_NSC_IKS6_SE_EElS8_S8_SE_T6_,"a",@progbits
	.sectionflags	@""
	.align	4
.nv.constant0._ZN2at4cuda17kernelHistogram1DIfslLi1ELi2ELin1ELNS0_23CUDAHistogramMemoryTypeE0EZNS0_21CUDA_tensor_histogramIfsLb1EEEbNS_6TensorES4_S4_lNS_14AccumulateTypeIT0_Lb1EE4typeES8_NS0_13TensorArgTypeES9_S9_EUllE0_EEvNS0_6detail10TensorInfoIT_T1_EESF_NSC_IKS6_SE_EElS8_S8_SE_T6_:
	.zero		1809


//--------------------- .nv.constant0._ZN2at4cuda17kernelHistogram1DIfslLi1ELi2ELin1ELNS0_23CUDAHistogramMemoryTypeE1EZNS0_21CUDA_tensor_histogramIfsLb1EEEbNS_6TensorES4_S4_lNS_14AccumulateTypeIT0_Lb1EE4typeES8_NS0_13TensorArgTypeES9_S9_EUllE_EEvNS0_6detail10TensorInfoIT_T1_EESF_NSC_IKS6_SE_EElS8_S8_SE_T6_ --------------------------
	.section	.nv.constant0._ZN2at4cuda17kernelHistogram1DIfslLi1ELi2ELin1ELNS0_23CUDAHistogramMemoryTypeE1EZNS0_21CUDA_tensor_histogramIfsLb1EEEbNS_6TensorES4_S4_lNS_14AccumulateTypeIT0_Lb1EE4typeES8_NS0_13TensorArgTypeES9_S9_EUllE_EEvNS0_6detail10TensorInfoIT_T1_EESF_NSC_IKS6_SE_EElS8_S8_SE_T6_,"a",@progbits
	.sectionflags	@""
	.align	4
.nv.constant0._ZN2at4cuda17kernelHistogram1DIfslLi1ELi2ELin1ELNS0_23CUDAHistogramMemoryTypeE1EZNS0_21CUDA_tensor_histogramIfsLb1EEEbNS_6TensorES4_S4_lNS_14AccumulateTypeIT0_Lb1EE4typeES8_NS0_13TensorArgTypeES9_S9_EUllE_EEvNS0_6detail10TensorInfoIT_T1_EESF_NSC_IKS6_SE_EElS8_S8_SE_T6_:
	.zero		2224


//--------------------- .nv.constant0._ZN2at4cuda17kernelHistogram1DIfslLi1ELi2ELin1ELNS0_23CUDAHistogramMemoryTypeE0EZNS0_21CUDA_tensor_histogramIfsLb1EEEbNS_6TensorES4_S4_lNS_14AccumulateTypeIT0_Lb1EE4typeES8_NS0_13TensorArgTypeES9_S9_EUllE_EEvNS0_6detail10TensorInfoIT_T1_EESF_NSC_IKS6_SE_EElS8_S8_SE_T6_ --------------------------
	.section	.nv.constant0._ZN2at4cuda17kernelHistogram1DIfslLi1ELi2ELin1ELNS0_23CUDAHistogramMemoryTypeE0EZNS0_21CUDA_tensor_histogramIfsLb1EEEbNS_6TensorES4_S4_lNS_14AccumulateTypeIT0_Lb1EE4typeES8_NS0_13TensorArgTypeES9_S9_EUllE_EEvNS0_6detail10TensorInfoIT_T1_EESF_NSC_IKS6_SE_EElS8_S8_SE_T6_,"a",@progbits
	.sectionflags	@""
	.align	4
.nv.constant0._ZN2at4cuda17kernelHistogram1DIfslLi1ELi2ELin1ELNS0_23CUDAHistogramMemoryTypeE0EZNS0_21CUDA_tensor_histogramIfsLb1EEEbNS_6TensorES4_S4_lNS_14AccumulateTypeIT0_Lb1EE4typeES8_NS0_13TensorArgTypeES9_S9_EUllE_EEvNS0_6detail10TensorInfoIT_T1_EESF_NSC_IKS6_SE_EElS8_S8_SE_T6_:
	.zero		2224


//--------------------- .nv.constant0._ZN2at4cuda17kernelHistogram1DIdllLi1ELi2ELin1ELNS0_23CUDAHistogramMemoryTypeE1EZNS0_21CUDA_tensor_histogramIdlLb1EEEbNS_6TensorES4_S4_lNS_14AccumulateTypeIT0_Lb1EE4typeES8_NS0_13TensorArgTypeES9_S9_EUllE0_EEvNS0_6detail10TensorInfoIT_T1_EESF_NSC_IKS6_SE_EElS8_S8_SE_T6_ --------------------------
	.section	.nv.constant0._ZN2at4cuda17kernelHistogram1DIdllLi1ELi2ELin1ELNS0_23CUDAHistogramMemoryTypeE1EZNS0_21CUDA_tensor_histogramIdlLb1EEEbNS_6TensorES4_S4_lNS_14AccumulateTypeIT0_Lb1EE4typeES8_NS0_13TensorArgTypeES9_S9_EUllE0_EEvNS0_6detail10TensorInfoIT_T1_EESF_NSC_IKS6_SE_EElS8_S8_SE_T6_,"a",@progbits
	.sectionflags	@""
	.align	4
.nv.constant0._ZN2at4cuda17kernelHistogram1DIdllLi1ELi2ELin1ELNS0_23CUDAHistogramMemoryTypeE1EZNS0_21CUDA_tensor_histogramIdlLb1EEEbNS_6TensorES4_S4_lNS_14AccumulateTypeIT0_Lb1EE4typeES8_NS0_13TensorArgTypeES9_S9_EUllE0_EEvNS0_6detail10TensorInfoIT_T1_EESF_NSC_IKS6_SE_EElS8_S8_SE_T6_:
	.zero		1809


//--------------------- .nv.constant0._ZN2at4cuda17kernelHistogram1DIdllLi1ELi2ELin1ELNS0_23CUDAHistogramMemoryTypeE0EZNS0_21CUDA_tensor_histogramIdlLb1EEEbNS_6TensorES4_S4_lNS_14AccumulateTypeIT0_Lb1EE4typeES8_NS0_13TensorArgTypeES9_S9_EUllE0_EEvNS0_6detail10TensorInfoIT_T1_EESF_NSC_IKS6_SE_EElS8_S8_SE_T6_ --------------------------
	.section	.nv.constant0._ZN2at4cuda17kernelHistogram1DIdllLi1ELi2ELin1ELNS0_23CUDAHistogramMemoryTypeE0EZNS0_21CUDA_tensor_histogramIdlLb1EEEbNS_6TensorES4_S4_lNS_14AccumulateTypeIT0_Lb1EE4typeES8_NS0_13TensorArgTypeES9_S9_EUllE0_EEvNS0_6detail10TensorInfoIT_T1_EESF_NSC_IKS6_SE_EElS8_S8_SE_T6_,"a",@progbits
	.sectionflags	@""
	.align	4
.nv.constant0._ZN2at4cuda17kernelHistogram1DIdllLi1ELi2ELin1ELNS0_23CUDAHistogramMemoryTypeE0EZNS0_21CUDA_tensor_histogramIdlLb1EEEbNS_6TensorES4_S4_lNS_14AccumulateTypeIT0_Lb1EE4typeES8_NS0_13TensorArgTypeES9_S9_EUllE0_EEvNS0_6detail10TensorInfoIT_T1_EESF_NSC_IKS6_SE_EElS8_S8_SE_T6_:
	.zero		1809


//--------------------- .nv.constant0._ZN2at4cuda17kernelHistogram1DIdllLi1ELi2ELin1ELNS0_23CUDAHistogramMemoryTypeE1EZNS0_21CUDA_tensor_histogramIdlLb1EEEbNS_6TensorES4_S4_lNS_14AccumulateTypeIT0_Lb1EE4typeES8_NS0_13TensorArgTypeES9_S9_EUllE_EEvNS0_6detail10TensorInfoIT_T1_EESF_NSC_IKS6_SE_EElS8_S8_SE_T6_ --------------------------
	.section	.nv.constant0._ZN2at4cuda17kernelHistogram1DIdllLi1ELi2ELin1ELNS0_23CUDAHistogramMemoryTypeE1EZNS0_21CUDA_tensor_histogramIdlLb1EEEbNS_6TensorES4_S4_lNS_14AccumulateTypeIT0_Lb1EE4typeES8_NS0_13TensorArgTypeES9_S9_EUllE_EEvNS0_6detail10TensorInfoIT_T1_EESF_NSC_IKS6_SE_EElS8_S8_SE_T6_,"a",@progbits
	.sectionflags	@""
	.align	4
.nv.constant0._ZN2at4cuda17kernelHistogram1DIdllLi1ELi2ELin1ELNS0_23CUDAHistogramMemoryTypeE1EZNS0_21CUDA_tensor_histogramIdlLb1EEEbNS_6TensorES4_S4_lNS_14AccumulateTypeIT0_Lb1EE4typeES8_NS0_13TensorArgTypeES9_S9_EUllE_EEvNS0_6detail10TensorInfoIT_T1_EESF_NSC_IKS6_SE_EElS8_S8_SE_T6_:
	.zero		2224


//--------------------- .nv.constant0._ZN2at4cuda17kernelHistogram1DIdllLi1ELi2ELin1ELNS0_23CUDAHistogramMemoryTypeE0EZNS0_21CUDA_tensor_histogramIdlLb1EEEbNS_6TensorES4_S4_lNS_14AccumulateTypeIT0_Lb1EE4typeES8_NS0_13TensorArgTypeES9_S9_EUllE_EEvNS0_6detail10TensorInfoIT_T1_EESF_NSC_IKS6_SE_EElS8_S8_SE_T6_ --------------------------
	.section	.nv.constant0._ZN2at4cuda17kernelHistogram1DIdllLi1ELi2ELin1ELNS0_23CUDAHistogramMemoryTypeE0EZNS0_21CUDA_tensor_histogramIdlLb1EEEbNS_6TensorES4_S4_lNS_14AccumulateTypeIT0_Lb1EE4typeES8_NS0_13TensorArgTypeES9_S9_EUllE_EEvNS0_6detail10TensorInfoIT_T1_EESF_NSC_IKS6_SE_EElS8_S8_SE_T6_,"a",@progbits
	.sectionflags	@""
	.align	4
.nv.constant0._ZN2at4cuda17kernelHistogram1DIdllLi1ELi2ELin1ELNS0_23CUDAHistogramMemoryTypeE0EZNS0_21CUDA_tensor_histogramIdlLb1EEEbNS_6TensorES4_S4_lNS_14AccumulateTypeIT0_Lb1EE4typeES8_NS0_13TensorArgTypeES9_S9_EUllE_EEvNS0_6detail10TensorInfoIT_T1_EESF_NSC_IKS6_SE_EElS8_S8_SE_T6_:
	.zero		2224


//--------------------- .nv.constant0._ZN2at4cuda17kernelHistogram1DIlllLi1ELi2ELin1ELNS0_23CUDAHistogramMemoryTypeE1EZNS0_21CUDA_tensor_histogramIllLb0EEEbNS_6TensorES4_S4_lNS_14AccumulateTypeIT0_Lb1EE4typeES8_NS0_13TensorArgTypeES9_S9_EUllE0_EEvNS0_6detail10TensorInfoIT_T1_EESF_NSC_IKS6_SE_EElS8_S8_SE_T6_ --------------------------
	.section	.nv.constant0._ZN2at4cuda17kernelHistogram1DIlllLi1ELi2ELin1ELNS0_23CUDAHistogramMemoryTypeE1EZNS0_21CUDA_tensor_histogramIllLb0EEEbNS_6TensorES4_S4_lNS_14AccumulateTypeIT0_Lb1EE4typeES8_NS0_13TensorArgTypeES9_S9_EUllE0_EEvNS0_6detail10TensorInfoIT_T1_EESF_NSC_IKS6_SE_EElS8_S8_SE_T6_,"a",@progbits
	.sectionflags	@""
	.align	4
.nv.constant0._ZN2at4cuda17kernelHistogram1DIlllLi1ELi2ELin1ELNS0_23CUDAHistogramMemoryTypeE1EZNS0_21CUDA_tensor_histogramIllLb0EEEbNS_6TensorES4_S4_lNS_14AccumulateTypeIT0_Lb1EE4typeES8_NS0_13TensorArgTypeES9_S9_EUllE0_EEvNS0_6detail10TensorInfoIT_T1_EESF_NSC_IKS6_SE_EElS8_S8_SE_T6_:
	.zero		1809


//--------------------- .nv.constant0._ZN2at4cuda17kernelHistogram1DIlllLi1ELi2ELin1ELNS0_23CUDAHistogramMemoryTypeE0EZNS0_21CUDA_tensor_histogramIllLb0EEEbNS_6TensorES4_S4_lNS_14AccumulateTypeIT0_Lb1EE4typeES8_NS0_13TensorArgTypeES9_S9_EUllE0_EEvNS0_6detail10TensorInfoIT_T1_EESF_NSC_IKS6_SE_EElS8_S8_SE_T6_ --------------------------
	.section	.nv.constant0._ZN2at4cuda17kernelHistogram1DIlllLi1ELi2ELin1ELNS0_23CUDAHistogramMemoryTypeE0EZNS0_21CUDA_tensor_histogramIllLb0EEEbNS_6TensorES4_S4_lNS_14AccumulateTypeIT0_Lb1EE4typeES8_NS0_13TensorArgTypeES9_S9_EUllE0_EEvNS0_6detail10TensorInfoIT_T1_EESF_NSC_IKS6_SE_EElS8_S8_SE_T6_,"a",@progbits
	.sectionflags	@""
	.align	4
.nv.constant0._ZN2at4cuda17kernelHistogram1DIlllLi1ELi2ELin1ELNS0_23CUDAHistogramMemoryTypeE0EZNS0_21CUDA_tensor_histogramIllLb0EEEbNS_6TensorES4_S4_lNS_14AccumulateTypeIT0_Lb1EE4typeES8_NS0_13TensorArgTypeES9_S9_EUllE0_EEvNS0_6detail10TensorInfoIT_T1_EESF_NSC_IKS6_SE_EElS8_S8_SE_T6_:
	.zero		1809


//--------------------- .nv.constant0._ZN2at4cuda17kernelHistogram1DIlllLi1ELi2ELin1ELNS0_23CUDAHistogramMemoryTypeE1EZNS0_21CUDA_tensor_histogramIllLb0EEEbNS_6TensorES4_S4_lNS_14AccumulateTypeIT0_Lb1EE4typeES8_NS0_13TensorArgTypeES9_S9_EUllE_EEvNS0_6detail10TensorInfoIT_T1_EESF_NSC_IKS6_SE_EElS8_S8_SE_T6_ --------------------------
	.section	.nv.constant0._ZN2at4cuda17kernelHistogram1DIlllLi1ELi2ELin1ELNS0_23CUDAHistogramMemoryTypeE1EZNS0_21CUDA_tensor_histogramIllLb0EEEbNS_6TensorES4_S4_lNS_14AccumulateTypeIT0_Lb1EE4typeES8_NS0_13TensorArgTypeES9_S9_EUllE_EEvNS0_6detail10TensorInfoIT_T1_EESF_NSC_IKS6_SE_EElS8_S8_SE_T6_,"a",@progbits
	.sectionflags	@""
	.align	4
.nv.constant0._ZN2at4cuda17kernelHistogram1DIlllLi1ELi2ELin1ELNS0_23CUDAHistogramMemoryTypeE1EZNS0_21CUDA_tensor_histogramIllLb0EEEbNS_6TensorES4_S4_lNS_14AccumulateTypeIT0_Lb1EE4typeES8_NS0_13TensorArgTypeES9_S9_EUllE_EEvNS0_6detail10TensorInfoIT_T1_EESF_NSC_IKS6_SE_EElS8_S8_SE_T6_:
	.zero		2224


//--------------------- .nv.constant0._ZN2at4cuda17kernelHistogram1DIlllLi1ELi2ELin1ELNS0_23CUDAHistogramMemoryTypeE0EZNS0_21CUDA_tensor_histogramIllLb0EEEbNS_6TensorES4_S4_lNS_14AccumulateTypeIT0_Lb1EE4typeES8_NS0_13TensorArgTypeES9_S9_EUllE_EEvNS0_6detail10TensorInfoIT_T1_EESF_NSC_IKS6_SE_EElS8_S8_SE_T6_ --------------------------
	.section	.nv.constant0._ZN2at4cuda17kernelHistogram1DIlllLi1ELi2ELin1ELNS0_23CUDAHistogramMemoryTypeE0EZNS0_21CUDA_tensor_histogramIllLb0EEEbNS_6TensorES4_S4_lNS_14AccumulateTypeIT0_Lb1EE4typeES8_NS0_13TensorArgTypeES9_S9_EUllE_EEvNS0_6detail10TensorInfoIT_T1_EESF_NSC_IKS6_SE_EElS8_S8_SE_T6_,"a",@progbits
	.sectionflags	@""
	.align	4
.nv.constant0._ZN2at4cuda17kernelHistogram1DIlllLi1ELi2ELin1ELNS0_23CUDAHistogramMemoryTypeE0EZNS0_21CUDA_tensor_histogramIllLb0EEEbNS_6TensorES4_S4_lNS_14AccumulateTypeIT0_Lb1EE4typeES8_NS0_13TensorArgTypeES9_S9_EUllE_EEvNS0_6detail10TensorInfoIT_T1_EESF_NSC_IKS6_SE_EElS8_S8_SE_T6_:
	.zero		2224


//--------------------- .nv.constant0._ZN2at4cuda17kernelHistogram1DIfllLi1ELi2ELin1ELNS0_23CUDAHistogramMemoryTypeE1EZNS0_21CUDA_tensor_histogramIflLb1EEEbNS_6TensorES4_S4_lNS_14AccumulateTypeIT0_Lb1EE4typeES8_NS0_13TensorArgTypeES9_S9_EUllE0_EEvNS0_6detail10TensorInfoIT_T1_EESF_NSC_IKS6_SE_EElS8_S8_SE_T6_ --------------------------
	.section	.nv.constant0._ZN2at4cuda17kernelHistogram1DIfllLi1ELi2ELin1ELNS0_23CUDAHistogramMemoryTypeE1EZNS0_21CUDA_tensor_histogramIflLb1EEEbNS_6TensorES4_S4_lNS_14AccumulateTypeIT0_Lb1EE4typeES8_NS0_13TensorArgTypeES9_S9_EUllE0_EEvNS0_6detail10TensorInfoIT_T1_EESF_NSC_IKS6_SE_EElS8_S8_SE_T6_,"a",@progbits
	.sectionflags	@""
	.align	4
.nv.constant0._ZN2at4cuda17kernelHistogram1DIfllLi1ELi2ELin1ELNS0_23CUDAHistogramMemoryTypeE1EZNS0_21CUDA_tensor_histogramIflLb1EEEbNS_6TensorES4_S4_lNS_14AccumulateTypeIT0_Lb1EE4typeES8_NS0_13TensorArgTypeES9_S9_EUllE0_EEvNS0_6detail10TensorInfoIT_T1_EESF_NSC_IKS6_SE_EElS8_S8_SE_T6_:
	.zero		1809


//--------------------- .nv.constant0._ZN2at4cuda17kernelHistogram1DIfllLi1ELi2ELin1ELNS0_23CUDAHistogramMemoryTypeE0EZNS0_21CUDA_tensor_histogramIflLb1EEEbNS_6TensorES4_S4_lNS_14AccumulateTypeIT0_Lb1EE4typeES8_NS0_13TensorArgTypeES9_S9_EUllE0_EEvNS0_6detail10TensorInfoIT_T1_EESF_NSC_IKS6_SE_EElS8_S8_SE_T6_ --------------------------
	.section	.nv.constant0._ZN2at4cuda17kernelHistogram1DIfllLi1ELi2ELin1ELNS0_23CUDAHistogramMemoryTypeE0EZNS0_21CUDA_tensor_histogramIflLb1EEEbNS_6TensorES4_S4_lNS_14AccumulateTypeIT0_Lb1EE4typeES8_NS0_13TensorArgTypeES9_S9_EUllE0_EEvNS0_6detail10TensorInfoIT_T1_EESF_NSC_IKS6_SE_EElS8_S8_SE_T6_,"a",@progbits
	.sectionflags	@""
	.align	4
.nv.constant0._ZN2at4cuda17kernelHistogram1DIfllLi1ELi2ELin1ELNS0_23CUDAHistogramMemoryTypeE0EZNS0_21CUDA_tensor_histogramIflLb1EEEbNS_6TensorES4_S4_lNS_14AccumulateTypeIT0_Lb1EE4typeES8_NS0_13TensorArgTypeES9_S9_EUllE0_EEvNS0_6detail10TensorInfoIT_T1_EESF_NSC_IKS6_SE_EElS8_S8_SE_T6_:
	.zero		1809


//--------------------- .nv.constant0._ZN2at4cuda17kernelHistogram1DIfllLi1ELi2ELin1ELNS0_23CUDAHistogramMemoryTypeE1EZNS0_21CUDA_tensor_histogramIflLb1EEEbNS_6TensorES4_S4_lNS_14AccumulateTypeIT0_Lb1EE4typeES8_NS0_13TensorArgTypeES9_S9_EUllE_EEvNS0_6detail10TensorInfoIT_T1_EESF_NSC_IKS6_SE_EElS8_S8_SE_T6_ --------------------------
	.section	.nv.constant0._ZN2at4cuda17kernelHistogram1DIfllLi1ELi2ELin1ELNS0_23CUDAHistogramMemoryTypeE1EZNS0_21CUDA_tensor_histogramIflLb1EEEbNS_6TensorES4_S4_lNS_14AccumulateTypeIT0_Lb1EE4typeES8_NS0_13TensorArgTypeES9_S9_EUllE_EEvNS0_6detail10TensorInfoIT_T1_EESF_NSC_IKS6_SE_EElS8_S8_SE_T6_,"a",@progbits
	.sectionflags	@""
	.align	4
.nv.constant0._ZN2at4cuda17kernelHistogram1DIfllLi1ELi2ELin1ELNS0_23CUDAHistogramMemoryTypeE1EZNS0_21CUDA_tensor_histogramIflLb1EEEbNS_6TensorES4_S4_lNS_14AccumulateTypeIT0_Lb1EE4typeES8_NS0_13TensorArgTypeES9_S9_EUllE_EEvNS0_6detail10TensorInfoIT_T1_EESF_NSC_IKS6_SE_EElS8_S8_SE_T6_:
	.zero		2224


//--------------------- .nv.constant0._ZN2at4cuda17kernelHistogram1DIfllLi1ELi2ELin1ELNS0_23CUDAHistogramMemoryTypeE0EZNS0_21CUDA_tensor_histogramIflLb1EEEbNS_6TensorES4_S4_lNS_14AccumulateTypeIT0_Lb1EE4typeES8_NS0_13TensorArgTypeES9_S9_EUllE_EEvNS0_6detail10TensorInfoIT_T1_EESF_NSC_IKS6_SE_EElS8_S8_SE_T6_ --------------------------
	.section	.nv.constant0._ZN2at4cuda17kernelHistogram1DIfllLi1ELi2ELin1ELNS0_23CUDAHistogramMemoryTypeE0EZNS0_21CUDA_tensor_histogramIflLb1EEEbNS_6TensorES4_S4_lNS_14AccumulateTypeIT0_Lb1EE4typeES8_NS0_13TensorArgTypeES9_S9_EUllE_EEvNS0_6detail10TensorInfoIT_T1_EESF_NSC_IKS6_SE_EElS8_S8_SE_T6_,"a",@progbits
	.sectionflags	@""
	.align	4
.nv.constant0._ZN2at4cuda17kernelHistogram1DIfllLi1ELi2ELin1ELNS0_23CUDAHistogramMemoryTypeE0EZNS0_21CUDA_tensor_histogramIflLb1EEEbNS_6TensorES4_S4_lNS_14AccumulateTypeIT0_Lb1EE4typeES8_NS0_13TensorArgTypeES9_S9_EUllE_EEvNS0_6detail10TensorInfoIT_T1_EESF_NSC_IKS6_SE_EElS8_S8_SE_T6_:
	.zero		2224


//--------------------- .nv.constant0._ZN2at4cuda17kernelHistogram1DIdilLi1ELi2ELin1ELNS0_23CUDAHistogramMemoryTypeE1EZNS0_21CUDA_tensor_histogramIdiLb1EEEbNS_6TensorES4_S4_lNS_14AccumulateTypeIT0_Lb1EE4typeES8_NS0_13TensorArgTypeES9_S9_EUllE0_EEvNS0_6detail10TensorInfoIT_T1_EESF_NSC_IKS6_SE_EElS8_S8_SE_T6_ --------------------------
	.section	.nv.constant0._ZN2at4cuda17kernelHistogram1DIdilLi1ELi2ELin1ELNS0_23CUDAHistogramMemoryTypeE1EZNS0_21CUDA_tensor_histogramIdiLb1EEEbNS_6TensorES4_S4_lNS_14AccumulateTypeIT0_Lb1EE4typeES8_NS0_13TensorArgTypeES9_S9_EUllE0_EEvNS0_6detail10TensorInfoIT_T1_EESF_NSC_IKS6_SE_EElS8_S8_SE_T6_,"a",@progbits
	.sectionflags	@""
	.align	4
.nv.constant0._ZN2at4cuda17kernelHistogram1DIdilLi1ELi2ELin1ELNS0_23CUDAHistogramMemoryTypeE1EZNS0_21CUDA_tensor_histogramIdiLb1EEEbNS_6TensorES4_S4_lNS_14AccumulateTypeIT0_Lb1EE4typeES8_NS0_13TensorArgTypeES9_S9_EUllE0_EEvNS0_6detail10TensorInfoIT_T1_EESF_NSC_IKS6_SE_EElS8_S8_SE_T6_:
	.zero		1809


//--------------------- .nv.constant0._ZN2at4cuda17kernelHistogram1DIdilLi1ELi2ELin1ELNS0_23CUDAHistogramMemoryTypeE0EZNS0_21CUDA_tensor_histogramIdiLb1EEEbNS_6TensorES4_S4_lNS_14AccumulateTypeIT0_Lb1EE4typeES8_NS0_13TensorArgTypeES9_S9_EUllE0_EEvNS0_6detail10TensorInfoIT_T1_EESF_NSC_IKS6_SE_EElS8_S8_SE_T6_ --------------------------
	.section	.nv.constant0._ZN2at4cuda17kernelHistogram1DIdilLi1ELi2ELin1ELNS0_23CUDAHistogramMemoryTypeE0EZNS0_21CUDA_tensor_histogramIdiLb1EEEbNS_6TensorES4_S4_lNS_14AccumulateTypeIT0_Lb1EE4typeES8_NS0_13TensorArgTypeES9_S9_EUllE0_EEvNS0_6detail10TensorInfoIT_T1_EESF_NSC_IKS6_SE_EElS8_S8_SE_T6_,"a",@progbits
	.sectionflags	@""
	.align	4
.nv.constant0._ZN2at4cuda17kernelHistogram1DIdilLi1ELi2ELin1ELNS0_23CUDAHistogramMemoryTypeE0EZNS0_21CUDA_tensor_histogramIdiLb1EEEbNS_6TensorES4_S4_lNS_14AccumulateTypeIT0_Lb1EE4typeES8_NS0_13TensorArgTypeES9_S9_EUllE0_EEvNS0_6detail10TensorInfoIT_T1_EESF_NSC_IKS6_SE_EElS8_S8_SE_T6_:
	.zero		1809


//--------------------- .nv.constant0._ZN2at4cuda17kernelHistogram1DIdilLi1ELi2ELin1ELNS0_23CUDAHistogramMemoryTypeE1EZNS0_21CUDA_tensor_histogramIdiLb1EEEbNS_6TensorES4_S4_lNS_14AccumulateTypeIT0_Lb1EE4typeES8_NS0_13TensorArgTypeES9_S9_EUllE_EEvNS0_6detail10TensorInfoIT_T1_EESF_NSC_IKS6_SE_EElS8_S8_SE_T6_ --------------------------
	.section	.nv.constant0._ZN2at4cuda17kernelHistogram1DIdilLi1ELi2ELin1ELNS0_23CUDAHistogramMemoryTypeE1EZNS0_21CUDA_tensor_histogramIdiLb1EEEbNS_6TensorES4_S4_lNS_14AccumulateTypeIT0_Lb1EE4typeES8_NS0_13TensorArgTypeES9_S9_EUllE_EEvNS0_6detail10TensorInfoIT_T1_EESF_NSC_IKS6_SE_EElS8_S8_SE_T6_,"a",@progbits
	.sectionflags	@""
	.align	4
.nv.constant0._ZN2at4cuda17kernelHistogram1DIdilLi1ELi2ELin1ELNS0_23CUDAHistogramMemoryTypeE1EZNS0_21CUDA_tensor_histogramIdiLb1EEEbNS_6TensorES4_S4_lNS_14AccumulateTypeIT0_Lb1EE4typeES8_NS0_13TensorArgTypeES9_S9_EUllE_EEvNS0_6detail10TensorInfoIT_T1_EESF_NSC_IKS6_SE_EElS8_S8_SE_T6_:
	.zero		2224


//--------------------- .nv.constant0._ZN2at4cuda17kernelHistogram1DIdilLi1ELi2ELin1ELNS0_23CUDAHistogramMemoryTypeE0EZNS0_21CUDA_tensor_histogramIdiLb1EEEbNS_6TensorES4_S4_lNS_14AccumulateTypeIT0_Lb1EE4typeES8_NS0_13TensorArgTypeES9_S9_EUllE_EEvNS0_6detail10TensorInfoIT_T1_EESF_NSC_IKS6_SE_EElS8_S8_SE_T6_ --------------------------
	.section	.nv.constant0._ZN2at4cuda17kernelHistogram1DIdilLi1ELi2ELin1ELNS0_23CUDAHistogramMemoryTypeE0EZNS0_21CUDA_tensor_histogramIdiLb1EEEbNS_6TensorES4_S4_lNS_14AccumulateTypeIT0_Lb1EE4typeES8_NS0_13TensorArgTypeES9_S9_EUllE_EEvNS0_6detail10TensorInfoIT_T1_EESF_NSC_IKS6_SE_EElS8_S8_SE_T6_,"a",@progbits
	.sectionflags	@""
	.align	4
.nv.constant0._ZN2at4cuda17kernelHistogram1DIdilLi1ELi2ELin1ELNS0_23CUDAHistogramMemoryTypeE0EZNS0_21CUDA_tensor_histogramIdiLb1EEEbNS_6TensorES4_S4_lNS_14AccumulateTypeIT0_Lb1EE4typeES8_NS0_13TensorArgTypeES9_S9_EUllE_EEvNS0_6detail10TensorInfoIT_T1_EESF_NSC_IKS6_SE_EElS8_S8_SE_T6_:
	.zero		2224


//--------------------- .nv.constant0._ZN2at4cuda17kernelHistogram1DIlilLi1ELi2ELin1ELNS0_23CUDAHistogramMemoryTypeE1EZNS0_21CUDA_tensor_histogramIliLb0EEEbNS_6TensorES4_S4_lNS_14AccumulateTypeIT0_Lb1EE4typeES8_NS0_13TensorArgTypeES9_S9_EUllE0_EEvNS0_6detail10TensorInfoIT_T1_EESF_NSC_IKS6_SE_EElS8_S8_SE_T6_ --------------------------
	.section	.nv.constant0._ZN2at4cuda17kernelHistogram1DIlilLi1ELi2ELin1ELNS0_23CUDAHistogramMemoryTypeE1EZNS0_21CUDA_tensor_histogramIliLb0EEEbNS_6TensorES4_S4_lNS_14AccumulateTypeIT0_Lb1EE4typeES8_NS0_13TensorArgTypeES9_S9_EUllE0_EEvNS0_6detail10TensorInfoIT_T1_EESF_NSC_IKS6_SE_EElS8_S8_SE_T6_,"a",@progbits
	.sectionflags	@""
	.align	4
.nv.constant0._ZN2at4cuda17kernelHistogram1DIlilLi1ELi2ELin1ELNS0_23CUDAHistogramMemoryTypeE1EZNS0_21CUDA_tensor_histogramIliLb0EEEbNS_6TensorES4_S4_lNS_14AccumulateTypeIT0_Lb1EE4typeES8_NS0_13TensorArgTypeES9_S9_EUllE0_EEvNS0_6detail10TensorInfoIT_T1_EESF_NSC_IKS6_SE_EElS8_S8_SE_T6_:
	.zero		1809


//--------------------- .nv.constant0._ZN2at4cuda17kernelHistogram1DIlilLi1ELi2ELin1ELNS0_23CUDAHistogramMemoryTypeE0EZNS0_21CUDA_tensor_histogramIliLb0EEEbNS_6TensorES4_S4_lNS_14AccumulateTypeIT0_Lb1EE4typeES8_NS0_13TensorArgTypeES9_S9_EUllE0_EEvNS0_6detail10TensorInfoIT_T1_EESF_NSC_IKS6_SE_EElS8_S8_SE_T6_ --------------------------
	.section	.nv.constant0._ZN2at4cuda17kernelHistogram1DIlilLi1ELi2ELin1ELNS0_23CUDAHistogramMemoryTypeE0EZNS0_21CUDA_tensor_histogramIliLb0EEEbNS_6TensorES4_S4_lNS_14AccumulateTypeIT0_Lb1EE4typeES8_NS0_13TensorArgTypeES9_S9_EUllE0_EEvNS0_6detail10TensorInfoIT_T1_EESF_NSC_IKS6_SE_EElS8_S8_SE_T6_,"a",@progbits
	.sectionflags	@""
	.align	4
.nv.constant0._ZN2at4cuda17kernelHistogram1DIlilLi1ELi2ELin1ELNS0_23CUDAHistogramMemoryTypeE0EZNS0_21CUDA_tensor_histogramIliLb0EEEbNS_6TensorES4_S4_lNS_14AccumulateTypeIT0_Lb1EE4typeES8_NS0_13TensorArgTypeES9_S9_EUllE0_EEvNS0_6detail10TensorInfoIT_T1_EESF_NSC_IKS6_SE_EElS8_S8_SE_T6_:
	.zero		1809


//--------------------- .nv.constant0._ZN2at4cuda17kernelHistogram1DIlilLi1ELi2ELin1ELNS0_23CUDAHistogramMemoryTypeE1EZNS0_21CUDA_tensor_histogramIliLb0EEEbNS_6TensorES4_S4_lNS_14AccumulateTypeIT0_Lb1EE4typeES8_NS0_13TensorArgTypeES9_S9_EUllE_EEvNS0_6detail10TensorInfoIT_T1_EESF_NSC_IKS6_SE_EElS8_S8_SE_T6_ --------------------------
	.section	.nv.constant0._ZN2at4cuda17kernelHistogram1DIlilLi1ELi2ELin1ELNS0_23CUDAHistogramMemoryTypeE1EZNS0_21CUDA_tensor_histogramIliLb0EEEbNS_6TensorES4_S4_lNS_14AccumulateTypeIT0_Lb1EE4typeES8_NS0_13TensorArgTypeES9_S9_EUllE_EEvNS0_6detail10TensorInfoIT_T1_EESF_NSC_IKS6_SE_EElS8_S8_SE_T6_,"a",@progbits
	.sectionflags	@""
	.align	4
.nv.constant0._ZN2at4cuda17kernelHistogram1DIlilLi1ELi2ELin1ELNS0_23CUDAHistogramMemoryTypeE1EZNS0_21CUDA_tensor_histogramIliLb0EEEbNS_6TensorES4_S4_lNS_14AccumulateTypeIT0_Lb1EE4typeES8_NS0_13TensorArgTypeES9_S9_EUllE_EEvNS0_6detail10TensorInfoIT_T1_EESF_NSC_IKS6_SE_EElS8_S8_SE_T6_:
	.zero		2224


//--------------------- .nv.constant0._ZN2at4cuda17kernelHistogram1DIlilLi1ELi2ELin1ELNS0_23CUDAHistogramMemoryTypeE0EZNS0_21CUDA_tensor_histogramIliLb0EEEbNS_6TensorES4_S4_lNS_14AccumulateTypeIT0_Lb1EE4typeES8_NS0_13TensorArgTypeES9_S9_EUllE_EEvNS0_6detail10TensorInfoIT_T1_EESF_NSC_IKS6_SE_EElS8_S8_SE_T6_ --------------------------
	.section	.nv.constant0._ZN2at4cuda17kernelHistogram1DIlilLi1ELi2ELin1ELNS0_23CUDAHistogramMemoryTypeE0EZNS0_21CUDA_tensor_histogramIliLb0EEEbNS_6TensorES4_S4_lNS_14AccumulateTypeIT0_Lb1EE4typeES8_NS0_13TensorArgTypeES9_S9_EUllE_EEvNS0_6detail10TensorInfoIT_T1_EESF_NSC_IKS6_SE_EElS8_S8_SE_T6_,"a",@progbits
	.sectionflags	@""
	.align	4
.nv.constant0._ZN2at4cuda17kernelHistogram1DIlilLi1ELi2ELin1ELNS0_23CUDAHistogramMemoryTypeE0EZNS0_21CUDA_tensor_histogramIliLb0EEEbNS_6TensorES4_S4_lNS_14AccumulateTypeIT0_Lb1EE4typeES8_NS0_13TensorArgTypeES9_S9_EUllE_EEvNS0_6detail10TensorInfoIT_T1_EESF_NSC_IKS6_SE_EElS8_S8_SE_T6_:
	.zero		2224


//--------------------- .nv.constant0._ZN2at4cuda17kernelHistogram1DIfilLi1ELi2ELin1ELNS0_23CUDAHistogramMemoryTypeE1EZNS0_21CUDA_tensor_histogramIfiLb1EEEbNS_6TensorES4_S4_lNS_14AccumulateTypeIT0_Lb1EE4typeES8_NS0_13TensorArgTypeES9_S9_EUllE0_EEvNS0_6detail10TensorInfoIT_T1_EESF_NSC_IKS6_SE_EElS8_S8_SE_T6_ --------------------------
	.section	.nv.constant0._ZN2at4cuda17kernelHistogram1DIfilLi1ELi2ELin1ELNS0_23CUDAHistogramMemoryTypeE1EZNS0_21CUDA_tensor_histogramIfiLb1EEEbNS_6TensorES4_S4_lNS_14AccumulateTypeIT0_Lb1EE4typeES8_NS0_13TensorArgTypeES9_S9_EUllE0_EEvNS0_6detail10TensorInfoIT_T1_EESF_NSC_IKS6_SE_EElS8_S8_SE_T6_,"a",@progbits
	.sectionflags	@""
	.align	4
.nv.constant0._ZN2at4cuda17kernelHistogram1DIfilLi1ELi2ELin1ELNS0_23CUDAHistogramMemoryTypeE1EZNS0_21CUDA_tensor_histogramIfiLb1EEEbNS_6TensorES4_S4_lNS_14AccumulateTypeIT0_Lb1EE4typeES8_NS0_13TensorArgTypeES9_S9_EUllE0_EEvNS0_6detail10TensorInfoIT_T1_EESF_NSC_IKS6_SE_EElS8_S8_SE_T6_:
	.zero		1809


//--------------------- .nv.constant0._ZN2at4cuda17kernelHistogram1DIfilLi1ELi2ELin1ELNS0_23CUDAHistogramMemoryTypeE0EZNS0_21CUDA_tensor_histogramIfiLb1EEEbNS_6TensorES4_S4_lNS_14AccumulateTypeIT0_Lb1EE4typeES8_NS0_13TensorArgTypeES9_S9_EUllE0_EEvNS0_6detail10TensorInfoIT_T1_EESF_NSC_IKS6_SE_EElS8_S8_SE_T6_ --------------------------
	.section	.nv.constant0._ZN2at4cuda17kernelHistogram1DIfilLi1ELi2ELin1ELNS0_23CUDAHistogramMemoryTypeE0EZNS0_21CUDA_tensor_histogramIfiLb1EEEbNS_6TensorES4_S4_lNS_14AccumulateTypeIT0_Lb1EE4typeES8_NS0_13TensorArgTypeES9_S9_EUllE0_EEvNS0_6detail10TensorInfoIT_T1_EESF_NSC_IKS6_SE_EElS8_S8_SE_T6_,"a",@progbits
	.sectionflags	@""
	.align	4
.nv.constant0._ZN2at4cuda17kernelHistogram1DIfilLi1ELi2ELin1ELNS0_23CUDAHistogramMemoryTypeE0EZNS0_21CUDA_tensor_histogramIfiLb1EEEbNS_6TensorES4_S4_lNS_14AccumulateTypeIT0_Lb1EE4typeES8_NS0_13TensorArgTypeES9_S9_EUllE0_EEvNS0_6detail10TensorInfoIT_T1_EESF_NSC_IKS6_SE_EElS8_S8_SE_T6_:
	.zero		1809


//--------------------- .nv.constant0._ZN2at4cuda17kernelHistogram1DIfilLi1ELi2ELin1ELNS0_23CUDAHistogramMemoryTypeE1EZNS0_21CUDA_tensor_histogramIfiLb1EEEbNS_6TensorES4_S4_lNS_14AccumulateTypeIT0_Lb1EE4typeES8_NS0_13TensorArgTypeES9_S9_EUllE_EEvNS0_6detail10TensorInfoIT_T1_EESF_NSC_IKS6_SE_EElS8_S8_SE_T6_ --------------------------
	.section	.nv.constant0._ZN2at4cuda17kernelHistogram1DIfilLi1ELi2ELin1ELNS0_23CUDAHistogramMemoryTypeE1EZNS0_21CUDA_tensor_histogramIfiLb1EEEbNS_6TensorES4_S4_lNS_14AccumulateTypeIT0_Lb1EE4typeES8_NS0_13TensorArgTypeES9_S9_EUllE_EEvNS0_6detail10TensorInfoIT_T1_EESF_NSC_IKS6_SE_EElS8_S8_SE_T6_,"a",@progbits
	.sectionflags	@""
	.align	4
.nv.constant0._ZN2at4cuda17kernelHistogram1DIfilLi1ELi2ELin1ELNS0_23CUDAHistogramMemoryTypeE1EZNS0_21CUDA_tensor_histogramIfiLb1EEEbNS_6TensorES4_S4_lNS_14AccumulateTypeIT0_Lb1EE4typeES8_NS0_13TensorArgTypeES9_S9_EUllE_EEvNS0_6detail10TensorInfoIT_T1_EESF_NSC_IKS6_SE_EElS8_S8_SE_T6_:
	.zero		2224


//--------------------- .nv.constant0._ZN2at4cuda17kernelHistogram1DIfilLi1ELi2ELin1ELNS0_23CUDAHistogramMemoryTypeE0EZNS0_21CUDA_tensor_histogramIfiLb1EEEbNS_6TensorES4_S4_lNS_14AccumulateTypeIT0_Lb1EE4typeES8_NS0_13TensorArgTypeES9_S9_EUllE_EEvNS0_6detail10TensorInfoIT_T1_EESF_NSC_IKS6_SE_EElS8_S8_SE_T6_ --------------------------
	.section	.nv.constant0._ZN2at4cuda17kernelHistogram1DIfilLi1ELi2ELin1ELNS0_23CUDAHistogramMemoryTypeE0EZNS0_21CUDA_tensor_histogramIfiLb1EEEbNS_6TensorES4_S4_lNS_14AccumulateTypeIT0_Lb1EE4typeES8_NS0_13TensorArgTypeES9_S9_EUllE_EEvNS0_6detail10TensorInfoIT_T1_EESF_NSC_IKS6_SE_EElS8_S8_SE_T6_,"a",@progbits
	.sectionflags	@""
	.align	4
.nv.constant0._ZN2at4cuda17kernelHistogram1DIfilLi1ELi2ELin1ELNS0_23CUDAHistogramMemoryTypeE0EZNS0_21CUDA_tensor_histogramIfiLb1EEEbNS_6TensorES4_S4_lNS_14AccumulateTypeIT0_Lb1EE4typeES8_NS0_13TensorArgTypeES9_S9_EUllE_EEvNS0_6detail10TensorInfoIT_T1_EESF_NSC_IKS6_SE_EElS8_S8_SE_T6_:
	.zero		2224


//--------------------- .nv.constant0._ZN2at4cuda17kernelHistogram1DIdalLi1ELi2ELin1ELNS0_23CUDAHistogramMemoryTypeE1EZNS0_21CUDA_tensor_histogramIdaLb1EEEbNS_6TensorES4_S4_lNS_14AccumulateTypeIT0_Lb1EE4typeES8_NS0_13TensorArgTypeES9_S9_EUllE0_EEvNS0_6detail10TensorInfoIT_T1_EESF_NSC_IKS6_SE_EElS8_S8_SE_T6_ --------------------------
	.section	.nv.constant0._ZN2at4cuda17kernelHistogram1DIdalLi1ELi2ELin1ELNS0_23CUDAHistogramMemoryTypeE1EZNS0_21CUDA_tensor_histogramIdaLb1EEEbNS_6TensorES4_S4_lNS_14AccumulateTypeIT0_Lb1EE4typeES8_NS0_13TensorArgTypeES9_S9_EUllE0_EEvNS0_6detail10TensorInfoIT_T1_EESF_NSC_IKS6_SE_EElS8_S8_SE_T6_,"a",@progbits
	.sectionflags	@""
	.align	4
.nv.constant0._ZN2at4cuda17kernelHistogram1DIdalLi1ELi2ELin1ELNS0_23CUDAHistogramMemoryTypeE1EZNS0_21CUDA_tensor_histogramIdaLb1EEEbNS_6TensorES4_S4_lNS_14AccumulateTypeIT0_Lb1EE4typeES8_NS0_13TensorArgTypeES9_S9_EUllE0_EEvNS0_6detail10TensorInfoIT_T1_EESF_NSC_IKS6_SE_EElS8_S8_SE_T6_:
	.zero		1809


//--------------------- .nv.constant0._ZN2at4cuda17kernelHistogram1DIdalLi1ELi2ELin1ELNS0_23CUDAHistogramMemoryTypeE0EZNS0_21CUDA_tensor_histogramIdaLb1EEEbNS_6TensorES4_S4_lNS_14AccumulateTypeIT0_Lb1EE4typeES8_NS0_13TensorArgTypeES9_S9_EUllE0_EEvNS0_6detail10TensorInfoIT_T1_EESF_NSC_IKS6_SE_EElS8_S8_SE_T6_ --------------------------
	.section	.nv.constant0._ZN2at4cuda17kernelHistogram1DIdalLi1ELi2ELin1ELNS0_23CUDAHistogramMemoryTypeE0EZNS0_21CUDA_tensor_histogramIdaLb1EEEbNS_6TensorES4_S4_lNS_14AccumulateTypeIT0_Lb1EE4typeES8_NS0_13TensorArgTypeES9_S9_EUllE0_EEvNS0_6detail10TensorInfoIT_T1_EESF_NSC_IKS6_SE_EElS8_S8_SE_T6_,"a",@progbits
	.sectionflags	@""
	.align	4
.nv.constant0._ZN2at4cuda17kernelHistogram1DIdalLi1ELi2ELin1ELNS0_23CUDAHistogramMemoryTypeE0EZNS0_21CUDA_tensor_histogramIdaLb1EEEbNS_6TensorES4_S4_lNS_14AccumulateTypeIT0_Lb1EE4typeES8_NS0_13TensorArgTypeES9_S9_EUllE0_EEvNS0_6detail10TensorInfoIT_T1_EESF_NSC_IKS6_SE_EElS8_S8_SE_T6_:
	.zero		1809


//--------------------- .nv.constant0._ZN2at4cuda17kernelHistogram1DIdalLi1ELi2ELin1ELNS0_23CUDAHistogramMemoryTypeE1EZNS0_21CUDA_tensor_histogramIdaLb1EEEbNS_6TensorES4_S4_lNS_14AccumulateTypeIT0_Lb1EE4typeES8_NS0_13TensorArgTypeES9_S9_EUllE_EEvNS0_6detail10TensorInfoIT_T1_EESF_NSC_IKS6_SE_EElS8_S8_SE_T6_ --------------------------
	.section	.nv.constant0._ZN2at4cuda17kernelHistogram1DIdalLi1ELi2ELin1ELNS0_23CUDAHistogramMemoryTypeE1EZNS0_21CUDA_tensor_histogramIdaLb1EEEbNS_6TensorES4_S4_lNS_14AccumulateTypeIT0_Lb1EE4typeES8_NS0_13TensorArgTypeES9_S9_EUllE_EEvNS0_6detail10TensorInfoIT_T1_EESF_NSC_IKS6_SE_EElS8_S8_SE_T6_,"a",@progbits
	.sectionflags	@""
	.align	4
.nv.constant0._ZN2at4cuda17kernelHistogram1DIdalLi1ELi2ELin1ELNS0_23CUDAHistogramMemoryTypeE1EZNS0_21CUDA_tensor_histogramIdaLb1EEEbNS_6TensorES4_S4_lNS_14AccumulateTypeIT0_Lb1EE4typeES8_NS0_13TensorArgTypeES9_S9_EUllE_EEvNS0_6detail10TensorInfoIT_T1_EESF_NSC_IKS6_SE_EElS8_S8_SE_T6_:
	.zero		2224


//--------------------- .nv.constant0._ZN2at4cuda17kernelHistogram1DIdalLi1ELi2ELin1ELNS0_23CUDAHistogramMemoryTypeE0EZNS0_21CUDA_tensor_histogramIdaLb1EEEbNS_6TensorES4_S4_lNS_14AccumulateTypeIT0_Lb1EE4typeES8_NS0_13TensorArgTypeES9_S9_EUllE_EEvNS0_6detail10TensorInfoIT_T1_EESF_NSC_IKS6_SE_EElS8_S8_SE_T6_ --------------------------
	.section	.nv.constant0._ZN2at4cuda17kernelHistogram1DIdalLi1ELi2ELin1ELNS0_23CUDAHistogramMemoryTypeE0EZNS0_21CUDA_tensor_histogramIdaLb1EEEbNS_6TensorES4_S4_lNS_14AccumulateTypeIT0_Lb1EE4typeES8_NS0_13TensorArgTypeES9_S9_EUllE_EEvNS0_6detail10TensorInfoIT_T1_EESF_NSC_IKS6_SE_EElS8_S8_SE_T6_,"a",@progbits
	.sectionflags	@""
	.align	4
.nv.constant0._ZN2at4cuda17kernelHistogram1DIdalLi1ELi2ELin1ELNS0_23CUDAHistogramMemoryTypeE0EZNS0_21CUDA_tensor_histogramIdaLb1EEEbNS_6TensorES4_S4_lNS_14AccumulateTypeIT0_Lb1EE4typeES8_NS0_13TensorArgTypeES9_S9_EUllE_EEvNS0_6detail10TensorInfoIT_T1_EESF_NSC_IKS6_SE_EElS8_S8_SE_T6_:
	.zero		2224


//--------------------- .nv.constant0._ZN2at4cuda17kernelHistogram1DIlalLi1ELi2ELin1ELNS0_23CUDAHistogramMemoryTypeE1EZNS0_21CUDA_tensor_histogramIlaLb0EEEbNS_6TensorES4_S4_lNS_14AccumulateTypeIT0_Lb1EE4typeES8_NS0_13TensorArgTypeES9_S9_EUllE0_EEvNS0_6detail10TensorInfoIT_T1_EESF_NSC_IKS6_SE_EElS8_S8_SE_T6_ --------------------------
	.section	.nv.constant0._ZN2at4cuda17kernelHistogram1DIlalLi1ELi2ELin1ELNS0_23CUDAHistogramMemoryTypeE1EZNS0_21CUDA_tensor_histogramIlaLb0EEEbNS_6TensorES4_S4_lNS_14AccumulateTypeIT0_Lb1EE4typeES8_NS0_13TensorArgTypeES9_S9_EUllE0_EEvNS0_6detail10TensorInfoIT_T1_EESF_NSC_IKS6_SE_EElS8_S8_SE_T6_,"a",@progbits
	.sectionflags	@""
	.align	4
.nv.constant0._ZN2at4cuda17kernelHistogram1DIlalLi1ELi2ELin1ELNS0_23CUDAHistogramMemoryTypeE1EZNS0_21CUDA_tensor_histogramIlaLb0EEEbNS_6TensorES4_S4_lNS_14AccumulateTypeIT0_Lb1EE4typeES8_NS0_13TensorArgTypeES9_S9_EUllE0_EEvNS0_6detail10TensorInfoIT_T1_EESF_NSC_IKS6_SE_EElS8_S8_SE_T6_:
	.zero		1809


//--------------------- .nv.constant0._ZN2at4cuda17kernelHistogram1DIlalLi1ELi2ELin1ELNS0_23CUDAHistogramMemoryTypeE0EZNS0_21CUDA_tensor_histogramIlaLb0EEEbNS_6TensorES4_S4_lNS_14AccumulateTypeIT0_Lb1EE4typeES8_NS0_13TensorArgTypeES9_S9_EUllE0_EEvNS0_6detail10TensorInfoIT_T1_EESF_NSC_IKS6_SE_EElS8_S8_SE_T6_ --------------------------
	.section	.nv.constant0._ZN2at4cuda17kernelHistogram1DIlalLi1ELi2ELin1ELNS0_23CUDAHistogramMemoryTypeE0EZNS0_21CUDA_tensor_histogramIlaLb0EEEbNS_6TensorES4_S4_lNS_14AccumulateTypeIT0_Lb1EE4typeES8_NS0_13TensorArgTypeES9_S9_EUllE0_EEvNS0_6detail10TensorInfoIT_T1_EESF_NSC_IKS6_SE_EElS8_S8_SE_T6_,"a",@progbits
	.sectionflags	@""
	.align	4
.nv.constant0._ZN2at4cuda17kernelHistogram1DIlalLi1ELi2ELin1ELNS0_23CUDAHistogramMemoryTypeE0EZNS0_21CUDA_tensor_histogramIlaLb0EEEbNS_6TensorES4_S4_lNS_14AccumulateTypeIT0_Lb1EE4typeES8_NS0_13TensorArgTypeES9_S9_EUllE0_EEvNS0_6detail10TensorInfoIT_T1_EESF_NSC_IKS6_SE_EElS8_S8_SE_T6_:
	.zero		1809


//--------------------- .nv.constant0._ZN2at4cuda17kernelHistogram1DIlalLi1ELi2ELin1ELNS0_23CUDAHistogramMemoryTypeE1EZNS0_21CUDA_tensor_histogramIlaLb0EEEbNS_6TensorES4_S4_lNS_14AccumulateTypeIT0_Lb1EE4typeES8_NS0_13TensorArgTypeES9_S9_EUllE_EEvNS0_6detail10TensorInfoIT_T1_EESF_NSC_IKS6_SE_EElS8_S8_SE_T6_ --------------------------
	.section	.nv.constant0._ZN2at4cuda17kernelHistogram1DIlalLi1ELi2ELin1ELNS0_23CUDAHistogramMemoryTypeE1EZNS0_21CUDA_tensor_histogramIlaLb0EEEbNS_6TensorES4_S4_lNS_14AccumulateTypeIT0_Lb1EE4typeES8_NS0_13TensorArgTypeES9_S9_EUllE_EEvNS0_6detail10TensorInfoIT_T1_EESF_NSC_IKS6_SE_EElS8_S8_SE_T6_,"a",@progbits
	.sectionflags	@""
	.align	4
.nv.constant0._ZN2at4cuda17kernelHistogram1DIlalLi1ELi2ELin1ELNS0_23CUDAHistogramMemoryTypeE1EZNS0_21CUDA_tensor_histogramIlaLb0EEEbNS_6TensorES4_S4_lNS_14AccumulateTypeIT0_Lb1EE4typeES8_NS0_13TensorArgTypeES9_S9_EUllE_EEvNS0_6detail10TensorInfoIT_T1_EESF_NSC_IKS6_SE_EElS8_S8_SE_T6_:
	.zero		2224


//--------------------- .nv.constant0._ZN2at4cuda17kernelHistogram1DIlalLi1ELi2ELin1ELNS0_23CUDAHistogramMemoryTypeE0EZNS0_21CUDA_tensor_histogramIlaLb0EEEbNS_6TensorES4_S4_lNS_14AccumulateTypeIT0_Lb1EE4typeES8_NS0_13TensorArgTypeES9_S9_EUllE_EEvNS0_6detail10TensorInfoIT_T1_EESF_NSC_IKS6_SE_EElS8_S8_SE_T6_ --------------------------
	.section	.nv.constant0._ZN2at4cuda17kernelHistogram1DIlalLi1ELi2ELin1ELNS0_23CUDAHistogramMemoryTypeE0EZNS0_21CUDA_tensor_histogramIlaLb0EEEbNS_6TensorES4_S4_lNS_14AccumulateTypeIT0_Lb1EE4typeES8_NS0_13TensorArgTypeES9_S9_EUllE_EEvNS0_6detail10TensorInfoIT_T1_EESF_NSC_IKS6_SE_EElS8_S8_SE_T6_,"a",@progbits
	.sectionflags	@""
	.align	4
.nv.constant0._ZN2at4cuda17kernelHistogram1DIlalLi1ELi2ELin1ELNS0_23CUDAHistogramMemoryTypeE0EZNS0_21CUDA_tensor_histogramIlaLb0EEEbNS_6TensorES4_S4_lNS_14AccumulateTypeIT0_Lb1EE4typeES8_NS0_13TensorArgTypeES9_S9_EUllE_EEvNS0_6detail10TensorInfoIT_T1_EESF_NSC_IKS6_SE_EElS8_S8_SE_T6_:
	.zero		2224


//--------------------- .nv.constant0._ZN2at4cuda17kernelHistogram1DIfalLi1ELi2ELin1ELNS0_23CUDAHistogramMemoryTypeE1EZNS0_21CUDA_tensor_histogramIfaLb1EEEbNS_6TensorES4_S4_lNS_14AccumulateTypeIT0_Lb1EE4typeES8_NS0_13TensorArgTypeES9_S9_EUllE0_EEvNS0_6detail10TensorInfoIT_T1_EESF_NSC_IKS6_SE_EElS8_S8_SE_T6_ --------------------------
	.section	.nv.constant0._ZN2at4cuda17kernelHistogram1DIfalLi1ELi2ELin1ELNS0_23CUDAHistogramMemoryTypeE1EZNS0_21CUDA_tensor_histogramIfaLb1EEEbNS_6TensorES4_S4_lNS_14AccumulateTypeIT0_Lb1EE4typeES8_NS0_13TensorArgTypeES9_S9_EUllE0_EEvNS0_6detail10TensorInfoIT_T1_EESF_NSC_IKS6_SE_EElS8_S8_SE_T6_,"a",@progbits
	.sectionflags	@""
	.align	4
.nv.constant0._ZN2at4cuda17kernelHistogram1DIfalLi1ELi2ELin1ELNS0_23CUDAHistogramMemoryTypeE1EZNS0_21CUDA_tensor_histogramIfaLb1EEEbNS_6TensorES4_S4_lNS_14AccumulateTypeIT0_Lb1EE4typeES8_NS0_13TensorArgTypeES9_S9_EUllE0_EEvNS0_6detail10TensorInfoIT_T1_EESF_NSC_IKS6_SE_EElS8_S8_SE_T6_:
	.zero		1809


//--------------------- .nv.constant0._ZN2at4cuda17kernelHistogram1DIfalLi1ELi2ELin1ELNS0_23CUDAHistogramMemoryTypeE0EZNS0_21CUDA_tensor_histogramIfaLb1EEEbNS_6TensorES4_S4_lNS_14AccumulateTypeIT0_Lb1EE4typeES8_NS0_13TensorArgTypeES9_S9_EUllE0_EEvNS0_6detail10TensorInfoIT_T1_EESF_NSC_IKS6_SE_EElS8_S8_SE_T6_ --------------------------
	.section	.nv.constant0._ZN2at4cuda17kernelHistogram1DIfalLi1ELi2ELin1ELNS0_23CUDAHistogramMemoryTypeE0EZNS0_21CUDA_tensor_histogramIfaLb1EEEbNS_6TensorES4_S4_lNS_14AccumulateTypeIT0_Lb1EE4typeES8_NS0_13TensorArgTypeES9_S9_EUllE0_EEvNS0_6detail10TensorInfoIT_T1_EESF_NSC_IKS6_SE_EElS8_S8_SE_T6_,"a",@progbits
	.sectionflags	@""
	.align	4
.nv.constant0._ZN2at4cuda17kernelHistogram1DIfalLi1ELi2ELin1ELNS0_23CUDAHistogramMemoryTypeE0EZNS0_21CUDA_tensor_histogramIfaLb1EEEbNS_6TensorES4_S4_lNS_14AccumulateTypeIT0_Lb1EE4typeES8_NS0_13TensorArgTypeES9_S9_EUllE0_EEvNS0_6detail10TensorInfoIT_T1_EESF_NSC_IKS6_SE_EElS8_S8_SE_T6_:
	.zero		1809


//--------------------- .nv.constant0._ZN2at4cuda17kernelHistogram1DIfalLi1ELi2ELin1ELNS0_23CUDAHistogramMemoryTypeE1EZNS0_21CUDA_tensor_histogramIfaLb1EEEbNS_6TensorES4_S4_lNS_14AccumulateTypeIT0_Lb1EE4typeES8_NS0_13TensorArgTypeES9_S9_EUllE_EEvNS0_6detail10TensorInfoIT_T1_EESF_NSC_IKS6_SE_EElS8_S8_SE_T6_ --------------------------
	.section	.nv.constant0._ZN2at4cuda17kernelHistogram1DIfalLi1ELi2ELin1ELNS0_23CUDAHistogramMemoryTypeE1EZNS0_21CUDA_tensor_histogramIfaLb1EEEbNS_6TensorES4_S4_lNS_14AccumulateTypeIT0_Lb1EE4typeES8_NS0_13TensorArgTypeES9_S9_EUllE_EEvNS0_6detail10TensorInfoIT_T1_EESF_NSC_IKS6_SE_EElS8_S8_SE_T6_,"a",@progbits
	.sectionflags	@""
	.align	4
.nv.constant0._ZN2at4cuda17kernelHistogram1DIfalLi1ELi2ELin1ELNS0_23CUDAHistogramMemoryTypeE1EZNS0_21CUDA_tensor_histogramIfaLb1EEEbNS_6TensorES4_S4_lNS_14AccumulateTypeIT0_Lb1EE4typeES8_NS0_13TensorArgTypeES9_S9_EUllE_EEvNS0_6detail10TensorInfoIT_T1_EESF_NSC_IKS6_SE_EElS8_S8_SE_T6_:
	.zero		2224


//--------------------- .nv.constant0._ZN2at4cuda17kernelHistogram1DIfalLi1ELi2ELin1ELNS0_23CUDAHistogramMemoryTypeE0EZNS0_21CUDA_tensor_histogramIfaLb1EEEbNS_6TensorES4_S4_lNS_14AccumulateTypeIT0_Lb1EE4typeES8_NS0_13TensorArgTypeES9_S9_EUllE_EEvNS0_6detail10TensorInfoIT_T1_EESF_NSC_IKS6_SE_EElS8_S8_SE_T6_ --------------------------
	.section	.nv.constant0._ZN2at4cuda17kernelHistogram1DIfalLi1ELi2ELin1ELNS0_23CUDAHistogramMemoryTypeE0EZNS0_21CUDA_tensor_histogramIfaLb1EEEbNS_6TensorES4_S4_lNS_14AccumulateTypeIT0_Lb1EE4typeES8_NS0_13TensorArgTypeES9_S9_EUllE_EEvNS0_6detail10TensorInfoIT_T1_EESF_NSC_IKS6_SE_EElS8_S8_SE_T6_,"a",@progbits
	.sectionflags	@""
	.align	4
.nv.constant0._ZN2at4cuda17kernelHistogram1DIfalLi1ELi2ELin1ELNS0_23CUDAHistogramMemoryTypeE0EZNS0_21CUDA_tensor_histogramIfaLb1EEEbNS_6TensorES4_S4_lNS_14AccumulateTypeIT0_Lb1EE4typeES8_NS0_13TensorArgTypeES9_S9_EUllE_EEvNS0_6detail10TensorInfoIT_T1_EESF_NSC_IKS6_SE_EElS8_S8_SE_T6_:
	.zero		2224


//--------------------- .nv.constant0._ZN2at4cuda17kernelHistogram1DIdhlLi1ELi2ELin1ELNS0_23CUDAHistogramMemoryTypeE1EZNS0_21CUDA_tensor_histogramIdhLb1EEEbNS_6TensorES4_S4_lNS_14AccumulateTypeIT0_Lb1EE4typeES8_NS0_13TensorArgTypeES9_S9_EUllE0_EEvNS0_6detail10TensorInfoIT_T1_EESF_NSC_IKS6_SE_EElS8_S8_SE_T6_ --------------------------
	.section	.nv.constant0._ZN2at4cuda17kernelHistogram1DIdhlLi1ELi2ELin1ELNS0_23CUDAHistogramMemoryTypeE1EZNS0_21CUDA_tensor_histogramIdhLb1EEEbNS_6TensorES4_S4_lNS_14AccumulateTypeIT0_Lb1EE4typeES8_NS0_13TensorArgTypeES9_S9_EUllE0_EEvNS0_6detail10TensorInfoIT_T1_EESF_NSC_IKS6_SE_EElS8_S8_SE_T6_,"a",@progbits
	.sectionflags	@""
	.align	4
.nv.constant0._ZN2at4cuda17kernelHistogram1DIdhlLi1ELi2ELin1ELNS0_23CUDAHistogramMemoryTypeE1EZNS0_21CUDA_tensor_histogramIdhLb1EEEbNS_6TensorES4_S4_lNS_14AccumulateTypeIT0_Lb1EE4typeES8_NS0_13TensorArgTypeES9_S9_EUllE0_EEvNS0_6detail10TensorInfoIT_T1_EESF_NSC_IKS6_SE_EElS8_S8_SE_T6_:
	.zero		1809


//--------------------- .nv.constant0._ZN2at4cuda17kernelHistogram1DIdhlLi1ELi2ELin1ELNS0_23CUDAHistogramMemoryTypeE0EZNS0_21CUDA_tensor_histogramIdhLb1EEEbNS_6TensorES4_S4_lNS_14AccumulateTypeIT0_Lb1EE4typeES8_NS0_13TensorArgTypeES9_S9_EUllE0_EEvNS0_6detail10TensorInfoIT_T1_EESF_NSC_IKS6_SE_EElS8_S8_SE_T6_ --------------------------
	.section	.nv.constant0._ZN2at4cuda17kernelHistogram1DIdhlLi1ELi2ELin1ELNS0_23CUDAHistogramMemoryTypeE0EZNS0_21CUDA_tensor_histogramIdhLb1EEEbNS_6TensorES4_S4_lNS_14AccumulateTypeIT0_Lb1EE4typeES8_NS0_13TensorArgTypeES9_S9_EUllE0_EEvNS0_6detail10TensorInfoIT_T1_EESF_NSC_IKS6_SE_EElS8_S8_SE_T6_,"a",@progbits
	.sectionflags	@""
	.align	4
.nv.constant0._ZN2at4cuda17kernelHistogram1DIdhlLi1ELi2ELin1ELNS0_23CUDAHistogramMemoryTypeE0EZNS0_21CUDA_tensor_histogramIdhLb1EEEbNS_6TensorES4_S4_lNS_14AccumulateTypeIT0_Lb1EE4typeES8_NS0_13TensorArgTypeES9_S9_EUllE0_EEvNS0_6detail10TensorInfoIT_T1_EESF_NSC_IKS6_SE_EElS8_S8_SE_T6_:
	.zero		1809


//--------------------- .nv.constant0._ZN2at4cuda17kernelHistogram1DIdhlLi1ELi2ELin1ELNS0_23CUDAHistogramMemoryTypeE1EZNS0_21CUDA_tensor_histogramIdhLb1EEEbNS_6TensorES4_S4_lNS_14AccumulateTypeIT0_Lb1EE4typeES8_NS0_13TensorArgTypeES9_S9_EUllE_EEvNS0_6detail10TensorInfoIT_T1_EESF_NSC_IKS6_SE_EElS8_S8_SE_T6_ --------------------------
	.section	.nv.constant0._ZN2at4cuda17kernelHistogram1DIdhlLi1ELi2ELin1ELNS0_23CUDAHistogramMemoryTypeE1EZNS0_21CUDA_tensor_histogramIdhLb1EEEbNS_6TensorES4_S4_lNS_14AccumulateTypeIT0_Lb1EE4typeES8_NS0_13TensorArgTypeES9_S9_EUllE_EEvNS0_6detail10TensorInfoIT_T1_EESF_NSC_IKS6_SE_EElS8_S8_SE_T6_,"a",@progbits
	.sectionflags	@""
	.align	4
.nv.constant0._ZN2at4cuda17kernelHistogram1DIdhlLi1ELi2ELin1ELNS0_23CUDAHistogramMemoryTypeE1EZNS0_21CUDA_tensor_histogramIdhLb1EEEbNS_6TensorES4_S4_lNS_14AccumulateTypeIT0_Lb1EE4typeES8_NS0_13TensorArgTypeES9_S9_EUllE_EEvNS0_6detail10TensorInfoIT_T1_EESF_NSC_IKS6_SE_EElS8_S8_SE_T6_:
	.zero		2224


//--------------------- .nv.constant0._ZN2at4cuda17kernelHistogram1DIdhlLi1ELi2ELin1ELNS0_23CUDAHistogramMemoryTypeE0EZNS0_21CUDA_tensor_histogramIdhLb1EEEbNS_6TensorES4_S4_lNS_14AccumulateTypeIT0_Lb1EE4typeES8_NS0_13TensorArgTypeES9_S9_EUllE_EEvNS0_6detail10TensorInfoIT_T1_EESF_NSC_IKS6_SE_EElS8_S8_SE_T6_ --------------------------
	.section	.nv.constant0._ZN2at4cuda17kernelHistogram1DIdhlLi1ELi2ELin1ELNS0_23CUDAHistogramMemoryTypeE0EZNS0_21CUDA_tensor_histogramIdhLb1EEEbNS_6TensorES4_S4_lNS_14AccumulateTypeIT0_Lb1EE4typeES8_NS0_13TensorArgTypeES9_S9_EUllE_EEvNS0_6detail10TensorInfoIT_T1_EESF_NSC_IKS6_SE_EElS8_S8_SE_T6_,"a",@progbits
	.sectionflags	@""
	.align	4
.nv.constant0._ZN2at4cuda17kernelHistogram1DIdhlLi1ELi2ELin1ELNS0_23CUDAHistogramMemoryTypeE0EZNS0_21CUDA_tensor_histogramIdhLb1EEEbNS_6TensorES4_S4_lNS_14AccumulateTypeIT0_Lb1EE4typeES8_NS0_13TensorArgTypeES9_S9_EUllE_EEvNS0_6detail10TensorInfoIT_T1_EESF_NSC_IKS6_SE_EElS8_S8_SE_T6_:
	.zero		2224


//--------------------- .nv.constant0._ZN2at4cuda17kernelHistogram1DIlhlLi1ELi2ELin1ELNS0_23CUDAHistogramMemoryTypeE1EZNS0_21CUDA_tensor_histogramIlhLb0EEEbNS_6TensorES4_S4_lNS_14AccumulateTypeIT0_Lb1EE4typeES8_NS0_13TensorArgTypeES9_S9_EUllE0_EEvNS0_6detail10TensorInfoIT_T1_EESF_NSC_IKS6_SE_EElS8_S8_SE_T6_ --------------------------
	.section	.nv.constant0._ZN2at4cuda17kernelHistogram1DIlhlLi1ELi2ELin1ELNS0_23CUDAHistogramMemoryTypeE1EZNS0_21CUDA_tensor_histogramIlhLb0EEEbNS_6TensorES4_S4_lNS_14AccumulateTypeIT0_Lb1EE4typeES8_NS0_13TensorArgTypeES9_S9_EUllE0_EEvNS0_6detail10TensorInfoIT_T1_EESF_NSC_IKS6_SE_EElS8_S8_SE_T6_,"a",@progbits
	.sectionflags	@""
	.align	4
.nv.constant0._ZN2at4cuda17kernelHistogram1DIlhlLi1ELi2ELin1ELNS0_23CUDAHistogramMemoryTypeE1EZNS0_21CUDA_tensor_histogramIlhLb0EEEbNS_6TensorES4_S4_lNS_14AccumulateTypeIT0_Lb1EE4typeES8_NS0_13TensorArgTypeES9_S9_EUllE0_EEvNS0_6detail10TensorInfoIT_T1_EESF_NSC_IKS6_SE_EElS8_S8_SE_T6_:
	.zero		1809


//--------------------- .nv.constant0._ZN2at4cuda17kernelHistogram1DIlhlLi1ELi2ELin1ELNS0_23CUDAHistogramMemoryTypeE0EZNS0_21CUDA_tensor_histogramIlhLb0EEEbNS_6TensorES4_S4_lNS_14AccumulateTypeIT0_Lb1EE4typeES8_NS0_13TensorArgTypeES9_S9_EUllE0_EEvNS0_6detail10TensorInfoIT_T1_EESF_NSC_IKS6_SE_EElS8_S8_SE_T6_ --------------------------
	.section	.nv.constant0._ZN2at4cuda17kernelHistogram1DIlhlLi1ELi2ELin1ELNS0_23CUDAHistogramMemoryTypeE0EZNS0_21CUDA_tensor_histogramIlhLb0EEEbNS_6TensorES4_S4_lNS_14AccumulateTypeIT0_Lb1EE4typeES8_NS0_13TensorArgTypeES9_S9_EUllE0_EEvNS0_6detail10TensorInfoIT_T1_EESF_NSC_IKS6_SE_EElS8_S8_SE_T6_,"a",@progbits
	.sectionflags	@""
	.align	4
.nv.constant0._ZN2at4cuda17kernelHistogram1DIlhlLi1ELi2ELin1ELNS0_23CUDAHistogramMemoryTypeE0EZNS0_21CUDA_tensor_histogramIlhLb0EEEbNS_6TensorES4_S4_lNS_14AccumulateTypeIT0_Lb1EE4typeES8_NS0_13TensorArgTypeES9_S9_EUllE0_EEvNS0_6detail10TensorInfoIT_T1_EESF_NSC_IKS6_SE_EElS8_S8_SE_T6_:
	.zero		1809


//--------------------- .nv.constant0._ZN2at4cuda17kernelHistogram1DIlhlLi1ELi2ELin1ELNS0_23CUDAHistogramMemoryTypeE1EZNS0_21CUDA_tensor_histogramIlhLb0EEEbNS_6TensorES4_S4_lNS_14AccumulateTypeIT0_Lb1EE4typeES8_NS0_13TensorArgTypeES9_S9_EUllE_EEvNS0_6detail10TensorInfoIT_T1_EESF_NSC_IKS6_SE_EElS8_S8_SE_T6_ --------------------------
	.section	.nv.constant0._ZN2at4cuda17kernelHistogram1DIlhlLi1ELi2ELin1ELNS0_23CUDAHistogramMemoryTypeE1EZNS0_21CUDA_tensor_histogramIlhLb0EEEbNS_6TensorES4_S4_lNS_14AccumulateTypeIT0_Lb1EE4typeES8_NS0_13TensorArgTypeES9_S9_EUllE_EEvNS0_6detail10TensorInfoIT_T1_EESF_NSC_IKS6_SE_EElS8_S8_SE_T6_,"a",@progbits
	.sectionflags	@""
	.align	4
.nv.constant0._ZN2at4cuda17kernelHistogram1DIlhlLi1ELi2ELin1ELNS0_23CUDAHistogramMemoryTypeE1EZNS0_21CUDA_tensor_histogramIlhLb0EEEbNS_6TensorES4_S4_lNS_14AccumulateTypeIT0_Lb1EE4typeES8_NS0_13TensorArgTypeES9_S9_EUllE_EEvNS0_6detail10TensorInfoIT_T1_EESF_NSC_IKS6_SE_EElS8_S8_SE_T6_:
	.zero		2224


//--------------------- .nv.constant0._ZN2at4cuda17kernelHistogram1DIlhlLi1ELi2ELin1ELNS0_23CUDAHistogramMemoryTypeE0EZNS0_21CUDA_tensor_histogramIlhLb0EEEbNS_6TensorES4_S4_lNS_14AccumulateTypeIT0_Lb1EE4typeES8_NS0_13TensorArgTypeES9_S9_EUllE_EEvNS0_6detail10TensorInfoIT_T1_EESF_NSC_IKS6_SE_EElS8_S8_SE_T6_ --------------------------
	.section	.nv.constant0._ZN2at4cuda17kernelHistogram1DIlhlLi1ELi2ELin1ELNS0_23CUDAHistogramMemoryTypeE0EZNS0_21CUDA_tensor_histogramIlhLb0EEEbNS_6TensorES4_S4_lNS_14AccumulateTypeIT0_Lb1EE4typeES8_NS0_13TensorArgTypeES9_S9_EUllE_EEvNS0_6detail10TensorInfoIT_T1_EESF_NSC_IKS6_SE_EElS8_S8_SE_T6_,"a",@progbits
	.sectionflags	@""
	.align	4
.nv.constant0._ZN2at4cuda17kernelHistogram1DIlhlLi1ELi2ELin1ELNS0_23CUDAHistogramMemoryTypeE0EZNS0_21CUDA_tensor_histogramIlhLb0EEEbNS_6TensorES4_S4_lNS_14AccumulateTypeIT0_Lb1EE4typeES8_NS0_13TensorArgTypeES9_S9_EUllE_EEvNS0_6detail10TensorInfoIT_T1_EESF_NSC_IKS6_SE_EElS8_S8_SE_T6_:
	.zero		2224


//--------------------- .nv.constant0._ZN2at4cuda17kernelHistogram1DIfhlLi1ELi2ELin1ELNS0_23CUDAHistogramMemoryTypeE1EZNS0_21CUDA_tensor_histogramIfhLb1EEEbNS_6TensorES4_S4_lNS_14AccumulateTypeIT0_Lb1EE4typeES8_NS0_13TensorArgTypeES9_S9_EUllE0_EEvNS0_6detail10TensorInfoIT_T1_EESF_NSC_IKS6_SE_EElS8_S8_SE_T6_ --------------------------
	.section	.nv.constant0._ZN2at4cuda17kernelHistogram1DIfhlLi1ELi2ELin1ELNS0_23CUDAHistogramMemoryTypeE1EZNS0_21CUDA_tensor_histogramIfhLb1EEEbNS_6TensorES4_S4_lNS_14AccumulateTypeIT0_Lb1EE4typeES8_NS0_13TensorArgTypeES9_S9_EUllE0_EEvNS0_6detail10TensorInfoIT_T1_EESF_NSC_IKS6_SE_EElS8_S8_SE_T6_,"a",@progbits
	.sectionflags	@""
	.align	4
.nv.constant0._ZN2at4cuda17kernelHistogram1DIfhlLi1ELi2ELin1ELNS0_23CUDAHistogramMemoryTypeE1EZNS0_21CUDA_tensor_histogramIfhLb1EEEbNS_6TensorES4_S4_lNS_14AccumulateTypeIT0_Lb1EE4typeES8_NS0_13TensorArgTypeES9_S9_EUllE0_EEvNS0_6detail10TensorInfoIT_T1_EESF_NSC_IKS6_SE_EElS8_S8_SE_T6_:
	.zero		1809


//--------------------- .nv.constant0._ZN2at4cuda17kernelHistogram1DIfhlLi1ELi2ELin1ELNS0_23CUDAHistogramMemoryTypeE0EZNS0_21CUDA_tensor_histogramIfhLb1EEEbNS_6TensorES4_S4_lNS_14AccumulateTypeIT0_Lb1EE4typeES8_NS0_13TensorArgTypeES9_S9_EUllE0_EEvNS0_6detail10TensorInfoIT_T1_EESF_NSC_IKS6_SE_EElS8_S8_SE_T6_ --------------------------
	.section	.nv.constant0._ZN2at4cuda17kernelHistogram1DIfhlLi1ELi2ELin1ELNS0_23CUDAHistogramMemoryTypeE0EZNS0_21CUDA_tensor_histogramIfhLb1EEEbNS_6TensorES4_S4_lNS_14AccumulateTypeIT0_Lb1EE4typeES8_NS0_13TensorArgTypeES9_S9_EUllE0_EEvNS0_6detail10TensorInfoIT_T1_EESF_NSC_IKS6_SE_EElS8_S8_SE_T6_,"a",@progbits
	.sectionflags	@""
	.align	4
.nv.constant0._ZN2at4cuda17kernelHistogram1DIfhlLi1ELi2ELin1ELNS0_23CUDAHistogramMemoryTypeE0EZNS0_21CUDA_tensor_histogramIfhLb1EEEbNS_6TensorES4_S4_lNS_14AccumulateTypeIT0_Lb1EE4typeES8_NS0_13TensorArgTypeES9_S9_EUllE0_EEvNS0_6detail10TensorInfoIT_T1_EESF_NSC_IKS6_SE_EElS8_S8_SE_T6_:
	.zero		1809


//--------------------- .nv.constant0._ZN2at4cuda17kernelHistogram1DIfhlLi1ELi2ELin1ELNS0_23CUDAHistogramMemoryTypeE1EZNS0_21CUDA_tensor_histogramIfhLb1EEEbNS_6TensorES4_S4_lNS_14AccumulateTypeIT0_Lb1EE4typeES8_NS0_13TensorArgTypeES9_S9_EUllE_EEvNS0_6detail10TensorInfoIT_T1_EESF_NSC_IKS6_SE_EElS8_S8_SE_T6_ --------------------------
	.section	.nv.constant0._ZN2at4cuda17kernelHistogram1DIfhlLi1ELi2ELin1ELNS0_23CUDAHistogramMemoryTypeE1EZNS0_21CUDA_tensor_histogramIfhLb1EEEbNS_6TensorES4_S4_lNS_14AccumulateTypeIT0_Lb1EE4typeES8_NS0_13TensorArgTypeES9_S9_EUllE_EEvNS0_6detail10TensorInfoIT_T1_EESF_NSC_IKS6_SE_EElS8_S8_SE_T6_,"a",@progbits
	.sectionflags	@""
	.align	4
.nv.constant0._ZN2at4cuda17kernelHistogram1DIfhlLi1ELi2ELin1ELNS0_23CUDAHistogramMemoryTypeE1EZNS0_21CUDA_tensor_histogramIfhLb1EEEbNS_6TensorES4_S4_lNS_14AccumulateTypeIT0_Lb1EE4typeES8_NS0_13TensorArgTypeES9_S9_EUllE_EEvNS0_6detail10TensorInfoIT_T1_EESF_NSC_IKS6_SE_EElS8_S8_SE_T6_:
	.zero		2224


//--------------------- .nv.constant0._ZN2at4cuda17kernelHistogram1DIfhlLi1ELi2ELin1ELNS0_23CUDAHistogramMemoryTypeE0EZNS0_21CUDA_tensor_histogramIfhLb1EEEbNS_6TensorES4_S4_lNS_14AccumulateTypeIT0_Lb1EE4typeES8_NS0_13TensorArgTypeES9_S9_EUllE_EEvNS0_6detail10TensorInfoIT_T1_EESF_NSC_IKS6_SE_EElS8_S8_SE_T6_ --------------------------
	.section	.nv.constant0._ZN2at4cuda17kernelHistogram1DIfhlLi1ELi2ELin1ELNS0_23CUDAHistogramMemoryTypeE0EZNS0_21CUDA_tensor_histogramIfhLb1EEEbNS_6TensorES4_S4_lNS_14AccumulateTypeIT0_Lb1EE4typeES8_NS0_13TensorArgTypeES9_S9_EUllE_EEvNS0_6detail10TensorInfoIT_T1_EESF_NSC_IKS6_SE_EElS8_S8_SE_T6_,"a",@progbits
	.sectionflags	@""
	.align	4
.nv.constant0._ZN2at4cuda17kernelHistogram1DIfhlLi1ELi2ELin1ELNS0_23CUDAHistogramMemoryTypeE0EZNS0_21CUDA_tensor_histogramIfhLb1EEEbNS_6TensorES4_S4_lNS_14AccumulateTypeIT0_Lb1EE4typeES8_NS0_13TensorArgTypeES9_S9_EUllE_EEvNS0_6detail10TensorInfoIT_T1_EESF_NSC_IKS6_SE_EElS8_S8_SE_T6_:
	.zero		2224


//--------------------- SYMBOLS --------------------------

	.type		.nv.reservedSmem.offset0,@object
	.size		.nv.reservedSmem.offset0,0x4
